def matmul_kernel(
    a_ptr,
    b_ptr,
    c_ptr,
    M,
    N,
    K,
    stride_am,
    stride_ak,
    stride_bk,
    stride_bn,
    stride_cm,
    stride_cn,
    BLOCK_M: tl.constexpr,
    BLOCK_N: tl.constexpr,
    BLOCK_K: tl.constexpr,
    GROUP_M: tl.constexpr,
):
    pid = tl.program_id(axis=0)
    num_pid_m = tl.cdiv(M, BLOCK_M)
    num_pid_n = tl.cdiv(N, BLOCK_N)
    num_pid_in_group = GROUP_M * num_pid_n
    group_id = pid // num_pid_in_group
    first_pid_m = group_id * GROUP_M
    group_size_m = min(num_pid_m - first_pid_m, GROUP_M)
    pid_m = first_pid_m + ((pid % num_pid_in_group) % group_size_m)
    pid_n = (pid % num_pid_in_group) // group_size_m

    offs_am = (pid_m * BLOCK_M + tl.arange(0, BLOCK_M)) % M
    offs_bn = (pid_n * BLOCK_N + tl.arange(0, BLOCK_N)) % N
    offs_k = tl.arange(0, BLOCK_K)
    a_ptrs = a_ptr + offs_am[:, None] * stride_am + offs_k[None, :] * stride_ak
    b_ptrs = b_ptr + offs_k[:, None] * stride_bk + offs_bn[None, :] * stride_bn

    acc = tl.zeros((BLOCK_M, BLOCK_N), dtype=tl.float32)
    for kk in range(0, tl.cdiv(K, BLOCK_K)):
        a = tl.load(a_ptrs, mask=offs_k[None, :] < K - kk * BLOCK_K, other=0.0)
        b = tl.load(b_ptrs, mask=offs_k[:, None] < K - kk * BLOCK_K, other=0.0)
        acc = tl.dot(a, b, acc)
        a_ptrs += BLOCK_K * stride_ak
        b_ptrs += BLOCK_K * stride_bk

    c = acc.to(c_ptr.dtype.element_ty)
    offs_cm = pid_m * BLOCK_M + tl.arange(0, BLOCK_M)
    offs_cn = pid_n * BLOCK_N + tl.arange(0, BLOCK_N)
    c_ptrs = c_ptr + offs_cm[:, None] * stride_cm + offs_cn[None, :] * stride_cn
    mask = (offs_cm[:, None] < M) & (offs_cn[None, :] < N)
    tl.store(c_ptrs, c, mask=mask)

# config = {"BLOCK_K": 128, "BLOCK_M": 128, "BLOCK_N": 256, "GROUP_M": 4, "arch": "sm_100", "dtype": "fp8e4m3", "num_ctas": 1, "num_stages": 3, "num_warps": 4}
# arch = sm_100


// ===== COMPILED SASS (sm_100a) =====

	.target	sm_100a

	.elftype	@"ET_EXEC"


//--------------------- .note.nv.tkinfo           --------------------------
	.section	.note.nv.tkinfo,"",@"SHT_NOTE"
	.sectionflags	@"SHF_NOTE_NV_TKINFO"
	.tkinfo
        /*0018*/ 	.word	0x00000081
        /*0030*/ 	.string	""
        /*0030*/ 	.string	"ptxas-blackwell"
        /*0030*/ 	.string	"Cuda compilation tools, release 12.9, V12.9.86"
        /*0030*/ 	.string	"Build cuda_12.9.r12.9/compiler.36037853_0"
        /*0030*/ 	.string	"-v  -suppress-debug-info  -lineinfo  -arch sm_100a "



//--------------------- .note.nv.cuver            --------------------------
	.section	.note.nv.cuver,"",@"SHT_NOTE"
	.sectionflags	@"SHF_NOTE_NV_CUVER"
        /*0018*/ 	.short	0x0001
        /*001a*/ 	.short	0x0064
        /*001c*/ 	.short	0x0001
        /*001e*/ 	.short	0x0000
        /*0020*/ 	.short	0x0001
        /*0022*/ 	.short	0x0000


//--------------------- .nv.info                  --------------------------
	.section	.nv.info,"",@"SHT_CUDA_INFO"
	.align	4


	//----- nvinfo : EIATTR_REGCOUNT
	.align		4
        /*0000*/ 	.byte	0x04, 0x2f
        /*0002*/ 	.short	(.L_4 - .L_3)
	.align		4
.L_3:
        /*0004*/ 	.word	index@(matmul_kernel)
        /*0008*/ 	.word	0x00000060


	//----- nvinfo : EIATTR_FRAME_SIZE
	.align		4
.L_4:
        /*000c*/ 	.byte	0x04, 0x11
        /*000e*/ 	.short	(.L_6 - .L_5)
	.align		4
.L_5:
        /*0010*/ 	.word	index@($__internal_2_$__cuda_sm10x_tcgen05_guardrail_trap_unallocated_columns_being_dealloced)
        /*0014*/ 	.word	0x00001810


	//----- nvinfo : EIATTR_FRAME_SIZE
	.align		4
.L_6:
        /*0018*/ 	.byte	0x04, 0x11
        /*001a*/ 	.short	(.L_8 - .L_7)
	.align		4
.L_7:
        /*001c*/ 	.word	index@($__internal_1_$__cuda_sm10x_tcgen05_guardrail_trap_phase_invalid_during_alloc)
        /*0020*/ 	.word	0x00001810


	//----- nvinfo : EIATTR_FRAME_SIZE
	.align		4
.L_8:
        /*0024*/ 	.byte	0x04, 0x11
        /*0026*/ 	.short	(.L_10 - .L_9)
	.align		4
.L_9:
        /*0028*/ 	.word	index@($__internal_0_$__cuda_sm10x_tcgen05_guardrail_trap_col_being_dealloced_not_returned_by_alloc)
        /*002c*/ 	.word	0x00001810


	//----- nvinfo : EIATTR_FRAME_SIZE
	.align		4
.L_10:
        /*0030*/ 	.byte	0x04, 0x11
        /*0032*/ 	.short	(.L_12 - .L_11)
	.align		4
.L_11:
        /*0034*/ 	.word	index@(matmul_kernel)
        /*0038*/ 	.word	0x00001810


	//----- nvinfo : EIATTR_MIN_STACK_SIZE
	.align		4
.L_12:
        /*003c*/ 	.byte	0x04, 0x12
        /*003e*/ 	.short	(.L_14 - .L_13)
	.align		4
.L_13:
        /*0040*/ 	.word	index@(matmul_kernel)
        /*0044*/ 	.word	0x00001810
.L_14:


//--------------------- .nv.info.matmul_kernel    --------------------------
	.section	.nv.info.matmul_kernel,"",@"SHT_CUDA_INFO"
	.sectionflags	@""
	.align	4


	//----- nvinfo : EIATTR_CUDA_API_VERSION
	.align		4
        /*0000*/ 	.byte	0x04, 0x37
        /*0002*/ 	.short	(.L_16 - .L_15)
.L_15:
        /*0004*/ 	.word	0x00000081


	//----- nvinfo : EIATTR_KPARAM_INFO
	.align		4
.L_16:
        /*0008*/ 	.byte	0x04, 0x17
        /*000a*/ 	.short	(.L_18 - .L_17)
.L_17:
        /*000c*/ 	.word	0x00000000
        /*0010*/ 	.short	0x000d
        /*0012*/ 	.short	0x0048
        /*0014*/ 	.byte	0x00, 0xf4, 0x21, 0x00


	//----- nvinfo : EIATTR_KPARAM_INFO
	.align		4
.L_18:
        /*0018*/ 	.byte	0x04, 0x17
        /*001a*/ 	.short	(.L_20 - .L_19)
.L_19:
        /*001c*/ 	.word	0x00000000
        /*0020*/ 	.short	0x000c
        /*0022*/ 	.short	0x0040
        /*0024*/ 	.byte	0x00, 0xf4, 0x21, 0x00


	//----- nvinfo : EIATTR_KPARAM_INFO
	.align		4
.L_20:
        /*0028*/ 	.byte	0x04, 0x17
        /*002a*/ 	.short	(.L_22 - .L_21)
.L_21:
        /*002c*/ 	.word	0x00000000
        /*0030*/ 	.short	0x000b
        /*0032*/ 	.short	0x0038
        /*0034*/ 	.byte	0x00, 0xf0, 0x11, 0x00


	//----- nvinfo : EIATTR_KPARAM_INFO
	.align		4
.L_22:
        /*0038*/ 	.byte	0x04, 0x17
        /*003a*/ 	.short	(.L_24 - .L_23)
.L_23:
        /*003c*/ 	.word	0x00000000
        /*0040*/ 	.short	0x000a
        /*0042*/ 	.short	0x0034
        /*0044*/ 	.byte	0x00, 0xf0, 0x11, 0x00


	//----- nvinfo : EIATTR_KPARAM_INFO
	.align		4
.L_24:
        /*0048*/ 	.byte	0x04, 0x17
        /*004a*/ 	.short	(.L_26 - .L_25)
.L_25:
        /*004c*/ 	.word	0x00000000
        /*0050*/ 	.short	0x0009
        /*0052*/ 	.short	0x0030
        /*0054*/ 	.byte	0x00, 0xf0, 0x11, 0x00


	//----- nvinfo : EIATTR_KPARAM_INFO
	.align		4
.L_26:
        /*0058*/ 	.byte	0x04, 0x17
        /*005a*/ 	.short	(.L_28 - .L_27)
.L_27:
        /*005c*/ 	.word	0x00000000
        /*0060*/ 	.short	0x0008
        /*0062*/ 	.short	0x002c
        /*0064*/ 	.byte	0x00, 0xf0, 0x11, 0x00


	//----- nvinfo : EIATTR_KPARAM_INFO
	.align		4
.L_28:
        /*0068*/ 	.byte	0x04, 0x17
        /*006a*/ 	.short	(.L_30 - .L_29)
.L_29:
        /*006c*/ 	.word	0x00000000
        /*0070*/ 	.short	0x0007
        /*0072*/ 	.short	0x0028
        /*0074*/ 	.byte	0x00, 0xf0, 0x11, 0x00


	//----- nvinfo : EIATTR_KPARAM_INFO
	.align		4
.L_30:
        /*0078*/ 	.byte	0x04, 0x17
        /*007a*/ 	.short	(.L_32 - .L_31)
.L_31:
        /*007c*/ 	.word	0x00000000
        /*0080*/ 	.short	0x0006
        /*0082*/ 	.short	0x0024
        /*0084*/ 	.byte	0x00, 0xf0, 0x11, 0x00


	//----- nvinfo : EIATTR_KPARAM_INFO
	.align		4
.L_32:
        /*0088*/ 	.byte	0x04, 0x17
        /*008a*/ 	.short	(.L_34 - .L_33)
.L_33:
        /*008c*/ 	.word	0x00000000
        /*0090*/ 	.short	0x0005
        /*0092*/ 	.short	0x0020
        /*0094*/ 	.byte	0x00, 0xf0, 0x11, 0x00


	//----- nvinfo : EIATTR_KPARAM_INFO
	.align		4
.L_34:
        /*0098*/ 	.byte	0x04, 0x17
        /*009a*/ 	.short	(.L_36 - .L_35)
.L_35:
        /*009c*/ 	.word	0x00000000
        /*00a0*/ 	.short	0x0004
        /*00a2*/ 	.short	0x001c
        /*00a4*/ 	.byte	0x00, 0xf0, 0x11, 0x00


	//----- nvinfo : EIATTR_KPARAM_INFO
	.align		4
.L_36:
        /*00a8*/ 	.byte	0x04, 0x17
        /*00aa*/ 	.short	(.L_38 - .L_37)
.L_37:
        /*00ac*/ 	.word	0x00000000
        /*00b0*/ 	.short	0x0003
        /*00b2*/ 	.short	0x0018
        /*00b4*/ 	.byte	0x00, 0xf0, 0x11, 0x00


	//----- nvinfo : EIATTR_KPARAM_INFO
	.align		4
.L_38:
        /*00b8*/ 	.byte	0x04, 0x17
        /*00ba*/ 	.short	(.L_40 - .L_39)
.L_39:
        /*00bc*/ 	.word	0x00000000
        /*00c0*/ 	.short	0x0002
        /*00c2*/ 	.short	0x0010
        /*00c4*/ 	.byte	0x00, 0xf4, 0x21, 0x00


	//----- nvinfo : EIATTR_KPARAM_INFO
	.align		4
.L_40:
        /*00c8*/ 	.byte	0x04, 0x17
        /*00ca*/ 	.short	(.L_42 - .L_41)
.L_41:
        /*00cc*/ 	.word	0x00000000
        /*00d0*/ 	.short	0x0001
        /*00d2*/ 	.short	0x0008
        /*00d4*/ 	.byte	0x00, 0xf4, 0x21, 0x00


	//----- nvinfo : EIATTR_KPARAM_INFO
	.align		4
.L_42:
        /*00d8*/ 	.byte	0x04, 0x17
        /*00da*/ 	.short	(.L_44 - .L_43)
.L_43:
        /*00dc*/ 	.word	0x00000000
        /*00e0*/ 	.short	0x0000
        /*00e2*/ 	.short	0x0000
        /*00e4*/ 	.byte	0x00, 0xf4, 0x21, 0x00


	//----- nvinfo : EIATTR_AT_ENTRY_FRAGMENTS
	.align		4
.L_44:
        /*00e8*/ 	.byte	0x04, 0x4f
        /*00ea*/ 	.short	(.L_46 - .L_45)


	//   ....[0]....
.L_45:
        /*00ec*/ 	.word	0x00000004


	//----- nvinfo : EIATTR_RESERVED_SMEM_USED
	.align		4
.L_46:
        /*00f0*/ 	.byte	0x01, 0x41
	.zero		2


	//----- nvinfo : EIATTR_SPARSE_MMA_MASK
	.align		4
        /*00f4*/ 	.byte	0x03, 0x50
        /*00f6*/ 	.short	0x0000


	//----- nvinfo : EIATTR_TCGEN05_1CTA_USED
	.align		4
        /*00f8*/ 	.byte	0x01, 0x51
	.zero		2


	//----- nvinfo : EIATTR_MAXREG_COUNT
	.align		4
        /*00fc*/ 	.byte	0x03, 0x1b
        /*00fe*/ 	.short	0x00ff


	//----- nvinfo : EIATTR_NUM_BARRIERS
	.align		4
        /*0100*/ 	.byte	0x02, 0x4c
        /*0102*/ 	.byte	0x01
	.zero		1


	//----- nvinfo : EIATTR_ANNOTATIONS
	.align		4
        /*0104*/ 	.byte	0x04, 0x55
        /*0106*/ 	.short	(.L_48 - .L_47)


	//   ....[0]....
.L_47:
        /*0108*/ 	.word	0x00000001
        /*010c*/ 	.byte	0xc0, 0x03, 0x00, 0x00, 0x01, 0x00, 0x00, 0x00, 0xa0, 0x09, 0x00, 0x00, 0x01, 0x00, 0x00, 0x00
        /* <DEDUP_REMOVED lines=2942> */
        /*b8fc*/ 	.byte	0x60, 0x6a, 0x04, 0x00


	//----- nvinfo : EIATTR_INT_WARP_WIDE_INSTR_OFFSETS
	.align		4
.L_48:
        /*b900*/ 	.byte	0x04, 0x31
        /*b902*/ 	.short	(.L_50 - .L_49)


	//   ....[0]....
.L_49:
        /*b904*/ 	.word	0x0000b3d0


	//   ....[1]....
        /*b908*/ 	.word	0x0000b420


	//   ....[2]....
        /*b90c*/ 	.word	0x00015740


	//   ....[3]....
        /*b910*/ 	.word	0x00046f80


	//   ....[4]....
        /*b914*/ 	.word	0x00046fd0


	//----- nvinfo : EIATTR_COOP_GROUP_MASK_REGIDS
	.align		4
.L_50:
        /*b918*/ 	.byte	0x04, 0x29
        /*b91a*/ 	.short	(.L_52 - .L_51)


	//   ....[0]....
.L_51:
        /*b91c*/ 	.word	0xffffffff


	//   ....[1]....
        /*b920*/ 	.word	0xffffffff


	//   ....[2]....
        /*b924*/ 	.word	0xffffffff


	//   ....[3]....
        /*b928*/ 	.word	0xffffffff


	//----- nvinfo : EIATTR_COOP_GROUP_INSTR_OFFSETS
	.align		4
.L_52:
        /*b92c*/ 	.byte	0x04, 0x28
        /*b92e*/ 	.short	(.L_54 - .L_53)


	//   ....[0]....
.L_53:
        /*b930*/ 	.word	0x00000070


	//   ....[1]....
        /*b934*/ 	.word	0x00000330


	//   ....[2]....
        /*b938*/ 	.word	0x00046e10


	//   ....[3]....
        /*b93c*/ 	.word	0x00047080


	//----- nvinfo : EIATTR_VRC_CTA_INIT_COUNT
	.align		4
.L_54:
        /*b940*/ 	.byte	0x02, 0x4a
        /*b942*/ 	.byte	0x80
	.zero		1


	//----- nvinfo : EIATTR_MBARRIER_INSTR_OFFSETS
	.align		4
        /*b944*/ 	.byte	0x04, 0x39
        /*b946*/ 	.short	(.L_56 - .L_55)


	//   ....[0]....
.L_55:
        /*b948*/ 	.word	0x0000bcb0
        /*b94c*/ 	.word	0x000000ff
        /*b950*/ 	.word	0x00000000
        /*b954*/ 	.short	0x0100
        /*b956*/ 	.byte	0x06
	.zero		1


	//   ....[1]....
        /*b958*/ 	.word	0x00015770
        /*b95c*/ 	.word	0x000000ff
        /*b960*/ 	.word	0x00018008
        /*b964*/ 	.short	0x0100
        /*b966*/ 	.byte	0x09
	.zero		1


	//   ....[2]....
        /*b968*/ 	.word	0x000277b0
        /*b96c*/ 	.word	0x000000ff
        /*b970*/ 	.word	0x00000000
        /*b974*/ 	.short	0x010a
        /*b976*/ 	.byte	0x06
	.zero		1


	//   ....[3]....
        /*b978*/ 	.word	0x0003cda0
        /*b97c*/ 	.word	0x000000ff
        /*b980*/ 	.word	0x00000000
        /*b984*/ 	.short	0x010a
        /*b986*/ 	.byte	0x06
	.zero		1


	//   ....[4]....
        /*b988*/ 	.word	0x0003cf30
        /*b98c*/ 	.word	0x000000ff
        /*b990*/ 	.word	0x00018000
        /*b994*/ 	.short	0x0108
        /*b996*/ 	.byte	0x09
	.zero		1


	//   ....[5]....
        /*b998*/ 	.word	0x0003cfe0
        /*b99c*/ 	.word	0x000000ff
        /*b9a0*/ 	.word	0x00018008
        /*b9a4*/ 	.short	0x0108
        /*b9a6*/ 	.byte	0x09
	.zero		1


	//   ....[6]....
        /*b9a8*/ 	.word	0x000470a0
        /*b9ac*/ 	.word	0x000000ff
        /*b9b0*/ 	.word	0x00000000
        /*b9b4*/ 	.short	0x010a
        /*b9b6*/ 	.byte	0x06
	.zero		1


	//   ....[7]....
        /*b9b8*/ 	.word	0x000470d0
        /*b9bc*/ 	.word	0x000000ff
        /*b9c0*/ 	.word	0x00000000
        /*b9c4*/ 	.short	0x010a
        /*b9c6*/ 	.byte	0x06
	.zero		1


	//----- nvinfo : EIATTR_NUM_MBARRIERS
	.align		4
.L_56:
        /*b9c8*/ 	.byte	0x03, 0x38
        /*b9ca*/ 	.short	0x0002


	//----- nvinfo : EIATTR_EXIT_INSTR_OFFSETS
	.align		4
        /*b9cc*/ 	.byte	0x04, 0x1c
        /*b9ce*/ 	.short	(.L_58 - .L_57)


	//   ....[0]....
.L_57:
        /*b9d0*/ 	.word	0x00047090


	//----- nvinfo : EIATTR_REQNTID
	.align		4
.L_58:
        /*b9d4*/ 	.byte	0x04, 0x10
        /*b9d6*/ 	.short	(.L_60 - .L_59)
.L_59:
        /*b9d8*/ 	.word	0x00000080
        /*b9dc*/ 	.word	0x00000001
        /*b9e0*/ 	.word	0x00000001


	//----- nvinfo : EIATTR_CRS_STACK_SIZE
	.align		4
.L_60:
        /*b9e4*/ 	.byte	0x04, 0x1e
        /*b9e6*/ 	.short	(.L_62 - .L_61)
.L_61:
        /*b9e8*/ 	.word	0x00000000


	//----- nvinfo : EIATTR_CBANK_PARAM_SIZE
	.align		4
.L_62:
        /*b9ec*/ 	.byte	0x03, 0x19
        /*b9ee*/ 	.short	0x0050


	//----- nvinfo : EIATTR_PARAM_CBANK
	.align		4
        /*b9f0*/ 	.byte	0x04, 0x0a
        /*b9f2*/ 	.short	(.L_64 - .L_63)
	.align		4
.L_63:
        /*b9f4*/ 	.word	index@(.nv.constant0.matmul_kernel)
        /*b9f8*/ 	.short	0x0380
        /*b9fa*/ 	.short	0x0050


	//----- nvinfo : EIATTR_SW_WAR
	.align		4
.L_64:
        /*b9fc*/ 	.byte	0x04, 0x36
        /*b9fe*/ 	.short	(.L_66 - .L_65)
.L_65:
        /*ba00*/ 	.word	0x00000008
.L_66:


//--------------------- .nv.compat                --------------------------
	.section	.nv.compat,"",@"SHT_CUDA_COMPAT_INFO"
	.align	4
        /*0000*/ 	.byte	0x02, 0x02, 0x02, 0x00, 0x02, 0x05, 0x05, 0x00, 0x02, 0x03, 0x00, 0x00, 0x02, 0x06, 0x01, 0x00


//--------------------- .nv.callgraph             --------------------------
	.section	.nv.callgraph,"",@"SHT_CUDA_CALLGRAPH"
	.align	4
	.sectionentsize	8
	.align		4
        /*0000*/ 	.word	0x00000000
	.align		4
        /*0004*/ 	.word	0xffffffff
	.align		4
        /*0008*/ 	.word	0x00000000
	.align		4
        /*000c*/ 	.word	0xfffffffe
	.align		4
        /*0010*/ 	.word	0x00000000
	.align		4
        /*0014*/ 	.word	0xfffffffd
	.align		4
        /*0018*/ 	.word	0x00000000
	.align		4
        /*001c*/ 	.word	0xfffffffc


//--------------------- .text.matmul_kernel       --------------------------
	.section	.text.matmul_kernel,"ax",@progbits
	.align	128
        .global         matmul_kernel
        .type           matmul_kernel,@function
        .size           matmul_kernel,(.L_x_20 - matmul_kernel)
        .other          matmul_kernel,@"STO_CUDA_ENTRY STV_DEFAULT"
matmul_kernel:
.text.matmul_kernel:
[----:B------:R-:W0:Y:S01]  /*0000*/  LDC R1, c[0x0][0x37c] ;  /* 0x0000df00ff017b82 */ /* 0x000e220000000800 */
[----:B------:R-:W1:Y:S01]  /*0010*/  S2R R39, SR_TID.X ;  /* 0x0000000000277919 */ /* 0x000e620000002100 */
[----:B0-----:R-:W-:Y:S01]  /*0020*/  VIADD R1, R1, 0xffffe7f0 ;  /* 0xffffe7f001017836 */ /* 0x001fe20000000000 */
[----:B-1----:R-:W-:-:S13]  /*0030*/  ISETP.GE.U32.AND P0, PT, R39, 0x20, PT ;  /* 0x000000202700780c */ /* 0x002fda0003f06070 */
[----:B------:R-:W-:Y:S02]  /*0040*/  VOTEU.ANY UP0, P0 ;  /* 0x0000000000ff7886 */ /* 0x000fe40000000100 */
[----:B------:R-:W-:Y:S05]  /*0050*/  BRA.U UP0, `(.L_x_0) ;  /* 0x0000000100b87547 */ /* 0x000fea000b800000 */
[----:B------:R-:W0:Y:S01]  /*0060*/  S2UR UR6, SR_CgaCtaId ;  /* 0x00000000000679c3 */ /* 0x000e220000008800 */
[----:B------:R-:W-:Y:S01]  /*0070*/  NOP ;  /* 0x0000000000007918 */ /* 0x000fe20000000000 */
[----:B------:R-:W-:Y:S02]  /*0080*/  UMOV UR4, 0x40 ;  /* 0x0000004000047882 */ /* 0x000fe40000000000 */
[----:B0-----:R-:W-:-:S09]  /*0090*/  ULEA UR4, UR6, UR4, 0x18 ;  /* 0x0000000406047291 */ /* 0x001fd2000f8ec0ff */
[----:B------:R-:W0:Y:S01]  /*00a0*/  LDS.U8 R0, [UR4] ;  /* 0x00000004ff007984 */ /* 0x000e220008000000 */
[----:B------:R-:W-:Y:S02]  /*00b0*/  UMOV UR4, 0x400 ;  /* 0x0000040000047882 */ /* 0x000fe40000000000 */
[----:B------:R-:W-:Y:S01]  /*00c0*/  ULEA UR4, UR6, UR4, 0x18 ;  /* 0x0000000406047291 */ /* 0x000fe2000f8ec0ff */
[----:B0-----:R-:W-:-:S13]  /*00d0*/  ISETP.NE.AND P0, PT, R0, RZ, PT ;  /* 0x000000ff0000720c */ /* 0x001fda0003f05270 */
[----:B------:R-:W-:Y:S05]  /*00e0*/  @P0 BRA `(.L_x_1) ;  /* 0x00000000007c0947 */ /* 0x000fea0003800000 */
[----:B------:R-:W-:-:S13]  /*00f0*/  ELECT P0, URZ, PT ;  /* 0x0000000000ff782f */ /* 0x000fda0003800000 */
[----:B------:R-:W-:Y:S05]  /*0100*/  @!P0 BRA `(.L_x_2) ;  /* 0x0000000000848947 */ /* 0x000fea0003800000 */
[----:B------:R-:W-:Y:S01]  /*0110*/  UMOV UR5, 0x8 ;  /* 0x0000000800057882 */ /* 0x000fe20000000000 */
[----:B------:R-:W-:Y:S02]  /*0120*/  IMAD.MOV.U32 R4, RZ, RZ, 0x1 ;  /* 0x00000001ff047424 */ /* 0x000fe400078e00ff */
[----:B------:R-:W-:Y:S02]  /*0130*/  IMAD.MOV.U32 R5, RZ, RZ, 0xff ;  /* 0x000000ffff057424 */ /* 0x000fe400078e00ff */
[----:B------:R-:W-:Y:S04]  /*0140*/  DEPBAR.LE SB0, 0x36 ;  /* 0x00008d800000791a */ /* 0x000fe80000000000 */
[----:B------:R-:W0:Y:S02]  /*0150*/  UTCATOMSWS.FIND_AND_SET.ALIGN UP1, UR5, UR5 ;  /* 0x00000005000575e3 */ /* 0x000e240008020800 */
[----:B0-----:R-:W-:-:S04]  /*0160*/  PLOP3.LUT P0, PT, PT, PT, UP1, 0x80, 0x8 ;  /* 0x000000000008781c */ /* 0x001fc80003f0f018 */
[----:B------:R-:W-:-:S04]  /*0170*/  SEL R0, RZ, 0xffffffff, !P0 ;  /* 0xffffffffff007807 */ /* 0x000fc80004000000 */
[----:B------:R-:W-:Y:S01]  /*0180*/  ISETP.NE.AND P0, PT, R0, RZ, PT ;  /* 0x000000ff0000720c */ /* 0x000fe20003f05270 */
[----:B------:R-:W-:-:S12]  /*0190*/  IMAD.U32 R0, RZ, RZ, UR5 ;  /* 0x00000005ff007e24 */ /* 0x000fd8000f8e00ff */
[----:B------:R-:W-:Y:S05]  /*01a0*/  @P0 BRA `(.L_x_3) ;  /* 0x0000000000240947 */ /* 0x000fea0003800000 */
.L_x_4:
[----:B------:R-:W-:Y:S05]  /*01b0*/  NANOSLEEP 0x64 ;  /* 0x000000640000795d */ /* 0x000fea0003800000 */
[----:B------:R-:W-:-:S05]  /*01c0*/  UMOV UR5, 0x8 ;  /* 0x0000000800057882 */ /* 0x000fca0000000000 */
[----:B------:R-:W-:Y:S04]  /*01d0*/  DEPBAR.LE SB0, 0x36 ;  /* 0x00008d800000791a */ /* 0x000fe80000000000 */
[----:B------:R-:W0:Y:S02]  /*01e0*/  UTCATOMSWS.FIND_AND_SET.ALIGN UP1, UR5, UR5 ;  /* 0x00000005000575e3 */ /* 0x000e240008020800 */
[----:B0-----:R-:W-:-:S04]  /*01f0*/  PLOP3.LUT P0, PT, PT, PT, UP1, 0x80, 0x8 ;  /* 0x000000000008781c */ /* 0x001fc80003f0f018 */
[----:B------:R-:W-:-:S04]  /*0200*/  SEL R0, RZ, 0xffffffff, !P0 ;  /* 0xffffffffff007807 */ /* 0x000fc80004000000 */
[----:B------:R-:W-:Y:S01]  /*0210*/  ISETP.NE.AND P0, PT, R0, RZ, PT ;  /* 0x000000ff0000720c */ /* 0x000fe20003f05270 */
[----:B------:R-:W-:-:S12]  /*0220*/  IMAD.U32 R0, RZ, RZ, UR5 ;  /* 0x00000005ff007e24 */ /* 0x000fd8000f8e00ff */
[----:B------:R-:W-:Y:S05]  /*0230*/  @!P0 BRA `(.L_x_4) ;  /* 0xfffffffc00dc8947 */ /* 0x000fea000383ffff */
.L_x_3:
[C---:B------:R-:W-:Y:S01]  /*0240*/  VIADD R3, R0.reuse, 0x10 ;  /* 0x0000001000037836 */ /* 0x040fe20000000000 */
[----:B------:R-:W-:Y:S01]  /*0250*/  UMOV UR5, 0x50 ;  /* 0x0000005000057882 */ /* 0x000fe20000000000 */
[----:B------:R-:W-:Y:S01]  /*0260*/  SHF.L.U32 R2, R5, R0, RZ ;  /* 0x0000000005027219 */ /* 0x000fe200000006ff */
[----:B------:R-:W-:Y:S01]  /*0270*/  ULEA UR5, UR6, UR5, 0x18 ;  /* 0x0000000506057291 */ /* 0x000fe2000f8ec0ff */
[----:B------:R-:W-:Y:S01]  /*0280*/  IMAD.SHL.U32 R0, R0, 0x20, RZ ;  /* 0x0000002000007824 */ /* 0x000fe200078e00ff */
[----:B------:R-:W-:-:S04]  /*0290*/  SHF.L.U32 R3, R4, R3, RZ ;  /* 0x0000000304037219 */ /* 0x000fc800000006ff */
[----:B------:R-:W-:-:S05]  /*02a0*/  LOP3.LUT R2, R3, R2, RZ, 0xfc, !PT ;  /* 0x0000000203027212 */ /* 0x000fca00078efcff */
[----:B------:R0:W-:Y:S04]  /*02b0*/  ATOMS.OR RZ, [UR5], R2 ;  /* 0x00000002ffff798c */ /* 0x0001e8000b000005 */
[----:B------:R0:W-:Y:S01]  /*02c0*/  STS [UR4], R0 ;  /* 0x00000000ff007988 */ /* 0x0001e20008000804 */
[----:B------:R-:W-:Y:S05]  /*02d0*/  BRA `(.L_x_2) ;  /* 0x0000000000107947 */ /* 0x000fea0003800000 */
.L_x_1:
[----:B------:R-:W-:Y:S01]  /*02e0*/  IMAD.MOV.U32 R0, RZ, RZ, -0x1 ;  /* 0xffffffffff007424 */ /* 0x000fe200078e00ff */
[----:B------:R-:W-:-:S04]  /*02f0*/  MOV R2, 0x320 ;  /* 0x0000032000027802 */ /* 0x000fc80000000f00 */
[----:B------:R0:W-:Y:S03]  /*0300*/  STS [UR4], R0 ;  /* 0x00000000ff007988 */ /* 0x0001e60008000804 */
[----:B0-----:R-:W-:Y:S05]  /*0310*/  CALL.REL.NOINC `($__internal_1_$__cuda_sm10x_tcgen05_guardrail_trap_phase_invalid_during_alloc) ;  /* 0x0000046c00847944 */ /* 0x001fea0003c00000 */
.L_x_2:
[----:B------:R-:W-:Y:S05]  /*0320*/  WARPSYNC.ALL ;  /* 0x0000000000007948 */ /* 0x000fea0003800000 */
[----:B------:R-:W-:Y:S01]  /*0330*/  NOP ;  /* 0x0000000000007918 */ /* 0x000fe20000000000 */
.L_x_0:
[----:B------:R-:W1:Y:S01]  /*0340*/  LDC.64 R10, c[0x0][0x398] ;  /* 0x0000e600ff0a7b82 */ /* 0x000e620000000a00 */
[----:B------:R-:W2:Y:S01]  /*0350*/  S2R R5, SR_CTAID.X ;  /* 0x0000000000057919 */ /* 0x000ea20000002500 */
[----:B------:R-:W-:Y:S01]  /*0360*/  UMOV UR9, 0x400 ;  /* 0x0000040000097882 */ /* 0x000fe20000000000 */
[----:B------:R-:W3:Y:S01]  /*0370*/  LDCU UR4, c[0x0][0x3a4] ;  /* 0x00007480ff0477ac */ /* 0x000ee20008000800 */
[----:B------:R-:W4:Y:S04]  /*0380*/  LDCU.128 UR12, c[0x0][0x380] ;  /* 0x00007000ff0c77ac */ /* 0x000f280008000c00 */
[----:B------:R-:W0:Y:S02]  /*0390*/  S2UR UR5, SR_CgaCtaId ;  /* 0x00000000000579c3 */ /* 0x000e240000008800 */
[----:B01----:R-:W-:Y:S01]  /*03a0*/  VIADD R0, R11, 0xff ;  /* 0x000000ff0b007836 */ /* 0x003fe20000000000 */
[----:B------:R-:W-:Y:S01]  /*03b0*/  IABS R15, R10 ;  /* 0x0000000a000f7213 */ /* 0x000fe20000000000 */
[----:B------:R-:W-:Y:S03]  /*03c0*/  STL [R1+0x12bc], R11 ;  /* 0x0012bc0b01007387 */ /* 0x000fe60000100800 */
[----:B------:R-:W-:Y:S01]  /*03d0*/  SHF.R.S32.HI R3, RZ, 0x1f, R0 ;  /* 0x0000001fff037819 */ /* 0x000fe20000011400 */
[----:B------:R-:W-:-:S03]  /*03e0*/  ULEA UR9, UR5, UR9, 0x18 ;  /* 0x0000000905097291 */ /* 0x000fc6000f8ec0ff */
[----:B------:R-:W-:Y:S01]  /*03f0*/  LEA.HI R3, R3, R0, RZ, 0x8 ;  /* 0x0000000003037211 */ /* 0x000fe200078f40ff */
[----:B------:R-:W-:Y:S01]  /*0400*/  BAR.SYNC.DEFER_BLOCKING 0x0 ;  /* 0x0000000000007b1d */ /* 0x000fe20000010000 */
[----:B--2---:R-:W-:Y:S02]  /*0410*/  IABS R8, R5 ;  /* 0x0000000500087213 */ /* 0x004fe40000000000 */
[----:B------:R-:W-:-:S05]  /*0420*/  SHF.R.S32.HI R3, RZ, 0x8, R3 ;  /* 0x00000008ff037819 */ /* 0x000fca0000011403 */
[----:B------:R-:W-:-:S05]  /*0430*/  IMAD.SHL.U32 R4, R3, 0x4, RZ ;  /* 0x0000000403047824 */ /* 0x000fca00078e00ff */
[-C--:B------:R-:W-:Y:S02]  /*0440*/  IABS R7, R4.reuse ;  /* 0x0000000400077213 */ /* 0x080fe40000000000 */
[----:B------:R-:W-:Y:S02]  /*0450*/  IABS R12, R4 ;  /* 0x00000004000c7213 */ /* 0x000fe40000000000 */
[----:B------:R-:W0:Y:S01]  /*0460*/  I2F.RP R0, R7 ;  /* 0x0000000700007306 */ /* 0x000e220000209400 */
[----:B------:R-:W1:Y:S07]  /*0470*/  LDS R16, [UR9] ;  /* 0x00000009ff107984 */ /* 0x000e6e0008000800 */
[----:B0-----:R-:W0:Y:S02]  /*0480*/  MUFU.RCP R0, R0 ;  /* 0x0000000000007308 */ /* 0x001e240000001000 */
[----:B0-----:R-:W-:-:S02]  /*0490*/  VIADD R2, R0, 0xffffffe ;  /* 0x0ffffffe00027836 */ /* 0x001fc40000000000 */
[----:B------:R-:W-:-:S04]  /*04a0*/  IMAD.MOV R0, RZ, RZ, -R12 ;  /* 0x000000ffff007224 */ /* 0x000fc800078e0a0c */
[----:B------:R0:W2:Y:S02]  /*04b0*/  F2I.FTZ.U32.TRUNC.NTZ R3, R2 ;  /* 0x0000000200037305 */ /* 0x0000a4000021f000 */
[----:B0-----:R-:W-:Y:S01]  /*04c0*/  IMAD.MOV.U32 R2, RZ, RZ, RZ ;  /* 0x000000ffff027224 */ /* 0x001fe200078e00ff */
[----:B-1----:R-:W-:Y:S01]  /*04d0*/  R2UR UR8, R16 ;  /* 0x00000000100872ca */ /* 0x002fe200000e0000 */
[----:B--2---:R-:W-:-:S04]  /*04e0*/  IMAD.MOV R6, RZ, RZ, -R3 ;  /* 0x000000ffff067224 */ /* 0x004fc800078e0a03 */
[----:B------:R-:W-:Y:S02]  /*04f0*/  IMAD R9, R6, R7, RZ ;  /* 0x0000000706097224 */ /* 0x000fe400078e02ff */
[----:B------:R-:W-:Y:S01]  /*0500*/  IMAD.MOV.U32 R6, RZ, RZ, R8 ;  /* 0x000000ffff067224 */ /* 0x000fe200078e0008 */
[----:B------:R-:W-:Y:S01]  /*0510*/  IABS R8, R11 ;  /* 0x0000000b00087213 */ /* 0x000fe20000000000 */
[----:B------:R-:W-:-:S06]  /*0520*/  IMAD.HI.U32 R3, R3, R9, R2 ;  /* 0x0000000903037227 */ /* 0x000fcc00078e0002 */
[----:B------:R-:W-:-:S04]  /*0530*/  IMAD.HI.U32 R3, R3, R6, RZ ;  /* 0x0000000603037227 */ /* 0x000fc800078e00ff */
[----:B------:R-:W-:Y:S01]  /*0540*/  IMAD R0, R3, R0, R6 ;  /* 0x0000000003007224 */ /* 0x000fe200078e0206 */
[----:B------:R-:W-:Y:S04]  /*0550*/  BAR.SYNC.DEFER_BLOCKING 0x0 ;  /* 0x0000000000007b1d */ /* 0x000fe80000010000 */
[----:B------:R-:W-:-:S13]  /*0560*/  ISETP.GT.U32.AND P1, PT, R7, R0, PT ;  /* 0x000000000700720c */ /* 0x000fda0003f24070 */
[----:B------:R-:W-:Y:S02]  /*0570*/  @!P1 IMAD.IADD R0, R0, 0x1, -R7 ;  /* 0x0000000100009824 */ /* 0x000fe400078e0a07 */
[----:B------:R-:W-:Y:S01]  /*0580*/  @!P1 VIADD R3, R3, 0x1 ;  /* 0x0000000103039836 */ /* 0x000fe20000000000 */
[----:B------:R-:W-:Y:S02]  /*0590*/  ISETP.NE.AND P1, PT, R4, RZ, PT ;  /* 0x000000ff0400720c */ /* 0x000fe40003f25270 */
[----:B------:R-:W-:Y:S02]  /*05a0*/  ISETP.GE.U32.AND P0, PT, R0, R7, PT ;  /* 0x000000070000720c */ /* 0x000fe40003f06070 */
[----:B------:R-:W-:Y:S01]  /*05b0*/  LOP3.LUT R0, R5, R4, RZ, 0x3c, !PT ;  /* 0x0000000405007212 */ /* 0x000fe200078e3cff */
[----:B------:R-:W0:Y:S03]  /*05c0*/  I2F.RP R7, R8 ;  /* 0x0000000800077306 */ /* 0x000e260000209400 */
[----:B------:R-:W-:Y:S01]  /*05d0*/  ISETP.GE.AND P2, PT, R0, RZ, PT ;  /* 0x000000ff0000720c */ /* 0x000fe20003f46270 */
[----:B------:R-:W-:-:S06]  /*05e0*/  VIADD R0, R10, 0x7f ;  /* 0x0000007f0a007836 */ /* 0x000fcc0000000000 */
[----:B------:R-:W-:-:S04]  /*05f0*/  @P0 VIADD R3, R3, 0x1 ;  /* 0x0000000103030836 */ /* 0x000fc80000000000 */
[----:B------:R-:W-:Y:S01]  /*0600*/  IMAD.MOV.U32 R2, RZ, RZ, R3 ;  /* 0x000000ffff027224 */ /* 0x000fe200078e0003 */
[----:B------:R-:W-:Y:S01]  /*0610*/  SHF.R.S32.HI R3, RZ, 0x1f, R0 ;  /* 0x0000001fff037819 */ /* 0x000fe20000011400 */
[----:B0-----:R-:W-:Y:S02]  /*0620*/  MUFU.RCP R7, R7 ;  /* 0x0000000700077308 */ /* 0x001fe40000001000 */
[----:B------:R-:W-:Y:S01]  /*0630*/  @!P2 IMAD.MOV R2, RZ, RZ, -R2 ;  /* 0x000000ffff02a224 */ /* 0x000fe200078e0a02 */
[----:B------:R-:W-:Y:S02]  /*0640*/  @!P1 LOP3.LUT R2, RZ, R4, RZ, 0x33, !PT ;  /* 0x00000004ff029212 */ /* 0x000fe400078e33ff */
[----:B------:R-:W-:-:S03]  /*0650*/  LEA.HI R3, R3, R0, RZ, 0x7 ;  /* 0x0000000003037211 */ /* 0x000fc600078f38ff */
[----:B------:R-:W-:Y:S02]  /*0660*/  IMAD.SHL.U32 R12, R2, 0x4, RZ ;  /* 0x00000004020c7824 */ /* 0x000fe400078e00ff */
[----:B------:R-:W-:-:S03]  /*0670*/  IMAD.MOV R2, RZ, RZ, -R2 ;  /* 0x000000ffff027224 */ /* 0x000fc600078e0a02 */
[----:B------:R-:W-:Y:S01]  /*0680*/  LEA.HI.SX32 R3, R3, -R12, 0x19 ;  /* 0x8000000c03037211 */ /* 0x000fe200078fcaff */
[----:B------:R-:W-:Y:S02]  /*0690*/  IMAD R14, R4, R2, R5 ;  /* 0x00000002040e7224 */ /* 0x000fe400078e0205 */
[----:B------:R-:W-:Y:S01]  /*06a0*/  IMAD.MOV.U32 R2, RZ, RZ, RZ ;  /* 0x000000ffff027224 */ /* 0x000fe200078e00ff */
[----:B------:R-:W-:-:S04]  /*06b0*/  VIMNMX R13, PT, PT, R3, 0x4, PT ;  /* 0x00000004030d7848 */ /* 0x000fc80003fe0100 */
[-C--:B------:R-:W-:Y:S02]  /*06c0*/  IABS R9, R13.reuse ;  /* 0x0000000d00097213 */ /* 0x080fe40000000000 */
[----:B------:R-:W-:Y:S02]  /*06d0*/  IABS R4, R13 ;  /* 0x0000000d00047213 */ /* 0x000fe40000000000 */
[----:B------:R-:W0:Y:S08]  /*06e0*/  I2F.RP R0, R9 ;  /* 0x0000000900007306 */ /* 0x000e300000209400 */
[----:B0-----:R-:W0:Y:S02]  /*06f0*/  MUFU.RCP R0, R0 ;  /* 0x0000000000007308 */ /* 0x001e240000001000 */
[----:B0-----:R-:W-:Y:S01]  /*0700*/  VIADD R3, R0, 0xffffffe ;  /* 0x0ffffffe00037836 */ /* 0x001fe20000000000 */
[----:B------:R-:W-:-:S05]  /*0710*/  IABS R0, R14 ;  /* 0x0000000e00007213 */ /* 0x000fca0000000000 */
[----:B------:R-:W0:Y:S02]  /*0720*/  F2I.FTZ.U32.TRUNC.NTZ R3, R3 ;  /* 0x0000000300037305 */ /* 0x000e24000021f000 */
[----:B0-----:R-:W-:-:S04]  /*0730*/  IMAD.MOV R6, RZ, RZ, -R3 ;  /* 0x000000ffff067224 */ /* 0x001fc800078e0a03 */
[----:B------:R-:W-:Y:S02]  /*0740*/  IMAD R5, R6, R9, RZ ;  /* 0x0000000906057224 */ /* 0x000fe400078e02ff */
[----:B------:R-:W0:Y:S02]  /*0750*/  I2F.RP R6, R15 ;  /* 0x0000000f00067306 */ /* 0x000e240000209400 */
[----:B------:R-:W-:-:S04]  /*0760*/  IMAD.HI.U32 R2, R3, R5, R2 ;  /* 0x0000000503027227 */ /* 0x000fc800078e0002 */
[----:B------:R-:W-:Y:S02]  /*0770*/  IMAD.MOV.U32 R3, RZ, RZ, R0 ;  /* 0x000000ffff037224 */ /* 0x000fe400078e0000 */
[----:B------:R-:W-:Y:S02]  /*0780*/  IMAD.MOV R0, RZ, RZ, -R4 ;  /* 0x000000ffff007224 */ /* 0x000fe400078e0a04 */
[----:B------:R-:W-:-:S04]  /*0790*/  IMAD.HI.U32 R2, R2, R3, RZ ;  /* 0x0000000302027227 */ /* 0x000fc800078e00ff */
[----:B------:R-:W-:Y:S01]  /*07a0*/  IMAD R0, R2, R0, R3 ;  /* 0x0000000002007224 */ /* 0x000fe200078e0203 */
[----:B0-----:R-:W0:Y:S01]  /*07b0*/  MUFU.RCP R6, R6 ;  /* 0x0000000600067308 */ /* 0x001e220000001000 */
[----:B------:R-:W-:-:S03]  /*07c0*/  VIADD R4, R7, 0xffffffe ;  /* 0x0ffffffe07047836 */ /* 0x000fc60000000000 */
[----:B------:R-:W-:-:S04]  /*07d0*/  ISETP.GT.U32.AND P1, PT, R9, R0, PT ;  /* 0x000000000900720c */ /* 0x000fc80003f24070 */
[----:B------:R-:W1:Y:S09]  /*07e0*/  F2I.FTZ.U32.TRUNC.NTZ R5, R4 ;  /* 0x0000000400057305 */ /* 0x000e72000021f000 */
[----:B------:R-:W-:Y:S02]  /*07f0*/  @!P1 IMAD.IADD R0, R0, 0x1, -R9 ;  /* 0x0000000100009824 */ /* 0x000fe400078e0a09 */
[----:B0-----:R-:W-:-:S02]  /*0800*/  VIADD R3, R6, 0xffffffe ;  /* 0x0ffffffe06037836 */ /* 0x001fc40000000000 */
[----:B------:R-:W-:Y:S01]  /*0810*/  @!P1 VIADD R2, R2, 0x1 ;  /* 0x0000000102029836 */ /* 0x000fe20000000000 */
[----:B------:R-:W-:Y:S01]  /*0820*/  ISETP.GE.U32.AND P0, PT, R0, R9, PT ;  /* 0x000000090000720c */ /* 0x000fe20003f06070 */
[----:B-1----:R-:W-:Y:S01]  /*0830*/  IMAD.MOV R9, RZ, RZ, -R5 ;  /* 0x000000ffff097224 */ /* 0x002fe200078e0a05 */
[----:B------:R-:W-:Y:S01]  /*0840*/  LOP3.LUT R0, R14, R13, RZ, 0x3c, !PT ;  /* 0x0000000d0e007212 */ /* 0x000fe200078e3cff */
[----:B------:R-:W0:Y:S01]  /*0850*/  F2I.FTZ.U32.TRUNC.NTZ R3, R3 ;  /* 0x0000000300037305 */ /* 0x000e22000021f000 */
[----:B------:R-:W-:Y:S01]  /*0860*/  ISETP.NE.AND P1, PT, R13, RZ, PT ;  /* 0x000000ff0d00720c */ /* 0x000fe20003f25270 */
[----:B------:R-:W-:Y:S01]  /*0870*/  IMAD R9, R9, R8, RZ ;  /* 0x0000000809097224 */ /* 0x000fe200078e02ff */
[----:B------:R-:W-:Y:S01]  /*0880*/  ISETP.GE.AND P2, PT, R0, RZ, PT ;  /* 0x000000ff0000720c */ /* 0x000fe20003f46270 */
[----:B------:R-:W-:Y:S01]  /*0890*/  IMAD.MOV.U32 R4, RZ, RZ, RZ ;  /* 0x000000ffff047224 */ /* 0x000fe200078e00ff */
[----:B------:R-:W-:-:S03]  /*08a0*/  SHF.R.U32.HI R0, RZ, 0x5, R39 ;  /* 0x00000005ff007819 */ /* 0x000fc60000011627 */
[----:B------:R-:W-:Y:S01]  /*08b0*/  IMAD.HI.U32 R9, R5, R9, R4 ;  /* 0x0000000905097227 */ /* 0x000fe200078e0004 */
[----:B------:R-:W-:-:S03]  /*08c0*/  R2UR UR7, R0 ;  /* 0x00000000000772ca */ /* 0x000fc600000e0000 */
[----:B------:R-:W-:Y:S02]  /*08d0*/  @P0 VIADD R2, R2, 0x1 ;  /* 0x0000000102020836 */ /* 0x000fe40000000000 */
[----:B0-----:R-:W-:Y:S02]  /*08e0*/  IMAD.MOV R6, RZ, RZ, -R3 ;  /* 0x000000ffff067224 */ /* 0x001fe400078e0a03 */
[----:B------:R-:W-:Y:S01]  /*08f0*/  @!P2 IMAD.MOV R2, RZ, RZ, -R2 ;  /* 0x000000ffff02a224 */ /* 0x000fe200078e0a02 */
[----:B------:R-:W-:-:S05]  /*0900*/  @!P1 LOP3.LUT R2, RZ, R13, RZ, 0x33, !PT ;  /* 0x0000000dff029212 */ /* 0x000fca00078e33ff */
[----:B------:R-:W-:Y:S02]  /*0910*/  IMAD.SHL.U32 R0, R2, 0x100, RZ ;  /* 0x0000010002007824 */ /* 0x000fe400078e00ff */
[----:B------:R-:W-:Y:S02]  /*0920*/  IMAD.MOV R38, RZ, RZ, -R2 ;  /* 0x000000ffff267224 */ /* 0x000fe400078e0a02 */
[----:B------:R-:W-:Y:S02]  /*0930*/  IMAD.MOV.U32 R2, RZ, RZ, R6 ;  /* 0x000000ffff027224 */ /* 0x000fe400078e0006 */
[----:B------:R-:W-:Y:S02]  /*0940*/  VIADD R18, R0, 0x1 ;  /* 0x0000000100127836 */ /* 0x000fe40000000000 */
[----:B------:R-:W-:Y:S01]  /*0950*/  IMAD R38, R13, R38, R14 ;  /* 0x000000260d267224 */ /* 0x000fe200078e020e */
[----:B------:R-:W-:Y:S01]  /*0960*/  IABS R14, R0 ;  /* 0x00000000000e7213 */ /* 0x000fe20000000000 */
[----:B------:R-:W-:Y:S01]  /*0970*/  IMAD R91, R2, R15, RZ ;  /* 0x0000000f025b7224 */ /* 0x000fe200078e02ff */
[----:B------:R-:W-:Y:S01]  /*0980*/  IABS R81, R18 ;  /* 0x0000001200517213 */ /* 0x000fe20000000000 */
[----:B------:R-:W-:Y:S01]  /*0990*/  IMAD.MOV.U32 R2, RZ, RZ, RZ ;  /* 0x000000ffff027224 */ /* 0x000fe200078e00ff */
[----:B------:R-:W-:Y:S01]  /*09a0*/  STL [R1+0xf44], R18 ;  /* 0x000f441201007387 */ /* 0x000fe20000100800 */
[----:B------:R-:W-:-:S02]  /*09b0*/  VIADD R7, R0, 0x3 ;  /* 0x0000000300077836 */ /* 0x000fc40000000000 */
[C---:B------:R-:W-:Y:S02]  /*09c0*/  VIADD R17, R0.reuse, 0x2 ;  /* 0x0000000200117836 */ /* 0x040fe40000000000 */
[----:B------:R-:W-:Y:S01]  /*09d0*/  IMAD.HI.U32 R91, R3, R91, R2 ;  /* 0x0000005b035b7227 */ /* 0x000fe200078e0002 */
[----:B------:R-:W-:Y:S02]  /*09e0*/  IABS R23, R7 ;  /* 0x0000000700177213 */ /* 0x000fe40000000000 */
[----:B------:R-:W-:Y:S01]  /*09f0*/  STL [R1+0xf50], R17 ;  /* 0x000f501101007387 */ /* 0x000fe20000100800 */
[----:B------:R-:W-:Y:S01]  /*0a00*/  IMAD.HI.U32 R2, R9, R14, RZ ;  /* 0x0000000e09027227 */ /* 0x000fe200078e00ff */
[----:B------:R-:W-:Y:S02]  /*0a10*/  IABS R82, R17 ;  /* 0x0000001100527213 */ /* 0x000fe40000000000 */
[----:B------:R-:W-:Y:S01]  /*0a20*/  STL [R1+0xf4c], R7 ;  /* 0x000f4c0701007387 */ /* 0x000fe20000100800 */
[----:B------:R-:W-:-:S02]  /*0a30*/  VIADD R6, R0, 0x4 ;  /* 0x0000000400067836 */ /* 0x000fc40000000000 */
[----:B------:R-:W-:-:S03]  /*0a40*/  IMAD.HI.U32 R3, R9, R81, RZ ;  /* 0x0000005109037227 */ /* 0x000fc600078e00ff */
[----:B------:R-:W-:Y:S01]  /*0a50*/  IABS R22, R6 ;  /* 0x0000000600167213 */ /* 0x000fe20000000000 */
[----:B------:R-:W-:Y:S01]  /*0a60*/  IMAD.MOV R5, RZ, RZ, -R2 ;  /* 0x000000ffff057224 */ /* 0x000fe200078e0a02 */
[----:B------:R0:W-:Y:S01]  /*0a70*/  STL [R1+0xf48], R6 ;  /* 0x000f480601007387 */ /* 0x0001e20000100800 */
[----:B------:R-:W-:Y:S02]  /*0a80*/  IMAD.MOV R3, RZ, RZ, -R3 ;  /* 0x000000ffff037224 */ /* 0x000fe400078e0a03 */
[----:B------:R-:W-:Y:S02]  /*0a90*/  IMAD R14, R8, R5, R14 ;  /* 0x00000005080e7224 */ /* 0x000fe400078e020e */
[----:B------:R-:W-:-:S04]  /*0aa0*/  IMAD.HI.U32 R2, R9, R23, RZ ;  /* 0x0000001709027227 */ /* 0x000fc800078e00ff */
[----:B------:R-:W-:Y:S02]  /*0ab0*/  IMAD R81, R8, R3, R81 ;  /* 0x0000000308517224 */ /* 0x000fe400078e0251 */
[C---:B0-----:R-:W-:Y:S02]  /*0ac0*/  VIADD R6, R0.reuse, 0x6 ;  /* 0x0000000600067836 */ /* 0x041fe40000000000 */
[----:B------:R-:W-:Y:S01]  /*0ad0*/  VIADD R5, R0, 0x7 ;  /* 0x0000000700057836 */ /* 0x000fe20000000000 */
[----:B------:R-:W-:Y:S01]  /*0ae0*/  STL [R1+0x137c], R81 ;  /* 0x00137c5101007387 */ /* 0x000fe20000100800 */
[C---:B------:R-:W-:Y:S01]  /*0af0*/  IMAD.HI.U32 R3, R9.reuse, R22, RZ ;  /* 0x0000001609037227 */ /* 0x040fe200078e00ff */
[----:B------:R-:W-:Y:S02]  /*0b00*/  IABS R24, R6 ;  /* 0x0000000600187213 */ /* 0x000fe40000000000 */
[----:B------:R-:W-:Y:S01]  /*0b10*/  IABS R25, R5 ;  /* 0x0000000500197213 */ /* 0x000fe20000000000 */
[----:B------:R-:W-:Y:S01]  /*0b20*/  IMAD.HI.U32 R4, R9, R82, RZ ;  /* 0x0000005209047227 */ /* 0x000fe200078e00ff */
[----:B------:R0:W-:Y:S03]  /*0b30*/  STL [R1+0xf54], R6 ;  /* 0x000f540601007387 */ /* 0x0001e60000100800 */
[----:B------:R-:W-:Y:S01]  /*0b40*/  IMAD.MOV R2, RZ, RZ, -R2 ;  /* 0x000000ffff027224 */ /* 0x000fe200078e0a02 */
[----:B------:R1:W-:Y:S01]  /*0b50*/  STL [R1+0xf58], R5 ;  /* 0x000f580501007387 */ /* 0x0003e20000100800 */
[----:B------:R-:W-:-:S02]  /*0b60*/  IMAD.MOV R3, RZ, RZ, -R3 ;  /* 0x000000ffff037224 */ /* 0x000fc400078e0a03 */
[----:B------:R-:W-:Y:S02]  /*0b70*/  IMAD.MOV R7, RZ, RZ, -R4 ;  /* 0x000000ffff077224 */ /* 0x000fe400078e0a04 */
[----:B------:R-:W-:Y:S02]  /*0b80*/  IMAD R23, R8, R2, R23 ;  /* 0x0000000208177224 */ /* 0x000fe400078e0217 */
[----:B------:R-:W-:-:S04]  /*0b90*/  IMAD.HI.U32 R2, R9, R24, RZ ;  /* 0x0000001809027227 */ /* 0x000fc800078e00ff */
[----:B------:R-:W-:Y:S02]  /*0ba0*/  VIADD R4, R0, 0x8 ;  /* 0x0000000800047836 */ /* 0x000fe40000000000 */
[----:B------:R-:W-:Y:S02]  /*0bb0*/  IMAD R22, R8, R3, R22 ;  /* 0x0000000308167224 */ /* 0x000fe400078e0216 */
[----:B0-----:R-:W-:Y:S01]  /*0bc0*/  VIADD R6, R0, 0xa ;  /* 0x0000000a00067836 */ /* 0x001fe20000000000 */
[----:B------:R0:W-:Y:S01]  /*0bd0*/  STL [R1+0xf5c], R4 ;  /* 0x000f5c0401007387 */ /* 0x0001e20000100800 */
[----:B------:R-:W-:Y:S01]  /*0be0*/  IMAD.HI.U32 R3, R9, R25, RZ ;  /* 0x0000001909037227 */ /* 0x000fe200078e00ff */
[----:B------:R-:W-:Y:S02]  /*0bf0*/  IABS R83, R4 ;  /* 0x0000000400537213 */ /* 0x000fe40000000000 */
[----:B------:R-:W-:Y:S01]  /*0c00*/  IABS R16, R6 ;  /* 0x0000000600107213 */ /* 0x000fe20000000000 */
[----:B------:R-:W-:Y:S01]  /*0c10*/  IMAD R82, R8, R7, R82 ;  /* 0x0000000708527224 */ /* 0x000fe200078e0252 */
[----:B------:R-:W-:Y:S01]  /*0c20*/  STL [R1+0x12c0], R23 ;  /* 0x0012c01701007387 */ /* 0x000fe20000100800 */
[----:B------:R-:W-:-:S02]  /*0c30*/  VIADD R7, R0, 0x9 ;  /* 0x0000000900077836 */ /* 0x000fc40000000000 */
[----:B-1----:R-:W-:Y:S01]  /*0c40*/  IMAD.MOV R5, RZ, RZ, -R2 ;  /* 0x000000ffff057224 */ /* 0x002fe200078e0a02 */
[----:B------:R1:W-:Y:S01]  /*0c50*/  STL [R1+0x12c4], R22 ;  /* 0x0012c41601007387 */ /* 0x0003e20000100800 */
[----:B------:R-:W-:Y:S01]  /*0c60*/  IMAD.MOV R3, RZ, RZ, -R3 ;  /* 0x000000ffff037224 */ /* 0x000fe200078e0a03 */
[----:B------:R-:W-:Y:S01]  /*0c70*/  IABS R84, R7 ;  /* 0x0000000700547213 */ /* 0x000fe20000000000 */
[----:B------:R-:W-:Y:S01]  /*0c80*/  IMAD R24, R8, R5, R24 ;  /* 0x0000000508187224 */ /* 0x000fe200078e0218 */
[----:B------:R2:W-:Y:S01]  /*0c90*/  STL [R1+0xf60], R7 ;  /* 0x000f600701007387 */ /* 0x0005e20000100800 */
[----:B------:R-:W-:Y:S02]  /*0ca0*/  VIADD R5, R0, 0xb ;  /* 0x0000000b00057836 */ /* 0x000fe40000000000 */
[----:B------:R-:W-:Y:S01]  /*0cb0*/  IMAD R25, R8, R3, R25 ;  /* 0x0000000308197224 */ /* 0x000fe200078e0219 */
[----:B------:R3:W-:Y:S01]  /*0cc0*/  STL [R1+0xf64], R6 ;  /* 0x000f640601007387 */ /* 0x0007e20000100800 */
[----:B------:R-:W-:Y:S01]  /*0cd0*/  IMAD.HI.U32 R3, R9, R16, RZ ;  /* 0x0000001009037227 */ /* 0x000fe200078e00ff */
[----:B------:R-:W-:-:S02]  /*0ce0*/  IABS R27, R5 ;  /* 0x00000005001b7213 */ /* 0x000fc40000000000 */
[----:B------:R-:W-:Y:S01]  /*0cf0*/  STL [R1+0x12c8], R24 ;  /* 0x0012c81801007387 */ /* 0x000fe20000100800 */
[----:B0-----:R-:W-:Y:S01]  /*0d00*/  IMAD.HI.U32 R4, R9, R83, RZ ;  /* 0x0000005309047227 */ /* 0x001fe200078e00ff */
[----:B-1----:R-:W-:Y:S02]  /*0d10*/  LOP3.LUT R22, R39, 0x7f, RZ, 0xc0, !PT ;  /* 0x0000007f27167812 */ /* 0x002fe400078ec0ff */
[----:B------:R-:W-:Y:S01]  /*0d20*/  STL [R1+0x12cc], R25 ;  /* 0x0012cc1901007387 */ /* 0x000fe20000100800 */
[C---:B--2---:R-:W-:Y:S02]  /*0d30*/  VIADD R7, R0.reuse, 0xc ;  /* 0x0000000c00077836 */ /* 0x044fe40000000000 */
[----:B---3--:R-:W-:Y:S01]  /*0d40*/  VIADD R6, R0, 0xd ;  /* 0x0000000d00067836 */ /* 0x008fe20000000000 */
[----:B------:R0:W-:Y:S01]  /*0d50*/  STL [R1+0xf68], R5 ;  /* 0x000f680501007387 */ /* 0x0001e20000100800 */
[----:B------:R-:W-:Y:S01]  /*0d60*/  IMAD.HI.U32 R2, R9, R84, RZ ;  /* 0x0000005409027227 */ /* 0x000fe200078e00ff */
[----:B------:R-:W-:-:S02]  /*0d70*/  IABS R26, R7 ;  /* 0x00000007001a7213 */ /* 0x000fc40000000000 */
[----:B------:R-:W-:Y:S01]  /*0d80*/  IABS R28, R6 ;  /* 0x00000006001c7213 */ /* 0x000fe20000000000 */
[----:B------:R-:W-:Y:S01]  /*0d90*/  IMAD.MOV R3, RZ, RZ, -R3 ;  /* 0x000000ffff037224 */ /* 0x000fe200078e0a03 */
[----:B------:R1:W-:Y:S01]  /*0da0*/  STL [R1+0xf6c], R7 ;  /* 0x000f6c0701007387 */ /* 0x0003e20000100800 */
[----:B------:R-:W-:Y:S02]  /*0db0*/  IMAD.MOV R4, RZ, RZ, -R4 ;  /* 0x000000ffff047224 */ /* 0x000fe400078e0a04 */
[----:B------:R-:W-:Y:S01]  /*0dc0*/  IMAD R16, R8, R3, R16 ;  /* 0x0000000308107224 */ /* 0x000fe200078e0210 */
[----:B------:R2:W-:Y:S01]  /*0dd0*/  STL [R1+0xf70], R6 ;  /* 0x000f700601007387 */ /* 0x0005e20000100800 */
[----:B0-----:R-:W-:Y:S02]  /*0de0*/  IMAD.MOV R5, RZ, RZ, -R2 ;  /* 0x000000ffff057224 */ /* 0x001fe400078e0a02 */
[----:B------:R-:W-:-:S04]  /*0df0*/  IMAD.HI.U32 R2, R9, R27, RZ ;  /* 0x0000001b09027227 */ /* 0x000fc800078e00ff */
[----:B-1----:R-:W-:Y:S02]  /*0e00*/  VIADD R7, R0, 0xe ;  /* 0x0000000e00077836 */ /* 0x002fe40000000000 */
[----:B------:R-:W-:Y:S02]  /*0e10*/  IMAD R83, R8, R4, R83 ;  /* 0x0000000408537224 */ /* 0x000fe400078e0253 */
[C---:B------:R-:W-:Y:S01]  /*0e20*/  IMAD.HI.U32 R3, R9.reuse, R26, RZ ;  /* 0x0000001a09037227 */ /* 0x040fe200078e00ff */
[----:B------:R-:W-:Y:S01]  /*0e30*/  IABS R29, R7 ;  /* 0x00000007001d7213 */ /* 0x000fe20000000000 */
[----:B------:R0:W-:Y:S02]  /*0e40*/  STL [R1+0xf74], R7 ;  /* 0x000f740701007387 */ /* 0x0001e40000100800 */
[----:B--2---:R-:W-:Y:S02]  /*0e50*/  VIADD R6, R0, 0xf ;  /* 0x0000000f00067836 */ /* 0x004fe40000000000 */
[----:B------:R-:W-:-:S03]  /*0e60*/  IMAD.HI.U32 R4, R9, R28, RZ ;  /* 0x0000001c09047227 */ /* 0x000fc600078e00ff */
[----:B------:R-:W-:Y:S01]  /*0e70*/  IABS R30, R6 ;  /* 0x00000006001e7213 */ /* 0x000fe20000000000 */
[----:B------:R-:W-:Y:S01]  /*0e80*/  IMAD.MOV R2, RZ, RZ, -R2 ;  /* 0x000000ffff027224 */ /* 0x000fe200078e0a02 */
[----:B------:R1:W-:Y:S01]  /*0e90*/  STL [R1+0xf78], R6 ;  /* 0x000f780601007387 */ /* 0x0003e20000100800 */
[C---:B------:R-:W-:Y:S02]  /*0ea0*/  IMAD R84, R8.reuse, R5, R84 ;  /* 0x0000000508547224 */ /* 0x040fe400078e0254 */
[----:B------:R-:W-:Y:S02]  /*0eb0*/  IMAD.MOV R3, RZ, RZ, -R3 ;  /* 0x000000ffff037224 */ /* 0x000fe400078e0a03 */
[----:B------:R-:W-:Y:S02]  /*0ec0*/  IMAD.MOV R5, RZ, RZ, -R4 ;  /* 0x000000ffff057224 */ /* 0x000fe400078e0a04 */
[C---:B------:R-:W-:Y:S02]  /*0ed0*/  IMAD R27, R8.reuse, R2, R27 ;  /* 0x00000002081b7224 */ /* 0x040fe400078e021b */
[----:B------:R-:W-:-:S02]  /*0ee0*/  IMAD R26, R8, R3, R26 ;  /* 0x00000003081a7224 */ /* 0x000fc400078e021a */
[----:B0-----:R-:W-:Y:S01]  /*0ef0*/  VIADD R7, R0, 0x10 ;  /* 0x0000001000077836 */ /* 0x001fe20000000000 */
[----:B------:R-:W-:Y:S01]  /*0f00*/  STL [R1+0x12d0], R27 ;  /* 0x0012d01b01007387 */ /* 0x000fe20000100800 */
[----:B------:R-:W-:Y:S02]  /*0f10*/  IMAD R28, R8, R5, R28 ;  /* 0x00000005081c7224 */ /* 0x000fe400078e021c */
[C---:B------:R-:W-:Y:S01]  /*0f20*/  IMAD.HI.U32 R2, R9.reuse, R29, RZ ;  /* 0x0000001d09027227 */ /* 0x040fe200078e00ff */
[----:B------:R-:W-:Y:S01]  /*0f30*/  STL [R1+0x12d4], R26 ;  /* 0x0012d41a01007387 */ /* 0x000fe20000100800 */
[----:B------:R-:W-:Y:S02]  /*0f40*/  IABS R85, R7 ;  /* 0x0000000700557213 */ /* 0x000fe40000000000 */
[----:B-1----:R-:W-:Y:S01]  /*0f50*/  VIADD R6, R0, 0x11 ;  /* 0x0000001100067836 */ /* 0x002fe20000000000 */
[----:B------:R-:W-:Y:S01]  /*0f60*/  STL [R1+0x12d8], R28 ;  /* 0x0012d81c01007387 */ /* 0x000fe20000100800 */
[----:B------:R-:W-:-:S03]  /*0f70*/  IMAD.HI.U32 R3, R9, R30, RZ ;  /* 0x0000001e09037227 */ /* 0x000fc600078e00ff */
[----:B------:R-:W-:Y:S01]  /*0f80*/  IABS R86, R6 ;  /* 0x0000000600567213 */ /* 0x000fe20000000000 */
[----:B------:R-:W-:Y:S01]  /*0f90*/  IMAD.MOV R2, RZ, RZ, -R2 ;  /* 0x000000ffff027224 */ /* 0x000fe200078e0a02 */
[----:B------:R-:W-:Y:S01]  /*0fa0*/  STL [R1+0xf7c], R7 ;  /* 0x000f7c0701007387 */ /* 0x000fe20000100800 */
[----:B------:R-:W-:Y:S02]  /*0fb0*/  IMAD.MOV R3, RZ, RZ, -R3 ;  /* 0x000000ffff037224 */ /* 0x000fe400078e0a03 */
[----:B------:R-:W-:Y:S01]  /*0fc0*/  IMAD R29, R8, R2, R29 ;  /* 0x00000002081d7224 */ /* 0x000fe200078e021d */
[----:B------:R0:W-:Y:S01]  /*0fd0*/  STL [R1+0xf80], R6 ;  /* 0x000f800601007387 */ /* 0x0001e20000100800 */
[----:B------:R-:W-:-:S04]  /*0fe0*/  IMAD.HI.U32 R2, R9, R85, RZ ;  /* 0x0000005509027227 */ /* 0x000fc800078e00ff */
[----:B------:R-:W-:Y:S02]  /*0ff0*/  IMAD R30, R8, R3, R30 ;  /* 0x00000003081e7224 */ /* 0x000fe400078e021e */
[C---:B------:R-:W-:Y:S02]  /*1000*/  VIADD R5, R0.reuse, 0x14 ;  /* 0x0000001400057836 */ /* 0x040fe40000000000 */
[C---:B------:R-:W-:Y:S02]  /*1010*/  VIADD R4, R0.reuse, 0x12 ;  /* 0x0000001200047836 */ /* 0x040fe40000000000 */
[----:B0-----:R-:W-:Y:S01]  /*1020*/  VIADD R6, R0, 0x13 ;  /* 0x0000001300067836 */ /* 0x001fe20000000000 */
[----:B------:R-:W-:Y:S01]  /*1030*/  IABS R32, R5 ;  /* 0x0000000500207213 */ /* 0x000fe20000000000 */
[----:B------:R-:W-:Y:S01]  /*1040*/  IMAD.HI.U32 R3, R9, R86, RZ ;  /* 0x0000005609037227 */ /* 0x000fe200078e00ff */
[----:B------:R0:W-:Y:S01]  /*1050*/  STL [R1+0xf88], R4 ;  /* 0x000f880401007387 */ /* 0x0001e20000100800 */
[----:B------:R-:W-:-:S02]  /*1060*/  IABS R17, R4 ;  /* 0x0000000400117213 */ /* 0x000fc40000000000 */
[----:B------:R-:W-:Y:S01]  /*1070*/  IMAD.MOV R2, RZ, RZ, -R2 ;  /* 0x000000ffff027224 */ /* 0x000fe200078e0a02 */
[----:B------:R-:W-:Y:S01]  /*1080*/  IABS R31, R6 ;  /* 0x00000006001f7213 */ /* 0x000fe20000000000 */
[----:B------:R-:W-:Y:S01]  /*1090*/  IMAD.MOV R3, RZ, RZ, -R3 ;  /* 0x000000ffff037224 */ /* 0x000fe200078e0a03 */
[----:B------:R-:W-:Y:S01]  /*10a0*/  STL [R1+0x12dc], R29 ;  /* 0x0012dc1d01007387 */ /* 0x000fe20000100800 */
[C---:B------:R-:W-:Y:S02]  /*10b0*/  IMAD R85, R8.reuse, R2, R85 ;  /* 0x0000000208557224 */ /* 0x040fe400078e0255 */
[----:B------:R-:W-:Y:S01]  /*10c0*/  IMAD R86, R8, R3, R86 ;  /* 0x0000000308567224 */ /* 0x000fe200078e0256 */
[----:B------:R-:W-:Y:S01]  /*10d0*/  STL [R1+0x12e0], R30 ;  /* 0x0012e01e01007387 */ /* 0x000fe20000100800 */
[C---:B------:R-:W-:Y:S02]  /*10e0*/  VIADD R7, R0.reuse, 0x15 ;  /* 0x0000001500077836 */ /* 0x040fe40000000000 */
[C---:B------:R-:W-:Y:S01]  /*10f0*/  IMAD.HI.U32 R2, R9.reuse, R31, RZ ;  /* 0x0000001f09027227 */ /* 0x040fe200078e00ff */
[----:B------:R1:W-:Y:S02]  /*1100*/  STL [R1+0xf8c], R6 ;  /* 0x000f8c0601007387 */ /* 0x0003e40000100800 */
[----:B------:R-:W-:Y:S01]  /*1110*/  IABS R33, R7 ;  /* 0x0000000700217213 */ /* 0x000fe20000000000 */
[C---:B------:R-:W-:Y:S01]  /*1120*/  IMAD.HI.U32 R3, R9.reuse, R32, RZ ;  /* 0x0000002009037227 */ /* 0x040fe200078e00ff */
[----:B------:R2:W-:Y:S03]  /*1130*/  STL [R1+0xf90], R5 ;  /* 0x000f900501007387 */ /* 0x0005e60000100800 */
[----:B0-----:R-:W-:Y:S01]  /*1140*/  IMAD.HI.U32 R4, R9, R17, RZ ;  /* 0x0000001109047227 */ /* 0x001fe200078e00ff */
[----:B------:R-:W-:Y:S03]  /*1150*/  STL [R1+0xf94], R7 ;  /* 0x000f940701007387 */ /* 0x000fe60000100800 */
[----:B-1----:R-:W-:-:S02]  /*1160*/  VIADD R6, R0, 0x16 ;  /* 0x0000001600067836 */ /* 0x002fc40000000000 */
[----:B------:R-:W-:Y:S02]  /*1170*/  IMAD.MOV R2, RZ, RZ, -R2 ;  /* 0x000000ffff027224 */ /* 0x000fe400078e0a02 */
[----:B--2---:R-:W-:Y:S01]  /*1180*/  VIADD R5, R0, 0x17 ;  /* 0x0000001700057836 */ /* 0x004fe20000000000 */
[----:B------:R-:W-:Y:S01]  /*1190*/  IABS R35, R6 ;  /* 0x0000000600237213 */ /* 0x000fe20000000000 */
[----:B------:R-:W-:Y:S01]  /*11a0*/  IMAD.MOV R3, RZ, RZ, -R3 ;  /* 0x000000ffff037224 */ /* 0x000fe200078e0a03 */
[----:B------:R-:W-:Y:S01]  /*11b0*/  STL [R1+0xf9c], R6 ;  /* 0x000f9c0601007387 */ /* 0x000fe20000100800 */
[----:B------:R-:W-:Y:S01]  /*11c0*/  IMAD.MOV R4, RZ, RZ, -R4 ;  /* 0x000000ffff047224 */ /* 0x000fe200078e0a04 */
[----:B------:R-:W-:Y:S01]  /*11d0*/  IABS R34, R5 ;  /* 0x0000000500227213 */ /* 0x000fe20000000000 */
[C---:B------:R-:W-:Y:S01]  /*11e0*/  IMAD R31, R8.reuse, R2, R31 ;  /* 0x00000002081f7224 */ /* 0x040fe200078e021f */
[----:B------:R0:W-:Y:S01]  /*11f0*/  STL [R1+0xf98], R5 ;  /* 0x000f980501007387 */ /* 0x0001e20000100800 */
[----:B------:R-:W-:-:S02]  /*1200*/  IMAD R32, R8, R3, R32 ;  /* 0x0000000308207224 */ /* 0x000fc400078e0220 */
[C---:B------:R-:W-:Y:S01]  /*1210*/  IMAD.HI.U32 R2, R9.reuse, R33, RZ ;  /* 0x0000002109027227 */ /* 0x040fe200078e00ff */
[----:B------:R-:W-:Y:S03]  /*1220*/  STL [R1+0x12e4], R31 ;  /* 0x0012e41f01007387 */ /* 0x000fe60000100800 */
[----:B------:R-:W-:Y:S01]  /*1230*/  IMAD R17, R8, R4, R17 ;  /* 0x0000000408117224 */ /* 0x000fe200078e0211 */
[----:B------:R-:W-:Y:S01]  /*1240*/  STL [R1+0x12e8], R32 ;  /* 0x0012e82001007387 */ /* 0x000fe20000100800 */
[----:B------:R-:W-:-:S04]  /*1250*/  IMAD.HI.U32 R3, R9, R35, RZ ;  /* 0x0000002309037227 */ /* 0x000fc800078e00ff */
[----:B0-----:R-:W-:Y:S02]  /*1260*/  VIADD R5, R0, 0x18 ;  /* 0x0000001800057836 */ /* 0x001fe40000000000 */
[----:B------:R-:W-:-:S03]  /*1270*/  IMAD.HI.U32 R4, R9, R34, RZ ;  /* 0x0000002209047227 */ /* 0x000fc600078e00ff */
[----:B------:R0:W-:Y:S01]  /*1280*/  STL [R1+0xfa4], R5 ;  /* 0x000fa40501007387 */ /* 0x0001e20000100800 */
[----:B------:R-:W-:Y:S01]  /*1290*/  IMAD.MOV R2, RZ, RZ, -R2 ;  /* 0x000000ffff027224 */ /* 0x000fe200078e0a02 */
[----:B------:R-:W-:Y:S01]  /*12a0*/  IABS R90, R5 ;  /* 0x00000005005a7213 */ /* 0x000fe20000000000 */
[----:B------:R-:W-:Y:S02]  /*12b0*/  IMAD.MOV R3, RZ, RZ, -R3 ;  /* 0x000000ffff037224 */ /* 0x000fe400078e0a03 */
[C---:B------:R-:W-:Y:S02]  /*12c0*/  VIADD R6, R0.reuse, 0x19 ;  /* 0x0000001900067836 */ /* 0x040fe40000000000 */
[----:B------:R-:W-:Y:S02]  /*12d0*/  VIADD R7, R0, 0x1a ;  /* 0x0000001a00077836 */ /* 0x000fe40000000000 */
[C---:B------:R-:W-:Y:S01]  /*12e0*/  IMAD R33, R8.reuse, R2, R33 ;  /* 0x0000000208217224 */ /* 0x040fe200078e0221 */
[----:B------:R1:W-:Y:S01]  /*12f0*/  STL [R1+0xfa0], R6 ;  /* 0x000fa00601007387 */ /* 0x0003e20000100800 */
[----:B0-----:R-:W-:Y:S01]  /*1300*/  IMAD.MOV R5, RZ, RZ, -R4 ;  /* 0x000000ffff057224 */ /* 0x001fe200078e0a04 */
[----:B------:R-:W-:Y:S01]  /*1310*/  IABS R87, R6 ;  /* 0x0000000600577213 */ /* 0x000fe20000000000 */
[C---:B------:R-:W-:Y:S01]  /*1320*/  IMAD R35, R8.reuse, R3, R35 ;  /* 0x0000000308237224 */ /* 0x040fe200078e0223 */
[----:B------:R-:W-:Y:S01]  /*1330*/  IABS R18, R7 ;  /* 0x0000000700127213 */ /* 0x000fe20000000000 */
[----:B------:R-:W-:Y:S01]  /*1340*/  IMAD R34, R8, R5, R34 ;  /* 0x0000000508227224 */ /* 0x000fe200078e0222 */
[----:B------:R-:W-:Y:S01]  /*1350*/  STL [R1+0x12ec], R33 ;  /* 0x0012ec2101007387 */ /* 0x000fe20000100800 */
[----:B------:R-:W-:-:S03]  /*1360*/  IMAD.HI.U32 R2, R9, R90, RZ ;  /* 0x0000005a09027227 */ /* 0x000fc600078e00ff */
[----:B------:R-:W-:Y:S01]  /*1370*/  STL [R1+0x12f0], R35 ;  /* 0x0012f02301007387 */ /* 0x000fe20000100800 */
[C---:B-1----:R-:W-:Y:S02]  /*1380*/  VIADD R6, R0.reuse, 0x1b ;  /* 0x0000001b00067836 */ /* 0x042fe40000000000 */
[----:B------:R-:W-:Y:S01]  /*1390*/  IMAD.MOV R5, RZ, RZ, -R2 ;  /* 0x000000ffff057224 */ /* 0x000fe200078e0a02 */
[----:B------:R-:W-:Y:S01]  /*13a0*/  STL [R1+0x12f4], R34 ;  /* 0x0012f42201007387 */ /* 0x000fe20000100800 */
[----:B------:R-:W-:Y:S01]  /*13b0*/  VIADD R4, R0, 0x1c ;  /* 0x0000001c00047836 */ /* 0x000fe20000000000 */
[----:B------:R-:W-:Y:S01]  /*13c0*/  IABS R36, R6 ;  /* 0x0000000600247213 */ /* 0x000fe20000000000 */
[C---:B------:R-:W-:Y:S01]  /*13d0*/  IMAD.HI.U32 R3, R9.reuse, R87, RZ ;  /* 0x0000005709037227 */ /* 0x040fe200078e00ff */
[----:B------:R0:W-:Y:S02]  /*13e0*/  STL [R1+0xfac], R7 ;  /* 0x000fac0701007387 */ /* 0x0001e40000100800 */
[----:B------:R-:W-:Y:S01]  /*13f0*/  IABS R93, R4 ;  /* 0x00000004005d7213 */ /* 0x000fe20000000000 */
[----:B------:R-:W-:Y:S01]  /*1400*/  IMAD.HI.U32 R2, R9, R18, RZ ;  /* 0x0000001209027227 */ /* 0x000fe200078e00ff */
[----:B------:R1:W-:Y:S03]  /*1410*/  STL [R1+0xfa8], R6 ;  /* 0x000fa80601007387 */ /* 0x0003e60000100800 */
[----:B------:R-:W-:Y:S01]  /*1420*/  IMAD R90, R8, R5, R90 ;  /* 0x00000005085a7224 */ /* 0x000fe200078e025a */
[----:B------:R2:W-:Y:S01]  /*1430*/  STL [R1+0xfb4], R4 ;  /* 0x000fb40401007387 */ /* 0x0005e20000100800 */
[----:B------:R-:W-:-:S02]  /*1440*/  IMAD.MOV R3, RZ, RZ, -R3 ;  /* 0x000000ffff037224 */ /* 0x000fc400078e0a03 */
[----:B0-----:R-:W-:Y:S02]  /*1450*/  VIADD R7, R0, 0x1d ;  /* 0x0000001d00077836 */ /* 0x001fe40000000000 */
[----:B------:R-:W-:Y:S02]  /*1460*/  IMAD.MOV R5, RZ, RZ, -R2 ;  /* 0x000000ffff057224 */ /* 0x000fe400078e0a02 */
[----:B------:R-:W-:Y:S01]  /*1470*/  IMAD R87, R8, R3, R87 ;  /* 0x0000000308577224 */ /* 0x000fe200078e0257 */
[----:B------:R-:W-:Y:S01]  /*1480*/  IABS R2, R7 ;  /* 0x0000000700027213 */ /* 0x000fe20000000000 */
[----:B-1----:R-:W-:Y:S01]  /*1490*/  VIADD R6, R0, 0x1e ;  /* 0x0000001e00067836 */ /* 0x002fe20000000000 */
[----:B------:R-:W-:Y:S01]  /*14a0*/  STL [R1+0xfb0], R7 ;  /* 0x000fb00701007387 */ /* 0x000fe20000100800 */
[----:B------:R-:W-:-:S03]  /*14b0*/  IMAD.HI.U32 R3, R9, R36, RZ ;  /* 0x0000002409037227 */ /* 0x000fc600078e00ff */
[----:B------:R0:W-:Y:S01]  /*14c0*/  STL [R1+0xfbc], R6 ;  /* 0x000fbc0601007387 */ /* 0x0001e20000100800 */
[----:B------:R-:W-:Y:S02]  /*14d0*/  IMAD R18, R8, R5, R18 ;  /* 0x0000000508127224 */ /* 0x000fe400078e0212 */
[----:B--2---:R-:W-:-:S03]  /*14e0*/  IMAD.HI.U32 R4, R9, R93, RZ ;  /* 0x0000005d09047227 */ /* 0x004fc600078e00ff */
[----:B------:R1:W-:Y:S01]  /*14f0*/  STL [R1+0x1378], R18 ;  /* 0x0013781201007387 */ /* 0x0003e20000100800 */
[----:B------:R-:W-:Y:S02]  /*1500*/  IMAD.MOV.U32 R5, RZ, RZ, R2 ;  /* 0x000000ffff057224 */ /* 0x000fe400078e0002 */
[----:B------:R-:W-:Y:S01]  /*1510*/  IMAD.MOV R3, RZ, RZ, -R3 ;  /* 0x000000ffff037224 */ /* 0x000fe200078e0a03 */
[----:B0-----:R-:W-:Y:S01]  /*1520*/  IABS R6, R6 ;  /* 0x0000000600067213 */ /* 0x001fe20000000000 */
[----:B------:R-:W-:Y:S02]  /*1530*/  IMAD.MOV R4, RZ, RZ, -R4 ;  /* 0x000000ffff047224 */ /* 0x000fe400078e0a04 */
[----:B------:R-:W-:-:S04]  /*1540*/  IMAD.HI.U32 R2, R9, R5, RZ ;  /* 0x0000000509027227 */ /* 0x000fc800078e00ff */
[----:B------:R-:W-:Y:S02]  /*1550*/  IMAD.IADD R38, R12, 0x1, R38 ;  /* 0x000000010c267824 */ /* 0x000fe400078e0226 */
[C---:B------:R-:W-:Y:S02]  /*1560*/  IMAD R36, R8.reuse, R3, R36 ;  /* 0x0000000308247224 */ /* 0x040fe400078e0224 */
[----:B------:R-:W-:Y:S02]  /*1570*/  IMAD R93, R8, R4, R93 ;  /* 0x00000004085d7224 */ /* 0x000fe400078e025d */
[C---:B------:R-:W-:Y:S01]  /*1580*/  VIADD R12, R0.reuse, 0x1f ;  /* 0x0000001f000c7836 */ /* 0x040fe20000000000 */
[----:B------:R-:W-:Y:S01]  /*1590*/  STL [R1+0x12f8], R36 ;  /* 0x0012f82401007387 */ /* 0x000fe20000100800 */
[----:B------:R-:W-:Y:S02]  /*15a0*/  IMAD.MOV R2, RZ, RZ, -R2 ;  /* 0x000000ffff027224 */ /* 0x000fe400078e0a02 */
[----:B------:R-:W-:Y:S01]  /*15b0*/  IMAD.MOV.U32 R4, RZ, RZ, R6 ;  /* 0x000000ffff047224 */ /* 0x000fe200078e0006 */
[----:B------:R-:W-:Y:S01]  /*15c0*/  STL [R1+0x12fc], R93 ;  /* 0x0012fc5d01007387 */ /* 0x000fe20000100800 */
[C---:B------:R-:W-:Y:S01]  /*15d0*/  VIADD R11, R0.reuse, 0x20 ;  /* 0x00000020000b7836 */ /* 0x040fe20000000000 */
[----:B------:R-:W-:Y:S01]  /*15e0*/  IABS R6, R12 ;  /* 0x0000000c00067213 */ /* 0x000fe20000000000 */
[----:B------:R-:W-:Y:S01]  /*15f0*/  VIADD R7, R0, 0x21 ;  /* 0x0000002100077836 */ /* 0x000fe20000000000 */
[----:B------:R-:W-:Y:S01]  /*1600*/  STL [R1+0xfb8], R12 ;  /* 0x000fb80c01007387 */ /* 0x000fe20000100800 */
[----:B------:R-:W-:Y:S01]  /*1610*/  IMAD R2, R8, R2, R5 ;  /* 0x0000000208027224 */ /* 0x000fe200078e0205 */
[----:B------:R-:W-:Y:S01]  /*1620*/  IABS R88, R11 ;  /* 0x0000000b00587213 */ /* 0x000fe20000000000 */
[----:B------:R-:W-:Y:S01]  /*1630*/  IMAD.HI.U32 R3, R9, R4, RZ ;  /* 0x0000000409037227 */ /* 0x000fe200078e00ff */
[----:B------:R0:W-:Y:S01]  /*1640*/  STL [R1+0xfd4], R11 ;  /* 0x000fd40b01007387 */ /* 0x0001e20000100800 */
[----:B------:R-:W-:-:S02]  /*1650*/  IABS R89, R7 ;  /* 0x0000000700597213 */ /* 0x000fc40000000000 */
[----:B------:R-:W-:Y:S01]  /*1660*/  IMAD.MOV R3, RZ, RZ, -R3 ;  /* 0x000000ffff037224 */ /* 0x000fe200078e0a03 */
[----:B------:R2:W-:Y:S01]  /*1670*/  STL [R1+0xfd0], R7 ;  /* 0x000fd00701007387 */ /* 0x0005e20000100800 */
[----:B-1----:R-:W-:Y:S02]  /*1680*/  VIADD R18, R0, 0x75 ;  /* 0x0000007500127836 */ /* 0x002fe40000000000 */
[----:B------:R-:W-:Y:S01]  /*1690*/  IMAD R4, R8, R3, R4 ;  /* 0x0000000308047224 */ /* 0x000fe200078e0204 */
[----:B------:R1:W-:Y:S01]  /*16a0*/  STL [R1], R2 ;  /* 0x0000000201007387 */ /* 0x0003e20000100800 */
[----:B------:R-:W-:Y:S01]  /*16b0*/  IMAD.HI.U32 R3, R9, R88, RZ ;  /* 0x0000005809037227 */ /* 0x000fe200078e00ff */
[----:B------:R-:W-:Y:S02]  /*16c0*/  IABS R37, R18 ;  /* 0x0000001200257213 */ /* 0x000fe40000000000 */
[----:B------:R3:W-:Y:S01]  /*16d0*/  STL [R1+0x4], R4 ;  /* 0x0000040401007387 */ /* 0x0007e20000100800 */
[----:B0-----:R-:W-:-:S02]  /*16e0*/  VIADD R11, R0, 0x22 ;  /* 0x00000022000b7836 */ /* 0x001fc40000000000 */
[----:B--2---:R-:W-:Y:S02]  /*16f0*/  VIADD R7, R0, 0x23 ;  /* 0x0000002300077836 */ /* 0x004fe40000000000 */
[----:B------:R-:W-:Y:S01]  /*1700*/  IMAD.MOV R3, RZ, RZ, -R3 ;  /* 0x000000ffff037224 */ /* 0x000fe200078e0a03 */
[----:B------:R-:W-:Y:S01]  /*1710*/  IABS R21, R11 ;  /* 0x0000000b00157213 */ /* 0x000fe20000000000 */
[C---:B-1----:R-:W-:Y:S01]  /*1720*/  IMAD.HI.U32 R2, R9.reuse, R6, RZ ;  /* 0x0000000609027227 */ /* 0x042fe200078e00ff */
[----:B------:R0:W-:Y:S03]  /*1730*/  STL [R1+0x1024], R11 ;  /* 0x0010240b01007387 */ /* 0x0001e60000100800 */
[----:B------:R-:W-:Y:S01]  /*1740*/  IMAD.MOV R5, RZ, RZ, -R2 ;  /* 0x000000ffff057224 */ /* 0x000fe200078e0a02 */
[----:B------:R1:W-:Y:S01]  /*1750*/  STL [R1+0xfe4], R7 ;  /* 0x000fe40701007387 */ /* 0x0003e20000100800 */
[----:B---3--:R-:W-:-:S04]  /*1760*/  IMAD.HI.U32 R4, R9, R89, RZ ;  /* 0x0000005909047227 */ /* 0x008fc800078e00ff */
[----:B------:R-:W-:Y:S01]  /*1770*/  IMAD R2, R8, R5, R6 ;  /* 0x0000000508027224 */ /* 0x000fe200078e0206 */
[----:B------:R-:W-:Y:S01]  /*1780*/  IABS R6, R7 ;  /* 0x0000000700067213 */ /* 0x000fe20000000000 */
[C---:B------:R-:W-:Y:S02]  /*1790*/  VIADD R5, R0.reuse, 0x24 ;  /* 0x0000002400057836 */ /* 0x040fe40000000000 */
[----:B------:R-:W-:Y:S01]  /*17a0*/  IMAD.MOV R4, RZ, RZ, -R4 ;  /* 0x000000ffff047224 */ /* 0x000fe200078e0a04 */
[----:B------:R2:W-:Y:S01]  /*17b0*/  STL [R1+0x8], R2 ;  /* 0x0000080201007387 */ /* 0x0005e20000100800 */
[C---:B0-----:R-:W-:Y:S02]  /*17c0*/  VIADD R11, R0.reuse, 0x25 ;  /* 0x00000025000b7836 */ /* 0x041fe40000000000 */
[----:B-1----:R-:W-:Y:S01]  /*17d0*/  VIADD R7, R0, 0x26 ;  /* 0x0000002600077836 */ /* 0x002fe20000000000 */
[----:B------:R0:W-:Y:S01]  /*17e0*/  STL [R1+0x1074], R5 ;  /* 0x0010740501007387 */ /* 0x0001e20000100800 */
[C---:B------:R-:W-:Y:S01]  /*17f0*/  IMAD R88, R8.reuse, R3, R88 ;  /* 0x0000000308587224 */ /* 0x040fe200078e0258 */
[----:B------:R-:W-:Y:S01]  /*1800*/  IABS R12, R11 ;  /* 0x0000000b000c7213 */ /* 0x000fe20000000000 */
[----:B------:R-:W-:Y:S01]  /*1810*/  IMAD R89, R8, R4, R89 ;  /* 0x0000000408597224 */ /* 0x000fe200078e0259 */
[----:B------:R-:W-:Y:S01]  /*1820*/  STL [R1+0x1048], R11 ;  /* 0x0010480b01007387 */ /* 0x000fe20000100800 */
[----:B------:R-:W-:Y:S01]  /*1830*/  IMAD.HI.U32 R3, R9, R6, RZ ;  /* 0x0000000609037227 */ /* 0x000fe200078e00ff */
[----:B------:R-:W-:-:S02]  /*1840*/  IABS R13, R7 ;  /* 0x00000007000d7213 */ /* 0x000fc40000000000 */
[----:B------:R1:W-:Y:S01]  /*1850*/  STL [R1+0x108c], R7 ;  /* 0x00108c0701007387 */ /* 0x0003e20000100800 */
[----:B--2---:R-:W-:Y:S01]  /*1860*/  IMAD.HI.U32 R2, R9, R21, RZ ;  /* 0x0000001509027227 */ /* 0x004fe200078e00ff */
[----:B0-----:R-:W-:-:S03]  /*1870*/  IABS R5, R5 ;  /* 0x0000000500057213 */ /* 0x001fc60000000000 */
[----:B------:R-:W-:Y:S02]  /*1880*/  IMAD.MOV R4, RZ, RZ, -R2 ;  /* 0x000000ffff047224 */ /* 0x000fe400078e0a02 */
[----:B------:R-:W-:Y:S02]  /*1890*/  IMAD.MOV.U32 R2, RZ, RZ, R5 ;  /* 0x000000ffff027224 */ /* 0x000fe400078e0005 */
[----:B------:R-:W-:Y:S02]  /*18a0*/  IMAD R21, R8, R4, R21 ;  /* 0x0000000408157224 */ /* 0x000fe400078e0215 */
[----:B-1----:R-:W-:Y:S02]  /*18b0*/  IMAD.MOV R7, RZ, RZ, -R3 ;  /* 0x000000ffff077224 */ /* 0x002fe400078e0a03 */
[----:B------:R-:W-:Y:S02]  /*18c0*/  IMAD.MOV.U32 R4, RZ, RZ, R12 ;  /* 0x000000ffff047224 */ /* 0x000fe400078e000c */
[----:B------:R-:W-:-:S04]  /*18d0*/  IMAD.HI.U32 R5, R9, R2, RZ ;  /* 0x0000000209057227 */ /* 0x000fc800078e00ff */
[----:B------:R-:W-:Y:S02]  /*18e0*/  VIADD R12, R0, 0x27 ;  /* 0x00000027000c7836 */ /* 0x000fe40000000000 */
[----:B------:R-:W-:Y:S02]  /*18f0*/  IMAD R6, R8, R7, R6 ;  /* 0x0000000708067224 */ /* 0x000fe400078e0206 */
[----:B------:R-:W-:Y:S02]  /*1900*/  IMAD.MOV.U32 R3, RZ, RZ, R13 ;  /* 0x000000ffff037224 */ /* 0x000fe400078e000d */
[----:B------:R-:W-:Y:S01]  /*1910*/  IMAD.HI.U32 R7, R9, R4, RZ ;  /* 0x0000000409077227 */ /* 0x000fe200078e00ff */
[----:B------:R0:W-:Y:S03]  /*1920*/  STL [R1+0xc], R6 ;  /* 0x00000c0601007387 */ /* 0x0001e60000100800 */
[----:B------:R-:W-:Y:S01]  /*1930*/  IMAD.MOV R13, RZ, RZ, -R5 ;  /* 0x000000ffff0d7224 */ /* 0x000fe200078e0a05 */
[----:B------:R-:W-:Y:S01]  /*1940*/  IABS R5, R12 ;  /* 0x0000000c00057213 */ /* 0x000fe20000000000 */
[----:B------:R-:W-:Y:S01]  /*1950*/  IMAD.MOV R7, RZ, RZ, -R7 ;  /* 0x000000ffff077224 */ /* 0x000fe200078e0a07 */
[----:B------:R1:W-:Y:S01]  /*1960*/  STL [R1+0x1084], R12 ;  /* 0x0010840c01007387 */ /* 0x0003e20000100800 */
[----:B------:R-:W-:-:S02]  /*1970*/  VIADD R11, R0, 0x28 ;  /* 0x00000028000b7836 */ /* 0x000fc40000000000 */
[----:B------:R-:W-:Y:S02]  /*1980*/  VIADD R93, R0, 0xa9 ;  /* 0x000000a9005d7836 */ /* 0x000fe40000000000 */
[----:B0-----:R-:W-:Y:S01]  /*1990*/  IMAD.HI.U32 R6, R9, R3, RZ ;  /* 0x0000000309067227 */ /* 0x001fe200078e00ff */
[----:B------:R0:W-:Y:S01]  /*19a0*/  STL [R1+0x10e0], R11 ;  /* 0x0010e00b01007387 */ /* 0x0001e20000100800 */
[----:B------:R-:W-:Y:S02]  /*19b0*/  IABS R63, R11 ;  /* 0x0000000b003f7213 */ /* 0x000fe40000000000 */
[----:B------:R-:W-:Y:S01]  /*19c0*/  IMAD.MOV R6, RZ, RZ, -R6 ;  /* 0x000000ffff067224 */ /* 0x000fe200078e0a06 */
[----:B------:R-:W-:Y:S01]  /*19d0*/  IABS R53, R93 ;  /* 0x0000005d00357213 */ /* 0x000fe20000000000 */
[----:B-1----:R-:W-:Y:S02]  /*19e0*/  IMAD R12, R8, R13, R2 ;  /* 0x0000000d080c7224 */ /* 0x002fe400078e0202 */
[----:B------:R-:W-:-:S02]  /*19f0*/  IMAD.MOV.U32 R2, RZ, RZ, R5 ;  /* 0x000000ffff027224 */ /* 0x000fc400078e0005 */
[C---:B------:R-:W-:Y:S01]  /*1a00*/  IMAD R5, R8.reuse, R7, R4 ;  /* 0x0000000708057224 */ /* 0x040fe200078e0204 */
[----:B------:R1:W-:Y:S01]  /*1a10*/  STL [R1+0x14], R12 ;  /* 0x0000140c01007387 */ /* 0x0003e20000100800 */
[----:B------:R-:W-:Y:S02]  /*1a20*/  IMAD R3, R8, R6, R3 ;  /* 0x0000000608037224 */ /* 0x000fe400078e0203 */
[C---:B------:R-:W-:Y:S01]  /*1a30*/  VIADD R4, R0.reuse, 0x29 ;  /* 0x0000002900047836 */ /* 0x040fe20000000000 */
[----:B------:R2:W-:Y:S01]  /*1a40*/  STL [R1+0x10], R5 ;  /* 0x0000100501007387 */ /* 0x0005e20000100800 */
[C---:B0-----:R-:W-:Y:S02]  /*1a50*/  VIADD R11, R0.reuse, 0x2a ;  /* 0x0000002a000b7836 */ /* 0x041fe40000000000 */
[C---:B------:R-:W-:Y:S01]  /*1a60*/  VIADD R7, R0.reuse, 0x2b ;  /* 0x0000002b00077836 */ /* 0x040fe20000000000 */
[----:B------:R0:W-:Y:S01]  /*1a70*/  STL [R1+0x18], R3 ;  /* 0x0000180301007387 */ /* 0x0001e20000100800 */
[----:B------:R-:W-:Y:S01]  /*1a80*/  IABS R64, R4 ;  /* 0x0000000400407213 */ /* 0x000fe20000000000 */
[C---:B------:R-:W-:Y:S01]  /*1a90*/  VIADD R6, R0.reuse, 0x2c ;  /* 0x0000002c00067836 */ /* 0x040fe20000000000 */
[----:B------:R-:W-:Y:S01]  /*1aa0*/  IABS R20, R11 ;  /* 0x0000000b00147213 */ /* 0x000fe20000000000 */
[----:B------:R3:W-:Y:S01]  /*1ab0*/  STL [R1+0x10d8], R4 ;  /* 0x0010d80401007387 */ /* 0x0007e20000100800 */
[----:B-1----:R-:W-:-:S02]  /*1ac0*/  VIADD R12, R0, 0x2f ;  /* 0x0000002f000c7836 */ /* 0x002fc40000000000 */
[C---:B--2---:R-:W-:Y:S01]  /*1ad0*/  IMAD.HI.U32 R5, R9.reuse, R2, RZ ;  /* 0x0000000209057227 */ /* 0x044fe200078e00ff */
[----:B------:R-:W-:Y:S01]  /*1ae0*/  STL [R1+0x1128], R11 ;  /* 0x0011280b01007387 */ /* 0x000fe20000100800 */
[----:B0-----:R-:W-:Y:S02]  /*1af0*/  IABS R3, R7 ;  /* 0x0000000700037213 */ /* 0x001fe40000000000 */
[----:B------:R-:W-:Y:S01]  /*1b00*/  IMAD.MOV R5, RZ, RZ, -R5 ;  /* 0x000000ffff057224 */ /* 0x000fe200078e0a05 */
[----:B------:R-:W-:Y:S01]  /*1b10*/  STL [R1+0x1124], R7 ;  /* 0x0011240701007387 */ /* 0x000fe20000100800 */
[----:B------:R-:W-:Y:S02]  /*1b20*/  VIADD R13, R0, 0x36 ;  /* 0x00000036000d7836 */ /* 0x000fe40000000000 */
[----:B------:R-:W-:Y:S02]  /*1b30*/  IMAD R2, R8, R5, R2 ;  /* 0x0000000508027224 */ /* 0x000fe400078e0202 */
[----:B---3--:R-:W-:-:S03]  /*1b40*/  IMAD.HI.U32 R4, R9, R63, RZ ;  /* 0x0000003f09047227 */ /* 0x008fc600078e00ff */
[----:B------:R0:W-:Y:S01]  /*1b50*/  STL [R1+0x1c], R2 ;  /* 0x00001c0201007387 */ /* 0x0001e20000100800 */
[----:B------:R-:W-:Y:S02]  /*1b60*/  IMAD.MOV R4, RZ, RZ, -R4 ;  /* 0x000000ffff047224 */ /* 0x000fe400078e0a04 */
[C---:B------:R-:W-:Y:S01]  /*1b70*/  IMAD.HI.U32 R5, R9.reuse, R20, RZ ;  /* 0x0000001409057227 */ /* 0x040fe200078e00ff */
[----:B------:R1:W-:Y:S03]  /*1b80*/  STL [R1+0x1104], R6 ;  /* 0x0011040601007387 */ /* 0x0003e60000100800 */
[----:B------:R-:W-:Y:S02]  /*1b90*/  IMAD R63, R8, R4, R63 ;  /* 0x00000004083f7224 */ /* 0x000fe400078e023f */
[----:B------:R-:W-:-:S04]  /*1ba0*/  IMAD.HI.U32 R4, R9, R3, RZ ;  /* 0x0000000309047227 */ /* 0x000fc800078e00ff */
[----:B0-----:R-:W-:Y:S01]  /*1bb0*/  IMAD.HI.U32 R2, R9, R64, RZ ;  /* 0x0000004009027227 */ /* 0x001fe200078e00ff */
[----:B-1----:R-:W-:-:S03]  /*1bc0*/  IABS R6, R6 ;  /* 0x0000000600067213 */ /* 0x002fc60000000000 */
[----:B------:R-:W-:Y:S02]  /*1bd0*/  IMAD.MOV R2, RZ, RZ, -R2 ;  /* 0x000000ffff027224 */ /* 0x000fe400078e0a02 */
[----:B------:R-:W-:Y:S02]  /*1be0*/  VIADD R7, R0, 0x2d ;  /* 0x0000002d00077836 */ /* 0x000fe40000000000 */
[----:B------:R-:W-:Y:S02]  /*1bf0*/  IMAD.MOV R5, RZ, RZ, -R5 ;  /* 0x000000ffff057224 */ /* 0x000fe400078e0a05 */
[----:B------:R-:W-:Y:S01]  /*1c00*/  IMAD.MOV R4, RZ, RZ, -R4 ;  /* 0x000000ffff047224 */ /* 0x000fe200078e0a04 */
[----:B------:R0:W-:Y:S01]  /*1c10*/  STL [R1+0x1100], R7 ;  /* 0x0011000701007387 */ /* 0x0001e20000100800 */
[C---:B------:R-:W-:Y:S01]  /*1c20*/  IMAD R64, R8.reuse, R2, R64 ;  /* 0x0000000208407224 */ /* 0x040fe200078e0240 */
[----:B------:R-:W-:Y:S01]  /*1c30*/  IABS R2, R7 ;  /* 0x0000000700027213 */ /* 0x000fe20000000000 */
[----:B------:R-:W-:-:S02]  /*1c40*/  IMAD R20, R8, R5, R20 ;  /* 0x0000000508147224 */ /* 0x000fc400078e0214 */
[----:B------:R-:W-:Y:S02]  /*1c50*/  IMAD R3, R8, R4, R3 ;  /* 0x0000000408037224 */ /* 0x000fe400078e0203 */
[C---:B------:R-:W-:Y:S02]  /*1c60*/  VIADD R5, R0.reuse, 0x2e ;  /* 0x0000002e00057836 */ /* 0x040fe40000000000 */
[C---:B------:R-:W-:Y:S01]  /*1c70*/  IMAD.HI.U32 R4, R9.reuse, R2, RZ ;  /* 0x0000000209047227 */ /* 0x040fe200078e00ff */
[----:B------:R1:W-:Y:S03]  /*1c80*/  STL [R1+0x20], R3 ;  /* 0x0000200301007387 */ /* 0x0003e60000100800 */
[----:B0-----:R-:W-:Y:S01]  /*1c90*/  IMAD.HI.U32 R7, R9, R6, RZ ;  /* 0x0000000609077227 */ /* 0x001fe200078e00ff */
[----:B------:R0:W-:Y:S03]  /*1ca0*/  STL [R1+0x10d4], R5 ;  /* 0x0010d40501007387 */ /* 0x0001e60000100800 */
[----:B------:R-:W-:Y:S01]  /*1cb0*/  IMAD.MOV R7, RZ, RZ, -R7 ;  /* 0x000000ffff077224 */ /* 0x000fe200078e0a07 */
[----:B------:R-:W-:Y:S01]  /*1cc0*/  STL [R1+0x10d0], R12 ;  /* 0x0010d00c01007387 */ /* 0x000fe20000100800 */
[----:B------:R-:W-:Y:S01]  /*1cd0*/  VIADD R11, R0, 0x30 ;  /* 0x00000030000b7836 */ /* 0x000fe20000000000 */
[----:B-1----:R-:W-:Y:S01]  /*1ce0*/  IABS R3, R12 ;  /* 0x0000000c00037213 */ /* 0x002fe20000000000 */
[----:B------:R-:W-:-:S02]  /*1cf0*/  IMAD R6, R8, R7, R6 ;  /* 0x0000000708067224 */ /* 0x000fc400078e0206 */
[----:B------:R-:W-:Y:S01]  /*1d00*/  IMAD.MOV R4, RZ, RZ, -R4 ;  /* 0x000000ffff047224 */ /* 0x000fe200078e0a04 */
[----:B0-----:R-:W-:Y:S01]  /*1d10*/  IABS R5, R5 ;  /* 0x0000000500057213 */ /* 0x001fe20000000000 */
[----:B------:R0:W-:Y:S01]  /*1d20*/  STL [R1+0x10f0], R11 ;  /* 0x0010f00b01007387 */ /* 0x0001e20000100800 */
[----:B------:R-:W-:Y:S01]  /*1d30*/  IABS R65, R11 ;  /* 0x0000000b00417213 */ /* 0x000fe20000000000 */
[----:B------:R-:W-:Y:S02]  /*1d40*/  IMAD R2, R8, R4, R2 ;  /* 0x0000000408027224 */ /* 0x000fe400078e0202 */
[----:B------:R1:W-:Y:S01]  /*1d50*/  STL [R1+0x24], R6 ;  /* 0x0000240601007387 */ /* 0x0003e20000100800 */
[----:B------:R-:W-:-:S03]  /*1d60*/  IMAD.HI.U32 R4, R9, R3, RZ ;  /* 0x0000000309047227 */ /* 0x000fc600078e00ff */
[----:B------:R-:W-:Y:S01]  /*1d70*/  STL [R1+0x28], R2 ;  /* 0x0000280201007387 */ /* 0x000fe20000100800 */
[----:B------:R-:W-:Y:S02]  /*1d80*/  IMAD.MOV R4, RZ, RZ, -R4 ;  /* 0x000000ffff047224 */ /* 0x000fe400078e0a04 */
[C---:B0-----:R-:W-:Y:S02]  /*1d90*/  VIADD R11, R0.reuse, 0x31 ;  /* 0x00000031000b7836 */ /* 0x041fe40000000000 */
[----:B------:R-:W-:Y:S02]  /*1da0*/  VIADD R7, R0, 0x32 ;  /* 0x0000003200077836 */ /* 0x000fe40000000000 */
[----:B-1----:R-:W-:Y:S01]  /*1db0*/  IMAD.HI.U32 R6, R9, R5, RZ ;  /* 0x0000000509067227 */ /* 0x002fe200078e00ff */
[----:B------:R0:W-:Y:S01]  /*1dc0*/  STL [R1+0x10b8], R11 ;  /* 0x0010b80b01007387 */ /* 0x0001e20000100800 */
[----:B------:R-:W-:Y:S02]  /*1dd0*/  IABS R66, R11 ;  /* 0x0000000b00427213 */ /* 0x000fe40000000000 */
[----:B------:R-:W-:Y:S01]  /*1de0*/  IMAD.MOV R6, RZ, RZ, -R6 ;  /* 0x000000ffff067224 */ /* 0x000fe200078e0a06 */
[----:B------:R1:W-:Y:S01]  /*1df0*/  STL [R1+0x10c0], R7 ;  /* 0x0010c00701007387 */ /* 0x0003e20000100800 */
[C---:B------:R-:W-:Y:S01]  /*1e00*/  IMAD R3, R8.reuse, R4, R3 ;  /* 0x0000000408037224 */ /* 0x040fe200078e0203 */
[----:B------:R-:W-:Y:S01]  /*1e10*/  IABS R19, R7 ;  /* 0x0000000700137213 */ /* 0x000fe20000000000 */
[----:B------:R-:W-:-:S02]  /*1e20*/  IMAD R5, R8, R6, R5 ;  /* 0x0000000608057224 */ /* 0x000fc400078e0205 */
[C---:B------:R-:W-:Y:S02]  /*1e30*/  VIADD R6, R0.reuse, 0x34 ;  /* 0x0000003400067836 */ /* 0x040fe40000000000 */
[----:B0-----:R-:W-:Y:S01]  /*1e40*/  VIADD R11, R0, 0x33 ;  /* 0x00000033000b7836 */ /* 0x001fe20000000000 */
[----:B------:R0:W-:Y:S01]  /*1e50*/  STL [R1+0x2c], R5 ;  /* 0x00002c0501007387 */ /* 0x0001e20000100800 */
[----:B------:R-:W-:-:S03]  /*1e60*/  IMAD.HI.U32 R2, R9, R65, RZ ;  /* 0x0000004109027227 */ /* 0x000fc600078e00ff */
[----:B------:R2:W-:Y:S01]  /*1e70*/  STL [R1+0x40], R3 ;  /* 0x0000400301007387 */ /* 0x0005e20000100800 */
[----:B------:R-:W-:Y:S01]  /*1e80*/  IMAD.MOV R2, RZ, RZ, -R2 ;  /* 0x000000ffff027224 */ /* 0x000fe200078e0a02 */
[----:B------:R-:W-:Y:S01]  /*1e90*/  IABS R4, R11 ;  /* 0x0000000b00047213 */ /* 0x000fe20000000000 */
[----:B-1----:R-:W-:Y:S01]  /*1ea0*/  VIADD R7, R0, 0x35 ;  /* 0x0000003500077836 */ /* 0x002fe20000000000 */
[----:B------:R-:W-:Y:S01]  /*1eb0*/  STL [R1+0x1080], R11 ;  /* 0x0010800b01007387 */ /* 0x000fe20000100800 */
[----:B------:R-:W-:Y:S02]  /*1ec0*/  IMAD R65, R8, R2, R65 ;  /* 0x0000000208417224 */ /* 0x000fe400078e0241 */
[C---:B0-----:R-:W-:Y:S01]  /*1ed0*/  IMAD.HI.U32 R5, R9.reuse, R66, RZ ;  /* 0x0000004209057227 */ /* 0x041fe200078e00ff */
[----:B------:R0:W-:Y:S01]  /*1ee0*/  STL [R1+0x1098], R6 ;  /* 0x0010980601007387 */ /* 0x0001e20000100800 */
[----:B------:R-:W-:Y:S02]  /*1ef0*/  IABS R2, R7 ;  /* 0x0000000700027213 */ /* 0x000fe40000000000 */
[C---:B------:R-:W-:Y:S01]  /*1f00*/  IMAD.HI.U32 R12, R9.reuse, R4, RZ ;  /* 0x00000004090c7227 */ /* 0x040fe200078e00ff */
[----:B------:R1:W-:Y:S03]  /*1f10*/  STL [R1+0x1094], R7 ;  /* 0x0010940701007387 */ /* 0x0003e60000100800 */
[----:B--2---:R-:W-:Y:S01]  /*1f20*/  IMAD.HI.U32 R3, R9, R19, RZ ;  /* 0x0000001309037227 */ /* 0x004fe200078e00ff */
[----:B------:R-:W-:Y:S01]  /*1f30*/  STL [R1+0x106c], R13 ;  /* 0x00106c0d01007387 */ /* 0x000fe20000100800 */
[----:B0-----:R-:W-:-:S02]  /*1f40*/  IABS R6, R6 ;  /* 0x0000000600067213 */ /* 0x001fc40000000000 */
[----:B------:R-:W-:Y:S02]  /*1f50*/  IMAD.MOV R5, RZ, RZ, -R5 ;  /* 0x000000ffff057224 */ /* 0x000fe400078e0a05 */
[----:B------:R-:W-:Y:S02]  /*1f60*/  IMAD.MOV R12, RZ, RZ, -R12 ;  /* 0x000000ffff0c7224 */ /* 0x000fe400078e0a0c */
[----:B-1----:R-:W-:-:S04]  /*1f70*/  IMAD.HI.U32 R7, R9, R6, RZ ;  /* 0x0000000609077227 */ /* 0x002fc800078e00ff */
[----:B------:R-:W-:Y:S02]  /*1f80*/  IMAD.MOV R3, RZ, RZ, -R3 ;  /* 0x000000ffff037224 */ /* 0x000fe400078e0a03 */
[----:B------:R-:W-:Y:S02]  /*1f90*/  IMAD.MOV R7, RZ, RZ, -R7 ;  /* 0x000000ffff077224 */ /* 0x000fe400078e0a07 */
[----:B------:R-:W-:Y:S02]  /*1fa0*/  IMAD R66, R8, R5, R66 ;  /* 0x0000000508427224 */ /* 0x000fe400078e0242 */
[----:B------:R-:W-:Y:S02]  /*1fb0*/  VIADD R11, R0, 0x37 ;  /* 0x00000037000b7836 */ /* 0x000fe40000000000 */
[----:B------:R-:W-:-:S03]  /*1fc0*/  IMAD.HI.U32 R5, R9, R2, RZ ;  /* 0x0000000209057227 */ /* 0x000fc600078e00ff */
[----:B------:R-:W-:Y:S01]  /*1fd0*/  STL [R1+0x1064], R11 ;  /* 0x0010640b01007387 */ /* 0x000fe20000100800 */
[C---:B------:R-:W-:Y:S01]  /*1fe0*/  IMAD R12, R8.reuse, R12, R4 ;  /* 0x0000000c080c7224 */ /* 0x040fe200078e0204 */
[----:B------:R-:W-:Y:S01]  /*1ff0*/  IABS R4, R11 ;  /* 0x0000000b00047213 */ /* 0x000fe20000000000 */
[C---:B------:R-:W-:Y:S01]  /*2000*/  IMAD R19, R8.reuse, R3, R19 ;  /* 0x0000000308137224 */ /* 0x040fe200078e0213 */
[----:B------:R-:W-:Y:S01]  /*2010*/  IABS R3, R13 ;  /* 0x0000000d00037213 */ /* 0x000fe20000000000 */
[----:B------:R-:W-:Y:S01]  /*2020*/  IMAD R6, R8, R7, R6 ;  /* 0x0000000708067224 */ /* 0x000fe200078e0206 */
[----:B------:R0:W-:Y:S01]  /*2030*/  STL [R1+0x30], R12 ;  /* 0x0000300c01007387 */ /* 0x0001e20000100800 */
[----:B------:R-:W-:Y:S02]  /*2040*/  IMAD.MOV R5, RZ, RZ, -R5 ;  /* 0x000000ffff057224 */ /* 0x000fe400078e0a05 */
[----:B------:R-:W-:Y:S01]  /*2050*/  VIADD R7, R0, 0x3a ;  /* 0x0000003a00077836 */ /* 0x000fe20000000000 */
[----:B------:R1:W-:Y:S01]  /*2060*/  STL [R1+0x44], R6 ;  /* 0x0000440601007387 */ /* 0x0003e20000100800 */
[----:B------:R-:W-:-:S02]  /*2070*/  IMAD R2, R8, R5, R2 ;  /* 0x0000000508027224 */ /* 0x000fc400078e0202 */
[----:B------:R-:W-:-:S03]  /*2080*/  IMAD.HI.U32 R5, R9, R4, RZ ;  /* 0x0000000409057227 */ /* 0x000fc600078e00ff */
[----:B------:R2:W-:Y:S01]  /*2090*/  STL [R1+0x54], R2 ;  /* 0x0000540201007387 */ /* 0x0005e20000100800 */
[C---:B0-----:R-:W-:Y:S02]  /*20a0*/  VIADD R12, R0.reuse, 0x38 ;  /* 0x00000038000c7836 */ /* 0x041fe40000000000 */
[----:B------:R-:W-:Y:S02]  /*20b0*/  VIADD R11, R0, 0x39 ;  /* 0x00000039000b7836 */ /* 0x000fe40000000000 */
[----:B-1----:R-:W-:Y:S01]  /*20c0*/  IMAD.HI.U32 R6, R9, R3, RZ ;  /* 0x0000000309067227 */ /* 0x002fe200078e00ff */
[----:B------:R-:W-:Y:S01]  /*20d0*/  STL [R1+0x1044], R12 ;  /* 0x0010440c01007387 */ /* 0x000fe20000100800 */
[----:B------:R-:W-:Y:S02]  /*20e0*/  IABS R67, R12 ;  /* 0x0000000c00437213 */ /* 0x000fe40000000000 */
[----:B------:R-:W-:Y:S01]  /*20f0*/  IMAD.MOV R6, RZ, RZ, -R6 ;  /* 0x000000ffff067224 */ /* 0x000fe200078e0a06 */
[----:B------:R-:W-:Y:S01]  /*2100*/  IABS R68, R11 ;  /* 0x0000000b00447213 */ /* 0x000fe20000000000 */
[----:B------:R-:W-:Y:S01]  /*2110*/  IMAD.MOV R5, RZ, RZ, -R5 ;  /* 0x000000ffff057224 */ /* 0x000fe200078e0a05 */
[----:B--2---:R-:W-:Y:S01]  /*2120*/  IABS R2, R7 ;  /* 0x0000000700027213 */ /* 0x004fe20000000000 */
[C---:B------:R-:W-:Y:S01]  /*2130*/  IMAD R3, R8.reuse, R6, R3 ;  /* 0x0000000608037224 */ /* 0x040fe200078e0203 */
[----:B------:R-:W-:Y:S01]  /*2140*/  STL [R1+0x103c], R11 ;  /* 0x00103c0b01007387 */ /* 0x000fe20000100800 */
[----:B------:R-:W-:-:S02]  /*2150*/  IMAD R4, R8, R5, R4 ;  /* 0x0000000508047224 */ /* 0x000fc400078e0204 */
[----:B------:R-:W-:Y:S01]  /*2160*/  IMAD.HI.U32 R5, R9, R68, RZ ;  /* 0x0000004409057227 */ /* 0x000fe200078e00ff */
[----:B------:R0:W-:Y:S03]  /*2170*/  STL [R1+0x1054], R7 ;  /* 0x0010540701007387 */ /* 0x0001e60000100800 */
[----:B------:R-:W-:Y:S01]  /*2180*/  IMAD.MOV R5, RZ, RZ, -R5 ;  /* 0x000000ffff057224 */ /* 0x000fe200078e0a05 */
[----:B------:R1:W-:Y:S01]  /*2190*/  STL [R1+0x5c], R3 ;  /* 0x00005c0301007387 */ /* 0x0003e20000100800 */
[----:B------:R-:W-:Y:S02]  /*21a0*/  VIADD R6, R0, 0x3c ;  /* 0x0000003c00067836 */ /* 0x000fe40000000000 */
[----:B------:R-:W-:Y:S01]  /*21b0*/  IMAD R68, R8, R5, R68 ;  /* 0x0000000508447224 */ /* 0x000fe200078e0244 */
[----:B------:R2:W-:Y:S01]  /*21c0*/  STL [R1+0x8c], R4 ;  /* 0x00008c0401007387 */ /* 0x0005e20000100800 */
[----:B------:R-:W-:-:S02]  /*21d0*/  VIADD R5, R0, 0x3d ;  /* 0x0000003d00057836 */ /* 0x000fc40000000000 */
[C---:B0-----:R-:W-:Y:S02]  /*21e0*/  VIADD R7, R0.reuse, 0x3b ;  /* 0x0000003b00077836 */ /* 0x041fe40000000000 */
[----:B------:R-:W-:Y:S02]  /*21f0*/  VIADD R13, R0, 0x3e ;  /* 0x0000003e000d7836 */ /* 0x000fe40000000000 */
[C---:B-1----:R-:W-:Y:S01]  /*2200*/  IMAD.HI.U32 R3, R9.reuse, R67, RZ ;  /* 0x0000004309037227 */ /* 0x042fe200078e00ff */
[----:B------:R0:W-:Y:S03]  /*2210*/  STL [R1+0x100c], R7 ;  /* 0x00100c0701007387 */ /* 0x0001e60000100800 */
[----:B--2---:R-:W-:Y:S01]  /*2220*/  IMAD.HI.U32 R4, R9, R2, RZ ;  /* 0x0000000209047227 */ /* 0x004fe200078e00ff */
[----:B------:R1:W-:Y:S03]  /*2230*/  STL [R1+0x1014], R6 ;  /* 0x0010140601007387 */ /* 0x0003e60000100800 */
[----:B------:R-:W-:-:S02]  /*2240*/  IMAD.MOV R4, RZ, RZ, -R4 ;  /* 0x000000ffff047224 */ /* 0x000fc400078e0a04 */
[----:B------:R-:W-:Y:S01]  /*2250*/  IMAD.MOV R3, RZ, RZ, -R3 ;  /* 0x000000ffff037224 */ /* 0x000fe200078e0a03 */
[----:B0-----:R-:W-:Y:S01]  /*2260*/  IABS R7, R7 ;  /* 0x0000000700077213 */ /* 0x001fe20000000000 */
[C---:B------:R-:W-:Y:S01]  /*2270*/  IMAD R2, R8.reuse, R4, R2 ;  /* 0x0000000408027224 */ /* 0x040fe200078e0202 */
[----:B------:R-:W-:Y:S01]  /*2280*/  IABS R4, R13 ;  /* 0x0000000d00047213 */ /* 0x000fe20000000000 */
[----:B------:R-:W-:Y:S01]  /*2290*/  IMAD R67, R8, R3, R67 ;  /* 0x0000000308437224 */ /* 0x000fe200078e0243 */
[----:B------:R-:W-:Y:S01]  /*22a0*/  IABS R3, R6 ;  /* 0x0000000600037213 */ /* 0x000fe20000000000 */
[----:B------:R-:W-:Y:S01]  /*22b0*/  IMAD.HI.U32 R12, R9, R7, RZ ;  /* 0x00000007090c7227 */ /* 0x000fe200078e00ff */
[----:B------:R0:W-:Y:S01]  /*22c0*/  STL [R1+0x90], R2 ;  /* 0x0000900201007387 */ /* 0x0001e20000100800 */
[----:B-1----:R-:W-:Y:S02]  /*22d0*/  IABS R6, R5 ;  /* 0x0000000500067213 */ /* 0x002fe40000000000 */
[----:B------:R-:W-:Y:S01]  /*22e0*/  IMAD.MOV R12, RZ, RZ, -R12 ;  /* 0x000000ffff0c7224 */ /* 0x000fe200078e0a0c */
[----:B------:R1:W-:Y:S01]  /*22f0*/  STL [R1+0xfe0], R5 ;  /* 0x000fe00501007387 */ /* 0x0003e20000100800 */
[----:B------:R-:W-:-:S02]  /*2300*/  VIADD R11, R0, 0x3f ;  /* 0x0000003f000b7836 */ /* 0x000fc40000000000 */
[----:B------:R-:W-:Y:S01]  /*2310*/  IMAD R7, R8, R12, R7 ;  /* 0x0000000c08077224 */ /* 0x000fe200078e0207 */
[----:B------:R2:W-:Y:S01]  /*2320*/  STL [R1+0xffc], R13 ;  /* 0x000ffc0d01007387 */ /* 0x0005e20000100800 */
[C---:B------:R-:W-:Y:S01]  /*2330*/  VIADD R12, R0.reuse, 0x40 ;  /* 0x00000040000c7836 */ /* 0x040fe20000000000 */
[----:B0-----:R-:W-:Y:S01]  /*2340*/  IABS R2, R11 ;  /* 0x0000000b00027213 */ /* 0x001fe20000000000 */
[C---:B------:R-:W-:Y:S01]  /*2350*/  VIADD R36, R0.reuse, 0xb0 ;  /* 0x000000b000247836 */ /* 0x040fe20000000000 */
[----:B------:R-:W-:Y:S01]  /*2360*/  STL [R1+0xff8], R11 ;  /* 0x000ff80b01007387 */ /* 0x000fe20000100800 */
[----:B------:R-:W-:Y:S01]  /*2370*/  VIADD R35, R0, 0xb1 ;  /* 0x000000b100237836 */ /* 0x000fe20000000000 */
[----:B------:R-:W-:Y:S01]  /*2380*/  IABS R69, R12 ;  /* 0x0000000c00457213 */ /* 0x000fe20000000000 */
[----:B-1----:R-:W-:Y:S01]  /*2390*/  IMAD.HI.U32 R5, R9, R3, RZ ;  /* 0x0000000309057227 */ /* 0x002fe200078e00ff */
[----:B------:R0:W-:Y:S01]  /*23a0*/  STL [R1+0xb0], R7 ;  /* 0x0000b00701007387 */ /* 0x0001e20000100800 */
[----:B------:R-:W-:-:S02]  /*23b0*/  IABS R54, R36 ;  /* 0x0000002400367213 */ /* 0x000fc40000000000 */
[----:B------:R-:W-:Y:S01]  /*23c0*/  IMAD.MOV R5, RZ, RZ, -R5 ;  /* 0x000000ffff057224 */ /* 0x000fe200078e0a05 */
[----:B------:R-:W-:Y:S01]  /*23d0*/  IABS R55, R35 ;  /* 0x0000002300377213 */ /* 0x000fe20000000000 */
[----:B--2---:R-:W-:Y:S02]  /*23e0*/  VIADD R13, R0, 0x45 ;  /* 0x00000045000d7836 */ /* 0x004fe40000000000 */
[----:B------:R-:W-:Y:S02]  /*23f0*/  IMAD R3, R8, R5, R3 ;  /* 0x0000000508037224 */ /* 0x000fe400078e0203 */
[----:B------:R-:W-:-:S03]  /*2400*/  IMAD.HI.U32 R5, R9, R4, RZ ;  /* 0x0000000409057227 */ /* 0x000fc600078e00ff */
[----:B------:R1:W-:Y:S01]  /*2410*/  STL [R1+0xb4], R3 ;  /* 0x0000b40301007387 */ /* 0x0003e20000100800 */
[----:B0-----:R-:W-:-:S03]  /*2420*/  IMAD.HI.U32 R7, R9, R6, RZ ;  /* 0x0000000609077227 */ /* 0x001fc600078e00ff */
[----:B------:R-:W-:Y:S01]  /*2430*/  STL [R1+0xfd8], R12 ;  /* 0x000fd80c01007387 */ /* 0x000fe20000100800 */
[----:B------:R-:W-:Y:S02]  /*2440*/  IMAD.MOV R7, RZ, RZ, -R7 ;  /* 0x000000ffff077224 */ /* 0x000fe400078e0a07 */
[----:B------:R-:W-:Y:S02]  /*2450*/  VIADD R11, R0, 0x41 ;  /* 0x00000041000b7836 */ /* 0x000fe40000000000 */
[----:B------:R-:W-:Y:S02]  /*2460*/  IMAD.MOV R5, RZ, RZ, -R5 ;  /* 0x000000ffff057224 */ /* 0x000fe400078e0a05 */
[----:B-1----:R-:W-:Y:S01]  /*2470*/  IMAD.HI.U32 R3, R9, R2, RZ ;  /* 0x0000000209037227 */ /* 0x002fe200078e00ff */
[----:B------:R0:W-:Y:S01]  /*2480*/  STL [R1+0xfdc], R11 ;  /* 0x000fdc0b01007387 */ /* 0x0001e20000100800 */
[----:B------:R-:W-:Y:S02]  /*2490*/  IABS R70, R11 ;  /* 0x0000000b00467213 */ /* 0x000fe40000000000 */
[----:B------:R-:W-:-:S02]  /*24a0*/  IMAD.MOV R3, RZ, RZ, -R3 ;  /* 0x000000ffff037224 */ /* 0x000fc400078e0a03 */
[C---:B------:R-:W-:Y:S02]  /*24b0*/  IMAD R6, R8.reuse, R7, R6 ;  /* 0x0000000708067224 */ /* 0x040fe400078e0206 */
[C---:B------:R-:W-:Y:S02]  /*24c0*/  IMAD R5, R8.reuse, R5, R4 ;  /* 0x0000000508057224 */ /* 0x040fe400078e0204 */
[----:B------:R-:W-:Y:S01]  /*24d0*/  IMAD R2, R8, R3, R2 ;  /* 0x0000000308027224 */ /* 0x000fe200078e0202 */
[----:B------:R1:W-:Y:S01]  /*24e0*/  STL [R1+0xd4], R6 ;  /* 0x0000d40601007387 */ /* 0x0003e20000100800 */
[C---:B------:R-:W-:Y:S02]  /*24f0*/  VIADD R4, R0.reuse, 0x42 ;  /* 0x0000004200047836 */ /* 0x040fe40000000000 */
[C---:B------:R-:W-:Y:S01]  /*2500*/  VIADD R7, R0.reuse, 0x44 ;  /* 0x0000004400077836 */ /* 0x040fe20000000000 */
[----:B------:R2:W-:Y:S01]  /*2510*/  STL [R1+0xe0], R5 ;  /* 0x0000e00501007387 */ /* 0x0005e20000100800 */
[----:B0-----:R-:W-:-:S02]  /*2520*/  VIADD R11, R0, 0x46 ;  /* 0x00000046000b7836 */ /* 0x001fc40000000000 */
[C---:B------:R-:W-:Y:S01]  /*2530*/  VIADD R34, R0.reuse, 0xb8 ;  /* 0x000000b800227836 */ /* 0x040fe20000000000 */
[----:B------:R0:W-:Y:S01]  /*2540*/  STL [R1+0x108], R2 ;  /* 0x0001080201007387 */ /* 0x0001e20000100800 */
[----:B------:R-:W-:Y:S01]  /*2550*/  IABS R3, R7 ;  /* 0x0000000700037213 */ /* 0x000fe20000000000 */
[C---:B-1----:R-:W-:Y:S02]  /*2560*/  VIADD R6, R0.reuse, 0x43 ;  /* 0x0000004300067836 */ /* 0x042fe40000000000 */
[----:B------:R1:W-:Y:S01]  /*2570*/  STL [R1+0xfc4], R4 ;  /* 0x000fc40401007387 */ /* 0x0003e20000100800 */
[----:B------:R-:W-:Y:S01]  /*2580*/  VIADD R33, R0, 0xb9 ;  /* 0x000000b900217836 */ /* 0x000fe20000000000 */
[----:B------:R-:W-:Y:S01]  /*2590*/  IABS R56, R34 ;  /* 0x0000002200387213 */ /* 0x000fe20000000000 */
[----:B--2---:R-:W-:Y:S01]  /*25a0*/  IMAD.HI.U32 R5, R9, R69, RZ ;  /* 0x0000004509057227 */ /* 0x004fe200078e00ff */
[----:B------:R2:W-:Y:S01]  /*25b0*/  STL [R1+0xfc0], R6 ;  /* 0x000fc00601007387 */ /* 0x0005e20000100800 */
[----:B0-----:R-:W-:-:S02]  /*25c0*/  IABS R2, R4 ;  /* 0x0000000400027213 */ /* 0x001fc40000000000 */
[----:B------:R-:W-:Y:S01]  /*25d0*/  IMAD.MOV R5, RZ, RZ, -R5 ;  /* 0x000000ffff057224 */ /* 0x000fe200078e0a05 */
[----:B------:R0:W-:Y:S01]  /*25e0*/  STL [R1+0x1020], R7 ;  /* 0x0010200701007387 */ /* 0x0001e20000100800 */
[----:B------:R-:W-:Y:S01]  /*25f0*/  IABS R57, R33 ;  /* 0x0000002100397213 */ /* 0x000fe20000000000 */
[C---:B-1----:R-:W-:Y:S02]  /*2600*/  IMAD.HI.U32 R4, R9.reuse, R70, RZ ;  /* 0x0000004609047227 */ /* 0x042fe400078e00ff */
[----:B------:R-:W-:Y:S01]  /*2610*/  STL [R1+0xff0], R13 ;  /* 0x000ff00d01007387 */ /* 0x000fe20000100800 */
[----:B--2---:R-:W-:Y:S01]  /*2620*/  IABS R6, R6 ;  /* 0x0000000600067213 */ /* 0x004fe20000000000 */
[C---:B------:R-:W-:Y:S02]  /*2630*/  IMAD.HI.U32 R12, R9.reuse, R2, RZ ;  /* 0x00000002090c7227 */ /* 0x040fe400078e00ff */
[----:B------:R1:W-:Y:S02]  /*2640*/  STL [R1+0xff4], R11 ;  /* 0x000ff40b01007387 */ /* 0x0003e40000100800 */
[----:B0-----:R-:W-:-:S04]  /*2650*/  IMAD.HI.U32 R7, R9, R6, RZ ;  /* 0x0000000609077227 */ /* 0x001fc800078e00ff */
[----:B------:R-:W-:Y:S02]  /*2660*/  IMAD.MOV R12, RZ, RZ, -R12 ;  /* 0x000000ffff0c7224 */ /* 0x000fe400078e0a0c */
[----:B------:R-:W-:Y:S02]  /*2670*/  IMAD.MOV R4, RZ, RZ, -R4 ;  /* 0x000000ffff047224 */ /* 0x000fe400078e0a04 */
[----:B------:R-:W-:Y:S02]  /*2680*/  IMAD.MOV R7, RZ, RZ, -R7 ;  /* 0x000000ffff077224 */ /* 0x000fe400078e0a07 */
[C---:B------:R-:W-:Y:S01]  /*2690*/  IMAD R12, R8.reuse, R12, R2 ;  /* 0x0000000c080c7224 */ /* 0x040fe200078e0202 */
[----:B------:R-:W-:Y:S01]  /*26a0*/  IABS R2, R11 ;  /* 0x0000000b00027213 */ /* 0x000fe20000000000 */
[C---:B------:R-:W-:Y:S01]  /*26b0*/  IMAD R69, R8.reuse, R5, R69 ;  /* 0x0000000508457224 */ /* 0x040fe200078e0245 */
[----:B------:R-:W-:Y:S01]  /*26c0*/  IABS R5, R13 ;  /* 0x0000000d00057213 */ /* 0x000fe20000000000 */
[C---:B------:R-:W-:Y:S01]  /*26d0*/  IMAD R70, R8.reuse, R4, R70 ;  /* 0x0000000408467224 */ /* 0x040fe200078e0246 */
[----:B------:R0:W-:Y:S01]  /*26e0*/  STL [R1+0x110], R12 ;  /* 0x0001100c01007387 */ /* 0x0001e20000100800 */
[----:B------:R-:W-:-:S02]  /*26f0*/  IMAD R6, R8, R7, R6 ;  /* 0x0000000708067224 */ /* 0x000fc400078e0206 */
[----:B------:R-:W-:-:S03]  /*2700*/  IMAD.HI.U32 R4, R9, R3, RZ ;  /* 0x0000000309047227 */ /* 0x000fc600078e00ff */
[----:B------:R2:W-:Y:S01]  /*2710*/  STL [R1+0x12c], R6 ;  /* 0x00012c0601007387 */ /* 0x0005e20000100800 */
[----:B------:R-:W-:Y:S02]  /*2720*/  IMAD.MOV R4, RZ, RZ, -R4 ;  /* 0x000000ffff047224 */ /* 0x000fe400078e0a04 */
[----:B-1----:R-:W-:Y:S02]  /*2730*/  VIADD R11, R0, 0x48 ;  /* 0x00000048000b7836 */ /* 0x002fe40000000000 */
[----:B------:R-:W-:Y:S02]  /*2740*/  IMAD R3, R8, R4, R3 ;  /* 0x0000000408037224 */ /* 0x000fe400078e0203 */
[C---:B0-----:R-:W-:Y:S01]  /*2750*/  VIADD R12, R0.reuse, 0x47 ;  /* 0x00000047000c7836 */ /* 0x041fe20000000000 */
[----:B------:R-:W-:Y:S01]  /*2760*/  IABS R71, R11 ;  /* 0x0000000b00477213 */ /* 0x000fe20000000000 */
[C---:B------:R-:W-:Y:S01]  /*2770*/  IMAD.HI.U32 R4, R9.reuse, R2, RZ ;  /* 0x0000000209047227 */ /* 0x040fe200078e00ff */
[----:B------:R0:W-:Y:S03]  /*2780*/  STL [R1+0x144], R3 ;  /* 0x0001440301007387 */ /* 0x0001e60000100800 */
[----:B--2---:R-:W-:Y:S01]  /*2790*/  IMAD.HI.U32 R6, R9, R5, RZ ;  /* 0x0000000509067227 */ /* 0x004fe200078e00ff */
[----:B------:R-:W-:Y:S03]  /*27a0*/  STL [R1+0xfcc], R12 ;  /* 0x000fcc0c01007387 */ /* 0x000fe60000100800 */
[----:B------:R-:W-:Y:S01]  /*27b0*/  IMAD.MOV R6, RZ, RZ, -R6 ;  /* 0x000000ffff067224 */ /* 0x000fe200078e0a06 */
[----:B------:R-:W-:Y:S01]  /*27c0*/  STL [R1+0xfc8], R11 ;  /* 0x000fc80b01007387 */ /* 0x000fe20000100800 */
[----:B------:R-:W-:Y:S01]  /*27d0*/  VIADD R7, R0, 0x49 ;  /* 0x0000004900077836 */ /* 0x000fe20000000000 */
[----:B0-----:R-:W-:Y:S01]  /*27e0*/  IABS R3, R12 ;  /* 0x0000000c00037213 */ /* 0x001fe20000000000 */
[----:B------:R-:W-:-:S02]  /*27f0*/  IMAD R5, R8, R6, R5 ;  /* 0x0000000608057224 */ /* 0x000fc400078e0205 */
[----:B------:R-:W-:Y:S01]  /*2800*/  IMAD.MOV R4, RZ, RZ, -R4 ;  /* 0x000000ffff047224 */ /* 0x000fe200078e0a04 */
[----:B------:R0:W-:Y:S01]  /*2810*/  STL [R1+0x1008], R7 ;  /* 0x0010080701007387 */ /* 0x0001e20000100800 */
[----:B------:R-:W-:Y:S01]  /*2820*/  VIADD R6, R0, 0x4a ;  /* 0x0000004a00067836 */ /* 0x000fe20000000000 */
[----:B------:R-:W-:Y:S01]  /*2830*/  IABS R72, R7 ;  /* 0x0000000700487213 */ /* 0x000fe20000000000 */
[----:B------:R-:W-:Y:S01]  /*2840*/  IMAD R2, R8, R4, R2 ;  /* 0x0000000408027224 */ /* 0x000fe200078e0202 */
[----:B------:R1:W-:Y:S01]  /*2850*/  STL [R1+0x160], R5 ;  /* 0x0001600501007387 */ /* 0x0003e20000100800 */
[----:B------:R-:W-:-:S03]  /*2860*/  IMAD.HI.U32 R4, R9, R71, RZ ;  /* 0x0000004709047227 */ /* 0x000fc600078e00ff */
[----:B------:R2:W-:Y:S01]  /*2870*/  STL [R1+0x164], R2 ;  /* 0x0001640201007387 */ /* 0x0005e20000100800 */
[----:B------:R-:W-:Y:S02]  /*2880*/  IMAD.MOV R4, RZ, RZ, -R4 ;  /* 0x000000ffff047224 */ /* 0x000fe400078e0a04 */
[----:B0-----:R-:W-:Y:S01]  /*2890*/  VIADD R7, R0, 0x4b ;  /* 0x0000004b00077836 */ /* 0x001fe20000000000 */
[----:B------:R0:W-:Y:S01]  /*28a0*/  STL [R1+0xfec], R6 ;  /* 0x000fec0601007387 */ /* 0x0001e20000100800 */
[----:B------:R-:W-:Y:S02]  /*28b0*/  IMAD R71, R8, R4, R71 ;  /* 0x0000000408477224 */ /* 0x000fe400078e0247 */
[----:B-1----:R-:W-:Y:S01]  /*28c0*/  IMAD.HI.U32 R5, R9, R3, RZ ;  /* 0x0000000309057227 */ /* 0x002fe200078e00ff */
[----:B------:R1:W-:Y:S03]  /*28d0*/  STL [R1+0xfe8], R7 ;  /* 0x000fe80701007387 */ /* 0x0003e60000100800 */
[----:B------:R-:W-:-:S02]  /*28e0*/  IMAD.MOV R5, RZ, RZ, -R5 ;  /* 0x000000ffff057224 */ /* 0x000fc400078e0a05 */
[----:B--2---:R-:W-:Y:S01]  /*28f0*/  IMAD.HI.U32 R2, R9, R72, RZ ;  /* 0x0000004809027227 */ /* 0x004fe200078e00ff */
[----:B0-----:R-:W-:-:S03]  /*2900*/  IABS R6, R6 ;  /* 0x0000000600067213 */ /* 0x001fc60000000000 */
[----:B------:R-:W-:Y:S01]  /*2910*/  IMAD R5, R8, R5, R3 ;  /* 0x0000000508057224 */ /* 0x000fe200078e0203 */
[----:B------:R-:W-:Y:S01]  /*2920*/  IABS R3, R7 ;  /* 0x0000000700037213 */ /* 0x000fe20000000000 */
[----:B------:R-:W-:-:S03]  /*2930*/  IMAD.HI.U32 R12, R9, R6, RZ ;  /* 0x00000006090c7227 */ /* 0x000fc600078e00ff */
[----:B------:R0:W-:Y:S01]  /*2940*/  STL [R1+0x18c], R5 ;  /* 0x00018c0501007387 */ /* 0x0001e20000100800 */
[C---:B-1----:R-:W-:Y:S02]  /*2950*/  VIADD R7, R0.reuse, 0x4c ;  /* 0x0000004c00077836 */ /* 0x042fe40000000000 */
[----:B------:R-:W-:Y:S02]  /*2960*/  IMAD.MOV R12, RZ, RZ, -R12 ;  /* 0x000000ffff0c7224 */ /* 0x000fe400078e0a0c */
[----:B------:R-:W-:Y:S01]  /*2970*/  IMAD.MOV R2, RZ, RZ, -R2 ;  /* 0x000000ffff027224 */ /* 0x000fe200078e0a02 */
[----:B------:R1:W-:Y:S01]  /*2980*/  STL [R1+0x102c], R7 ;  /* 0x00102c0701007387 */ /* 0x0003e20000100800 */
[----:B------:R-:W-:Y:S02]  /*2990*/  VIADD R11, R0, 0x4e ;  /* 0x0000004e000b7836 */ /* 0x000fe40000000000 */
[----:B------:R-:W-:-:S04]  /*29a0*/  IMAD.HI.U32 R4, R9, R3, RZ ;  /* 0x0000000309047227 */ /* 0x000fc800078e00ff */
[----:B0-----:R-:W-:Y:S02]  /*29b0*/  VIADD R5, R0, 0x4d ;  /* 0x0000004d00057836 */ /* 0x001fe40000000000 */
[C---:B------:R-:W-:Y:S01]  /*29c0*/  IMAD R6, R8.reuse, R12, R6 ;  /* 0x0000000c08067224 */ /* 0x040fe200078e0206 */
[----:B-1----:R-:W-:Y:S01]  /*29d0*/  IABS R7, R7 ;  /* 0x0000000700077213 */ /* 0x002fe20000000000 */
[----:B------:R-:W-:Y:S01]  /*29e0*/  IMAD R72, R8, R2, R72 ;  /* 0x0000000208487224 */ /* 0x000fe200078e0248 */
[----:B------:R0:W-:Y:S01]  /*29f0*/  STL [R1+0x101c], R5 ;  /* 0x00101c0501007387 */ /* 0x0001e20000100800 */
[----:B------:R-:W-:Y:S01]  /*2a00*/  IABS R2, R11 ;  /* 0x0000000b00027213 */ /* 0x000fe20000000000 */
[----:B------:R-:W-:Y:S02]  /*2a10*/  IMAD.MOV R4, RZ, RZ, -R4 ;  /* 0x000000ffff047224 */ /* 0x000fe400078e0a04 */
[----:B------:R-:W-:Y:S01]  /*2a20*/  STL [R1+0x1034], R11 ;  /* 0x0010340b01007387 */ /* 0x000fe20000100800 */
[----:B------:R-:W-:-:S03]  /*2a30*/  IMAD.HI.U32 R12, R9, R7, RZ ;  /* 0x00000007090c7227 */ /* 0x000fc600078e00ff */
[----:B------:R1:W-:Y:S01]  /*2a40*/  STL [R1+0x198], R6 ;  /* 0x0001980601007387 */ /* 0x0003e20000100800 */
[----:B------:R-:W-:Y:S01]  /*2a50*/  IMAD R3, R8, R4, R3 ;  /* 0x0000000408037224 */ /* 0x000fe200078e0203 */
[----:B0-----:R-:W-:Y:S01]  /*2a60*/  IABS R5, R5 ;  /* 0x0000000500057213 */ /* 0x001fe20000000000 */
[----:B------:R-:W-:-:S03]  /*2a70*/  IMAD.HI.U32 R4, R9, R2, RZ ;  /* 0x0000000209047227 */ /* 0x000fc600078e00ff */
[----:B------:R0:W-:Y:S01]  /*2a80*/  STL [R1+0x2b0], R3 ;  /* 0x0002b00301007387 */ /* 0x0001e20000100800 */
[C---:B------:R-:W-:Y:S02]  /*2a90*/  VIADD R13, R0.reuse, 0x4f ;  /* 0x0000004f000d7836 */ /* 0x040fe40000000000 */
[----:B------:R-:W-:Y:S02]  /*2aa0*/  IMAD.MOV R12, RZ, RZ, -R12 ;  /* 0x000000ffff0c7224 */ /* 0x000fe400078e0a0c */
[----:B-1----:R-:W-:Y:S01]  /*2ab0*/  IMAD.HI.U32 R6, R9, R5, RZ ;  /* 0x0000000509067227 */ /* 0x002fe200078e00ff */
[----:B------:R-:W-:Y:S03]  /*2ac0*/  STL [R1+0x1004], R13 ;  /* 0x0010040d01007387 */ /* 0x000fe60000100800 */
[----:B------:R-:W-:Y:S01]  /*2ad0*/  VIADD R11, R0, 0x50 ;  /* 0x00000050000b7836 */ /* 0x000fe20000000000 */
[----:B0-----:R-:W-:Y:S01]  /*2ae0*/  IABS R3, R13 ;  /* 0x0000000d00037213 */ /* 0x001fe20000000000 */
[----:B------:R-:W-:-:S02]  /*2af0*/  IMAD.MOV R6, RZ, RZ, -R6 ;  /* 0x000000ffff067224 */ /* 0x000fc400078e0a06 */
[----:B------:R-:W-:Y:S01]  /*2b00*/  IMAD.MOV R4, RZ, RZ, -R4 ;  /* 0x000000ffff047224 */ /* 0x000fe200078e0a04 */
[----:B------:R0:W-:Y:S01]  /*2b10*/  STL [R1+0x1000], R11 ;  /* 0x0010000b01007387 */ /* 0x0001e20000100800 */
[C---:B------:R-:W-:Y:S01]  /*2b20*/  IMAD R7, R8.reuse, R12, R7 ;  /* 0x0000000c08077224 */ /* 0x040fe200078e0207 */
[----:B------:R-:W-:Y:S01]  /*2b30*/  IABS R73, R11 ;  /* 0x0000000b00497213 */ /* 0x000fe20000000000 */
        /* <DEDUP_REMOVED lines=9> */
[C---:B------:R-:W-:Y:S01]  /*2bd0*/  VIADD R31, R0.reuse, 0xc1 ;  /* 0x000000c1001f7836 */ /* 0x040fe20000000000 */
[----:B------:R-:W-:Y:S01]  /*2be0*/  IABS R74, R11 ;  /* 0x0000000b004a7213 */ /* 0x000fe20000000000 */
[----:B-1----:R-:W-:Y:S01]  /*2bf0*/  VIADD R7, R0, 0x53 ;  /* 0x0000005300077836 */ /* 0x002fe20000000000 */
[----:B------:R-:W-:Y:S01]  /*2c00*/  STL [R1+0x1010], R11 ;  /* 0x0010100b01007387 */ /* 0x000fe20000100800 */
[----:B------:R-:W-:Y:S01]  /*2c10*/  IABS R58, R32 ;  /* 0x00000020003a7213 */ /* 0x000fe20000000000 */
[C---:B--2---:R-:W-:Y:S01]  /*2c20*/  IMAD.HI.U32 R5, R9.reuse, R3, RZ ;  /* 0x0000000309057227 */ /* 0x044fe200078e00ff */
[----:B------:R-:W-:Y:S01]  /*2c30*/  IABS R59, R31 ;  /* 0x0000001f003b7213 */ /* 0x000fe20000000000 */
[----:B------:R1:W-:Y:S01]  /*2c40*/  STL [R1+0x1018], R6 ;  /* 0x0010180601007387 */ /* 0x0003e20000100800 */
[----:B------:R-:W-:Y:S01]  /*2c50*/  IABS R4, R7 ;  /* 0x0000000700047213 */ /* 0x000fe20000000000 */
[----:B0-----:R-:W-:-:S02]  /*2c60*/  IMAD.HI.U32 R2, R9, R73, RZ ;  /* 0x0000004909027227 */ /* 0x001fc400078e00ff */
[----:B------:R0:W-:Y:S02]  /*2c70*/  STL [R1+0x1028], R7 ;  /* 0x0010280701007387 */ /* 0x0001e40000100800 */
[----:B------:R-:W-:Y:S02]  /*2c80*/  IMAD.MOV R5, RZ, RZ, -R5 ;  /* 0x000000ffff057224 */ /* 0x000fe400078e0a05 */
[----:B------:R-:W-:Y:S01]  /*2c90*/  IMAD.MOV R2, RZ, RZ, -R2 ;  /* 0x000000ffff027224 */ /* 0x000fe200078e0a02 */
[----:B-1----:R-:W-:Y:S01]  /*2ca0*/  IABS R6, R6 ;  /* 0x0000000600067213 */ /* 0x002fe20000000000 */
[----:B------:R-:W-:Y:S02]  /*2cb0*/  IMAD R3, R8, R5, R3 ;  /* 0x0000000508037224 */ /* 0x000fe400078e0203 */
[----:B------:R-:W-:Y:S02]  /*2cc0*/  VIADD R11, R0, 0x55 ;  /* 0x00000055000b7836 */ /* 0x000fe40000000000 */
[C---:B0-----:R-:W-:Y:S01]  /*2cd0*/  IMAD.HI.U32 R7, R9.reuse, R6, RZ ;  /* 0x0000000609077227 */ /* 0x041fe200078e00ff */
[----:B------:R0:W-:Y:S03]  /*2ce0*/  STL [R1+0x514], R3 ;  /* 0x0005140301007387 */ /* 0x0001e60000100800 */
[----:B------:R-:W-:Y:S01]  /*2cf0*/  IMAD.MOV R7, RZ, RZ, -R7 ;  /* 0x000000ffff077224 */ /* 0x000fe200078e0a07 */
[----:B------:R1:W-:Y:S01]  /*2d00*/  STL [R1+0x1068], R12 ;  /* 0x0010680c01007387 */ /* 0x0003e20000100800 */
[C---:B------:R-:W-:Y:S01]  /*2d10*/  IMAD R73, R8.reuse, R2, R73 ;  /* 0x0000000208497224 */ /* 0x040fe200078e0249 */
[----:B------:R-:W-:Y:S01]  /*2d20*/  IABS R2, R12 ;  /* 0x0000000c00027213 */ /* 0x000fe20000000000 */
[----:B------:R-:W-:Y:S01]  /*2d30*/  IMAD.HI.U32 R5, R9, R4, RZ ;  /* 0x0000000409057227 */ /* 0x000fe200078e00ff */
[----:B------:R-:W-:Y:S03]  /*2d40*/  STL [R1+0x1060], R11 ;  /* 0x0010600b01007387 */ /* 0x000fe60000100800 */
[----:B------:R-:W-:-:S02]  /*2d50*/  IMAD R6, R8, R7, R6 ;  /* 0x0000000708067224 */ /* 0x000fc400078e0206 */
[----:B0-----:R-:W-:-:S03]  /*2d60*/  IMAD.HI.U32 R3, R9, R74, RZ ;  /* 0x0000004a09037227 */ /* 0x001fc600078e00ff */
[----:B------:R0:W-:Y:S01]  /*2d70*/  STL [R1+0x51c], R6 ;  /* 0x00051c0601007387 */ /* 0x0001e20000100800 */
[----:B------:R-:W-:Y:S02]  /*2d80*/  IMAD.MOV R5, RZ, RZ, -R5 ;  /* 0x000000ffff057224 */ /* 0x000fe400078e0a05 */
[----:B------:R-:W-:Y:S02]  /*2d90*/  IMAD.MOV R3, RZ, RZ, -R3 ;  /* 0x000000ffff037224 */ /* 0x000fe400078e0a03 */
[----:B------:R-:W-:Y:S02]  /*2da0*/  IMAD R4, R8, R5, R4 ;  /* 0x0000000508047224 */ /* 0x000fe400078e0204 */
[----:B-1----:R-:W-:Y:S02]  /*2db0*/  VIADD R12, R0, 0x56 ;  /* 0x00000056000c7836 */ /* 0x002fe40000000000 */
[----:B------:R-:W-:Y:S01]  /*2dc0*/  IMAD R74, R8, R3, R74 ;  /* 0x00000003084a7224 */ /* 0x000fe200078e024a */
[----:B------:R-:W-:Y:S01]  /*2dd0*/  IABS R3, R11 ;  /* 0x0000000b00037213 */ /* 0x000fe20000000000 */
[----:B0-----:R-:W-:Y:S01]  /*2de0*/  IMAD.HI.U32 R6, R9, R2, RZ ;  /* 0x0000000209067227 */ /* 0x001fe200078e00ff */
[----:B------:R0:W-:Y:S01]  /*2df0*/  STL [R1+0x520], R4 ;  /* 0x0005200401007387 */ /* 0x0001e20000100800 */
[----:B------:R-:W-:-:S02]  /*2e00*/  IABS R5, R12 ;  /* 0x0000000c00057213 */ /* 0x000fc40000000000 */
[C---:B------:R-:W-:Y:S01]  /*2e10*/  VIADD R7, R0.reuse, 0x57 ;  /* 0x0000005700077836 */ /* 0x040fe20000000000 */
[----:B------:R1:W-:Y:S01]  /*2e20*/  STL [R1+0x1038], R12 ;  /* 0x0010380c01007387 */ /* 0x0003e20000100800 */
[----:B------:R-:W-:Y:S02]  /*2e30*/  IMAD.MOV R6, RZ, RZ, -R6 ;  /* 0x000000ffff067224 */ /* 0x000fe400078e0a06 */
[----:B------:R-:W-:Y:S01]  /*2e40*/  VIADD R11, R0, 0x58 ;  /* 0x00000058000b7836 */ /* 0x000fe20000000000 */
[----:B------:R2:W-:Y:S01]  /*2e50*/  STL [R1+0x1040], R7 ;  /* 0x0010400701007387 */ /* 0x0005e20000100800 */
[----:B------:R-:W-:Y:S02]  /*2e60*/  IMAD R6, R8, R6, R2 ;  /* 0x0000000608067224 */ /* 0x000fe400078e0202 */
[----:B0-----:R-:W-:Y:S01]  /*2e70*/  IMAD.HI.U32 R4, R9, R3, RZ ;  /* 0x0000000309047227 */ /* 0x001fe200078e00ff */
[----:B------:R0:W-:Y:S01]  /*2e80*/  STL [R1+0x104c], R11 ;  /* 0x00104c0b01007387 */ /* 0x0001e20000100800 */
[----:B------:R-:W-:-:S02]  /*2e90*/  IABS R75, R11 ;  /* 0x0000000b004b7213 */ /* 0x000fc40000000000 */
[----:B------:R-:W-:Y:S01]  /*2ea0*/  IMAD.MOV R4, RZ, RZ, -R4 ;  /* 0x000000ffff047224 */ /* 0x000fe200078e0a04 */
[----:B------:R3:W-:Y:S01]  /*2eb0*/  STL [R1+0x53c], R6 ;  /* 0x00053c0601007387 */ /* 0x0007e20000100800 */
[----:B-1----:R-:W-:Y:S01]  /*2ec0*/  VIADD R12, R0, 0x5c ;  /* 0x0000005c000c7836 */ /* 0x002fe20000000000 */
[----:B--2---:R-:W-:Y:S01]  /*2ed0*/  IABS R7, R7 ;  /* 0x0000000700077213 */ /* 0x004fe20000000000 */
[----:B------:R-:W-:Y:S02]  /*2ee0*/  IMAD R4, R8, R4, R3 ;  /* 0x0000000408047224 */ /* 0x000fe400078e0203 */
[C---:B------:R-:W-:Y:S02]  /*2ef0*/  VIADD R30, R0.reuse, 0xc8 ;  /* 0x000000c8001e7836 */ /* 0x040fe40000000000 */
[----:B------:R-:W-:Y:S01]  /*2f00*/  IMAD.MOV.U32 R2, RZ, RZ, R7 ;  /* 0x000000ffff027224 */ /* 0x000fe200078e0007 */
[----:B------:R1:W-:Y:S01]  /*2f10*/  STL [R1+0x544], R4 ;  /* 0x0005440401007387 */ /* 0x0003e20000100800 */
[----:B0-----:R-:W-:Y:S01]  /*2f20*/  VIADD R11, R0, 0x59 ;  /* 0x00000059000b7836 */ /* 0x001fe20000000000 */
[----:B------:R-:W-:Y:S01]  /*2f30*/  IABS R60, R30 ;  /* 0x0000001e003c7213 */ /* 0x000fe20000000000 */
[----:B---3--:R-:W-:-:S03]  /*2f40*/  IMAD.HI.U32 R6, R9, R5, RZ ;  /* 0x0000000509067227 */ /* 0x008fc600078e00ff */
[----:B------:R-:W-:Y:S01]  /*2f50*/  STL [R1+0x1058], R11 ;  /* 0x0010580b01007387 */ /* 0x000fe20000100800 */
[----:B------:R-:W-:Y:S01]  /*2f60*/  IMAD.MOV R6, RZ, RZ, -R6 ;  /* 0x000000ffff067224 */ /* 0x000fe200078e0a06 */
[----:B------:R-:W-:Y:S01]  /*2f70*/  IABS R80, R11 ;  /* 0x0000000b00507213 */ /* 0x000fe20000000000 */
[----:B------:R-:W-:-:S04]  /*2f80*/  IMAD.HI.U32 R3, R9, R2, RZ ;  /* 0x0000000209037227 */ /* 0x000fc800078e00ff */
[----:B------:R-:W-:Y:S02]  /*2f90*/  VIADD R7, R0, 0x5a ;  /* 0x0000005a00077836 */ /* 0x000fe40000000000 */
[C---:B------:R-:W-:Y:S02]  /*2fa0*/  IMAD R6, R8.reuse, R6, R5 ;  /* 0x0000000608067224 */ /* 0x040fe400078e0205 */
[----:B------:R-:W-:Y:S01]  /*2fb0*/  IMAD.MOV R3, RZ, RZ, -R3 ;  /* 0x000000ffff037224 */ /* 0x000fe200078e0a03 */
[----:B------:R0:W-:Y:S01]  /*2fc0*/  STL [R1+0x105c], R7 ;  /* 0x00105c0701007387 */ /* 0x0001e20000100800 */
[----:B------:R-:W-:Y:S01]  /*2fd0*/  IABS R5, R7 ;  /* 0x0000000700057213 */ /* 0x000fe20000000000 */
[----:B-1----:R-:W-:Y:S02]  /*2fe0*/  IMAD.HI.U32 R4, R9, R75, RZ ;  /* 0x0000004b09047227 */ /* 0x002fe400078e00ff */
[----:B------:R1:W-:Y:S02]  /*2ff0*/  STL [R1+0x54c], R6 ;  /* 0x00054c0601007387 */ /* 0x0003e40000100800 */
[----:B------:R-:W-:-:S02]  /*3000*/  IMAD R2, R8, R3, R2 ;  /* 0x0000000308027224 */ /* 0x000fc400078e0202 */
[----:B------:R-:W-:Y:S02]  /*3010*/  IMAD.MOV R4, RZ, RZ, -R4 ;  /* 0x000000ffff047224 */ /* 0x000fe400078e0a04 */
[C---:B0-----:R-:W-:Y:S01]  /*3020*/  IMAD.HI.U32 R7, R9.reuse, R80, RZ ;  /* 0x0000005009077227 */ /* 0x041fe200078e00ff */
[----:B------:R0:W-:Y:S03]  /*3030*/  STL [R1+0x554], R2 ;  /* 0x0005540201007387 */ /* 0x0001e60000100800 */
[C---:B-1----:R-:W-:Y:S02]  /*3040*/  VIADD R6, R0.reuse, 0x5b ;  /* 0x0000005b00067836 */ /* 0x042fe40000000000 */
[----:B------:R-:W-:Y:S02]  /*3050*/  VIADD R11, R0, 0x5d ;  /* 0x0000005d000b7836 */ /* 0x000fe40000000000 */
[----:B------:R-:W-:Y:S01]  /*3060*/  IMAD.MOV R7, RZ, RZ, -R7 ;  /* 0x000000ffff077224 */ /* 0x000fe200078e0a07 */
[----:B------:R1:W-:Y:S01]  /*3070*/  STL [R1+0x1030], R6 ;  /* 0x0010300601007387 */ /* 0x0003e20000100800 */
[C---:B------:R-:W-:Y:S01]  /*3080*/  IMAD R75, R8.reuse, R4, R75 ;  /* 0x00000004084b7224 */ /* 0x040fe200078e024b */
[----:B0-----:R-:W-:Y:S01]  /*3090*/  IABS R2, R6 ;  /* 0x0000000600027213 */ /* 0x001fe20000000000 */
[----:B------:R-:W-:Y:S01]  /*30a0*/  IMAD R80, R8, R7, R80 ;  /* 0x0000000708507224 */ /* 0x000fe200078e0250 */
[----:B------:R-:W-:Y:S01]  /*30b0*/  IABS R4, R12 ;  /* 0x0000000c00047213 */ /* 0x000fe20000000000 */
[----:B------:R0:W-:Y:S01]  /*30c0*/  STL [R1+0x10a4], R12 ;  /* 0x0010a40c01007387 */ /* 0x0001e20000100800 */
[----:B------:R-:W-:Y:S01]  /*30d0*/  IABS R3, R11 ;  /* 0x0000000b00037213 */ /* 0x000fe20000000000 */
[----:B------:R-:W-:-:S02]  /*30e0*/  IMAD.HI.U32 R7, R9, R2, RZ ;  /* 0x0000000209077227 */ /* 0x000fc400078e00ff */
[----:B------:R2:W-:Y:S02]  /*30f0*/  STL [R1+0x10a0], R11 ;  /* 0x0010a00b01007387 */ /* 0x0005e40000100800 */
[----:B-1----:R-:W-:-:S04]  /*3100*/  IMAD.HI.U32 R6, R9, R5, RZ ;  /* 0x0000000509067227 */ /* 0x002fc800078e00ff */
[----:B------:R-:W-:Y:S02]  /*3110*/  IMAD.MOV R6, RZ, RZ, -R6 ;  /* 0x000000ffff067224 */ /* 0x000fe400078e0a06 */
[----:B0-----:R-:W-:Y:S02]  /*3120*/  VIADD R12, R0, 0x5e ;  /* 0x0000005e000c7836 */ /* 0x001fe40000000000 */
[----:B------:R-:W-:Y:S02]  /*3130*/  IMAD R6, R8, R6, R5 ;  /* 0x0000000608067224 */ /* 0x000fe400078e0205 */
[----:B------:R-:W-:-:S03]  /*3140*/  IMAD.HI.U32 R5, R9, R4, RZ ;  /* 0x0000000409057227 */ /* 0x000fc600078e00ff */
[----:B------:R0:W-:Y:S01]  /*3150*/  STL [R1+0x560], R6 ;  /* 0x0005600601007387 */ /* 0x0001e20000100800 */
[----:B------:R-:W-:Y:S02]  /*3160*/  IMAD.MOV R7, RZ, RZ, -R7 ;  /* 0x000000ffff077224 */ /* 0x000fe400078e0a07 */
[----:B--2---:R-:W-:Y:S01]  /*3170*/  VIADD R11, R0, 0x5f ;  /* 0x0000005f000b7836 */ /* 0x004fe20000000000 */
[----:B------:R1:W-:Y:S01]  /*3180*/  STL [R1+0x1078], R12 ;  /* 0x0010780c01007387 */ /* 0x0003e20000100800 */
[----:B------:R-:W-:Y:S02]  /*3190*/  IMAD.MOV R5, RZ, RZ, -R5 ;  /* 0x000000ffff057224 */ /* 0x000fe400078e0a05 */
[----:B------:R-:W-:Y:S01]  /*31a0*/  IMAD R13, R8, R7, R2 ;  /* 0x00000007080d7224 */ /* 0x000fe200078e0202 */
[----:B------:R2:W-:Y:S01]  /*31b0*/  STL [R1+0x107c], R11 ;  /* 0x00107c0b01007387 */ /* 0x0005e20000100800 */
[----:B------:R-:W-:Y:S01]  /*31c0*/  IABS R7, R11 ;  /* 0x0000000b00077213 */ /* 0x000fe20000000000 */
[----:B0-----:R-:W-:-:S02]  /*31d0*/  IMAD.HI.U32 R6, R9, R3, RZ ;  /* 0x0000000309067227 */ /* 0x001fc400078e00ff */
[----:B------:R-:W-:Y:S02]  /*31e0*/  STL [R1+0x55c], R13 ;  /* 0x00055c0d01007387 */ /* 0x000fe40000100800 */
[----:B------:R-:W-:Y:S01]  /*31f0*/  IMAD.MOV R6, RZ, RZ, -R6 ;  /* 0x000000ffff067224 */ /* 0x000fe200078e0a06 */
[----:B-1----:R-:W-:Y:S01]  /*3200*/  IABS R12, R12 ;  /* 0x0000000c000c7213 */ /* 0x002fe20000000000 */
[----:B------:R-:W-:Y:S02]  /*3210*/  VIADD R29, R0, 0xc9 ;  /* 0x000000c9001d7836 */ /* 0x000fe40000000000 */
[C---:B--2---:R-:W-:Y:S02]  /*3220*/  IMAD R11, R8.reuse, R5, R4 ;  /* 0x00000005080b7224 */ /* 0x044fe400078e0204 */
[----:B------:R-:W-:Y:S01]  /*3230*/  IMAD R5, R8, R6, R3 ;  /* 0x0000000608057224 */ /* 0x000fe200078e0203 */
[----:B------:R-:W-:Y:S01]  /*3240*/  IABS R61, R29 ;  /* 0x0000001d003d7213 */ /* 0x000fe20000000000 */
[----:B------:R-:W-:Y:S01]  /*3250*/  IMAD.MOV.U32 R2, RZ, RZ, R12 ;  /* 0x000000ffff027224 */ /* 0x000fe200078e000c */
[----:B------:R0:W-:Y:S01]  /*3260*/  STL [R1+0x580], R11 ;  /* 0x0005800b01007387 */ /* 0x0001e20000100800 */
[----:B------:R-:W-:-:S02]  /*3270*/  VIADD R4, R0, 0x60 ;  /* 0x0000006000047836 */ /* 0x000fc40000000000 */
[----:B------:R-:W-:Y:S01]  /*3280*/  IMAD.HI.U32 R6, R9, R2, RZ ;  /* 0x0000000209067227 */ /* 0x000fe200078e00ff */
[----:B------:R1:W-:Y:S02]  /*3290*/  STL [R1+0x57c], R5 ;  /* 0x00057c0501007387 */ /* 0x0003e40000100800 */
[----:B------:R-:W-:Y:S01]  /*32a0*/  IABS R76, R4 ;  /* 0x00000004004c7213 */ /* 0x000fe20000000000 */
[----:B------:R-:W-:Y:S01]  /*32b0*/  IMAD.MOV.U32 R3, RZ, RZ, R7 ;  /* 0x000000ffff037224 */ /* 0x000fe200078e0007 */
[----:B------:R2:W-:Y:S01]  /*32c0*/  STL [R1+0x1050], R4 ;  /* 0x0010500401007387 */ /* 0x0005e20000100800 */
[----:B------:R-:W-:Y:S02]  /*32d0*/  IMAD.MOV R6, RZ, RZ, -R6 ;  /* 0x000000ffff067224 */ /* 0x000fe400078e0a06 */
[----:B0-----:R-:W-:Y:S02]  /*32e0*/  VIADD R11, R0, 0x61 ;  /* 0x00000061000b7836 */ /* 0x001fe40000000000 */
[----:B------:R-:W-:-:S02]  /*32f0*/  IMAD R6, R8, R6, R2 ;  /* 0x0000000608067224 */ /* 0x000fc400078e0202 */
[C---:B-1----:R-:W-:Y:S01]  /*3300*/  VIADD R5, R0.reuse, 0x62 ;  /* 0x0000006200057836 */ /* 0x042fe20000000000 */
[----:B------:R0:W-:Y:S01]  /*3310*/  STL [R1+0x1090], R11 ;  /* 0x0010900b01007387 */ /* 0x0001e20000100800 */
[----:B------:R-:W-:Y:S01]  /*3320*/  IABS R77, R11 ;  /* 0x0000000b004d7213 */ /* 0x000fe20000000000 */
[----:B--2---:R-:W-:Y:S02]  /*3330*/  IMAD.HI.U32 R4, R9, R3, RZ ;  /* 0x0000000309047227 */ /* 0x004fe400078e00ff */
[----:B------:R1:W-:Y:S02]  /*3340*/  STL [R1+0x109c], R5 ;  /* 0x00109c0501007387 */ /* 0x0003e40000100800 */
[----:B------:R-:W-:Y:S02]  /*3350*/  IMAD.MOV R4, RZ, RZ, -R4 ;  /* 0x000000ffff047224 */ /* 0x000fe400078e0a04 */
[----:B------:R2:W-:Y:S01]  /*3360*/  STL [R1+0x58c], R6 ;  /* 0x00058c0601007387 */ /* 0x0005e20000100800 */
[----:B------:R-:W-:-:S02]  /*3370*/  VIADD R7, R0, 0x64 ;  /* 0x0000006400077836 */ /* 0x000fc40000000000 */
[----:B------:R-:W-:Y:S02]  /*3380*/  IMAD R3, R8, R4, R3 ;  /* 0x0000000408037224 */ /* 0x000fe400078e0203 */
[C---:B0-----:R-:W-:Y:S01]  /*3390*/  VIADD R11, R0.reuse, 0x63 ;  /* 0x00000063000b7836 */ /* 0x041fe20000000000 */
[----:B-1----:R-:W-:Y:S01]  /*33a0*/  IABS R5, R5 ;  /* 0x0000000500057213 */ /* 0x002fe20000000000 */
[C---:B------:R-:W-:Y:S01]  /*33b0*/  VIADD R12, R0.reuse, 0x66 ;  /* 0x00000066000c7836 */ /* 0x040fe20000000000 */
[----:B------:R0:W-:Y:S01]  /*33c0*/  STL [R1+0x594], R3 ;  /* 0x0005940301007387 */ /* 0x0001e20000100800 */
[----:B------:R-:W-:Y:S02]  /*33d0*/  VIADD R28, R0, 0xd0 ;  /* 0x000000d0001c7836 */ /* 0x000fe40000000000 */
[----:B------:R-:W-:Y:S01]  /*33e0*/  IMAD.MOV.U32 R2, RZ, RZ, R5 ;  /* 0x000000ffff027224 */ /* 0x000fe200078e0005 */
[----:B------:R-:W-:Y:S01]  /*33f0*/  STL [R1+0x1070], R11 ;  /* 0x0010700b01007387 */ /* 0x000fe20000100800 */
[----:B------:R-:W-:Y:S01]  /*3400*/  IMAD.HI.U32 R5, R9, R76, RZ ;  /* 0x0000004c09057227 */ /* 0x000fe200078e00ff */
[----:B------:R-:W-:-:S02]  /*3410*/  IABS R50, R28 ;  /* 0x0000001c00327213 */ /* 0x000fc40000000000 */
[----:B------:R1:W-:Y:S01]  /*3420*/  STL [R1+0x10dc], R7 ;  /* 0x0010dc0701007387 */ /* 0x0003e20000100800 */
[----:B--2---:R-:W-:Y:S01]  /*3430*/  IMAD.HI.U32 R6, R9, R77, RZ ;  /* 0x0000004d09067227 */ /* 0x004fe200078e00ff */
[----:B0-----:R-:W-:-:S03]  /*3440*/  IABS R3, R11 ;  /* 0x0000000b00037213 */ /* 0x001fc60000000000 */
[----:B------:R-:W-:-:S04]  /*3450*/  IMAD.HI.U32 R4, R9, R2, RZ ;  /* 0x0000000209047227 */ /* 0x000fc800078e00ff */
[----:B------:R-:W-:Y:S02]  /*3460*/  IMAD.MOV R5, RZ, RZ, -R5 ;  /* 0x000000ffff057224 */ /* 0x000fe400078e0a05 */
[----:B------:R-:W-:Y:S02]  /*3470*/  IMAD.MOV R6, RZ, RZ, -R6 ;  /* 0x000000ffff067224 */ /* 0x000fe400078e0a06 */
[----:B------:R-:W-:Y:S02]  /*3480*/  IMAD.MOV R4, RZ, RZ, -R4 ;  /* 0x000000ffff047224 */ /* 0x000fe400078e0a04 */
[C---:B------:R-:W-:Y:S01]  /*3490*/  IMAD R76, R8.reuse, R5, R76 ;  /* 0x00000005084c7224 */ /* 0x040fe200078e024c */
[----:B------:R-:W-:Y:S01]  /*34a0*/  IABS R5, R7 ;  /* 0x0000000700057213 */ /* 0x000fe20000000000 */
[C---:B------:R-:W-:Y:S02]  /*34b0*/  IMAD R77, R8.reuse, R6, R77 ;  /* 0x00000006084d7224 */ /* 0x040fe400078e024d */
[----:B------:R-:W-:-:S02]  /*34c0*/  IMAD R2, R8, R4, R2 ;  /* 0x0000000408027224 */ /* 0x000fc400078e0202 */
[C---:B------:R-:W-:Y:S02]  /*34d0*/  VIADD R6, R0.reuse, 0x65 ;  /* 0x0000006500067836 */ /* 0x040fe40000000000 */
[C---:B-1----:R-:W-:Y:S01]  /*34e0*/  IMAD.HI.U32 R7, R9.reuse, R3, RZ ;  /* 0x0000000309077227 */ /* 0x042fe200078e00ff */
[----:B------:R-:W-:Y:S03]  /*34f0*/  STL [R1+0x59c], R2 ;  /* 0x00059c0201007387 */ /* 0x000fe60000100800 */
[----:B------:R-:W-:Y:S01]  /*3500*/  IMAD.MOV.U32 R4, RZ, RZ, R5 ;  /* 0x000000ffff047224 */ /* 0x000fe200078e0005 */
[----:B------:R0:W-:Y:S01]  /*3510*/  STL [R1+0x10b0], R6 ;  /* 0x0010b00601007387 */ /* 0x0001e20000100800 */
[----:B------:R-:W-:Y:S02]  /*3520*/  IMAD.MOV R7, RZ, RZ, -R7 ;  /* 0x000000ffff077224 */ /* 0x000fe400078e0a07 */
[----:B------:R-:W-:Y:S01]  /*3530*/  IMAD.HI.U32 R5, R9, R4, RZ ;  /* 0x0000000409057227 */ /* 0x000fe200078e00ff */
[----:B------:R1:W-:Y:S03]  /*3540*/  STL [R1+0x10b4], R12 ;  /* 0x0010b40c01007387 */ /* 0x0003e60000100800 */
[----:B------:R-:W-:-:S02]  /*3550*/  VIADD R11, R0, 0x67 ;  /* 0x00000067000b7836 */ /* 0x000fc40000000000 */
[----:B------:R-:W-:Y:S01]  /*3560*/  IMAD R7, R8, R7, R3 ;  /* 0x0000000708077224 */ /* 0x000fe200078e0203 */
[----:B0-----:R-:W-:Y:S01]  /*3570*/  IABS R6, R6 ;  /* 0x0000000600067213 */ /* 0x001fe20000000000 */
[----:B------:R-:W-:Y:S01]  /*3580*/  IMAD.MOV R5, RZ, RZ, -R5 ;  /* 0x000000ffff057224 */ /* 0x000fe200078e0a05 */
[----:B------:R-:W-:Y:S01]  /*3590*/  STL [R1+0x10bc], R11 ;  /* 0x0010bc0b01007387 */ /* 0x000fe20000100800 */
[----:B------:R-:W-:Y:S01]  /*35a0*/  IABS R2, R11 ;  /* 0x0000000b00027213 */ /* 0x000fe20000000000 */
[----:B------:R-:W-:Y:S01]  /*35b0*/  VIADD R27, R0, 0xd1 ;  /* 0x000000d1001b7836 */ /* 0x000fe20000000000 */
[----:B-1----:R-:W-:Y:S01]  /*35c0*/  IABS R12, R12 ;  /* 0x0000000c000c7213 */ /* 0x002fe20000000000 */
[----:B------:R0:W-:Y:S01]  /*35d0*/  STL [R1+0x5b4], R7 ;  /* 0x0005b40701007387 */ /* 0x0001e20000100800 */
[----:B------:R-:W-:Y:S02]  /*35e0*/  IMAD R5, R8, R5, R4 ;  /* 0x0000000508057224 */ /* 0x000fe400078e0204 */
[----:B------:R-:W-:-:S02]  /*35f0*/  IMAD R81, R38, 0x80, R22 ;  /* 0x0000008026517824 */ /* 0x000fc400078e0216 */
[----:B------:R-:W-:Y:S01]  /*3600*/  IMAD.MOV.U32 R3, RZ, RZ, R12 ;  /* 0x000000ffff037224 */ /* 0x000fe200078e000c */
[----:B------:R1:W-:Y:S01]  /*3610*/  STL [R1+0x5c0], R5 ;  /* 0x0005c00501007387 */ /* 0x0003e20000100800 */
[----:B------:R-:W-:Y:S01]  /*3620*/  VIADD R12, R0, 0x68 ;  /* 0x00000068000c7836 */ /* 0x000fe20000000000 */
[----:B------:R-:W-:Y:S01]  /*3630*/  IABS R39, R81 ;  /* 0x0000005100277213 */ /* 0x000fe20000000000 */
[----:B------:R-:W-:Y:S01]  /*3640*/  IMAD.HI.U32 R4, R9, R3, RZ ;  /* 0x0000000309047227 */ /* 0x000fe200078e00ff */
[----:B------:R-:W-:Y:S02]  /*3650*/  ISETP.GE.AND P2, PT, R81, RZ, PT ;  /* 0x000000ff5100720c */ /* 0x000fe40003f46270 */
[----:B------:R-:W-:Y:S01]  /*3660*/  STL [R1+0x1088], R12 ;  /* 0x0010880c01007387 */ /* 0x000fe20000100800 */
[----:B0-----:R-:W-:Y:S01]  /*3670*/  IMAD.HI.U32 R7, R9, R6, RZ ;  /* 0x0000000609077227 */ /* 0x001fe200078e00ff */
[----:B------:R-:W-:-:S03]  /*3680*/  IABS R78, R12 ;  /* 0x0000000c004e7213 */ /* 0x000fc60000000000 */
[----:B------:R-:W-:Y:S02]  /*3690*/  IMAD.MOV R7, RZ, RZ, -R7 ;  /* 0x000000ffff077224 */ /* 0x000fe400078e0a07 */
[----:B-1----:R-:W-:-:S04]  /*36a0*/  IMAD.HI.U32 R5, R9, R2, RZ ;  /* 0x0000000209057227 */ /* 0x002fc800078e00ff */
[----:B------:R-:W-:Y:S02]  /*36b0*/  IMAD.MOV R4, RZ, RZ, -R4 ;  /* 0x000000ffff047224 */ /* 0x000fe400078e0a04 */
[----:B------:R-:W-:Y:S02]  /*36c0*/  VIADD R11, R0, 0x69 ;  /* 0x00000069000b7836 */ /* 0x000fe40000000000 */
[C---:B------:R-:W-:Y:S02]  /*36d0*/  IMAD R6, R8.reuse, R7, R6 ;  /* 0x0000000708067224 */ /* 0x040fe400078e0206 */
[----:B------:R-:W-:Y:S01]  /*36e0*/  IMAD.MOV R5, RZ, RZ, -R5 ;  /* 0x000000ffff057224 */ /* 0x000fe200078e0a05 */
[----:B------:R-:W-:Y:S01]  /*36f0*/  STL [R1+0x10cc], R11 ;  /* 0x0010cc0b01007387 */ /* 0x000fe20000100800 */
[C---:B------:R-:W-:Y:S01]  /*3700*/  IMAD R3, R8.reuse, R4, R3 ;  /* 0x0000000408037224 */ /* 0x040fe200078e0203 */
[----:B------:R-:W-:Y:S01]  /*3710*/  IABS R79, R11 ;  /* 0x0000000b004f7213 */ /* 0x000fe20000000000 */
[----:B------:R-:W-:Y:S01]  /*3720*/  IMAD R2, R8, R5, R2 ;  /* 0x0000000508027224 */ /* 0x000fe200078e0202 */
[----:B------:R0:W-:Y:S01]  /*3730*/  STL [R1+0x5bc], R6 ;  /* 0x0005bc0601007387 */ /* 0x0001e20000100800 */
[----:B------:R-:W-:-:S02]  /*3740*/  VIADD R4, R0, 0x6a ;  /* 0x0000006a00047836 */ /* 0x000fc40000000000 */
[C---:B------:R-:W-:Y:S01]  /*3750*/  IMAD.HI.U32 R5, R9.reuse, R79, RZ ;  /* 0x0000004f09057227 */ /* 0x040fe200078e00ff */
[----:B------:R1:W-:Y:S03]  /*3760*/  STL [R1+0x5d0], R3 ;  /* 0x0005d00301007387 */ /* 0x0003e60000100800 */
[C---:B------:R-:W-:Y:S01]  /*3770*/  VIADD R7, R0.reuse, 0x6c ;  /* 0x0000006c00077836 */ /* 0x040fe20000000000 */
[----:B------:R2:W-:Y:S01]  /*3780*/  STL [R1+0x5cc], R2 ;  /* 0x0005cc0201007387 */ /* 0x0005e20000100800 */
[----:B------:R-:W-:Y:S02]  /*3790*/  IMAD.MOV R5, RZ, RZ, -R5 ;  /* 0x000000ffff057224 */ /* 0x000fe400078e0a05 */
[----:B0-----:R-:W-:Y:S01]  /*37a0*/  IMAD.HI.U32 R6, R9, R78, RZ ;  /* 0x0000004e09067227 */ /* 0x001fe200078e00ff */
[----:B------:R0:W-:Y:S03]  /*37b0*/  STL [R1+0x10ac], R4 ;  /* 0x0010ac0401007387 */ /* 0x0001e60000100800 */
[----:B-1----:R-:W-:-:S02]  /*37c0*/  VIADD R3, R0, 0x6b ;  /* 0x0000006b00037836 */ /* 0x002fc40000000000 */
[----:B------:R-:W-:Y:S01]  /*37d0*/  IMAD R79, R8, R5, R79 ;  /* 0x00000005084f7224 */ /* 0x000fe200078e024f */
[----:B--2---:R-:W-:Y:S01]  /*37e0*/  IABS R2, R7 ;  /* 0x0000000700027213 */ /* 0x004fe20000000000 */
[----:B------:R-:W-:Y:S01]  /*37f0*/  IMAD.MOV R6, RZ, RZ, -R6 ;  /* 0x000000ffff067224 */ /* 0x000fe200078e0a06 */
[----:B------:R1:W-:Y:S01]  /*3800*/  STL [R1+0x10a8], R3 ;  /* 0x0010a80301007387 */ /* 0x0003e20000100800 */
[----:B------:R-:W-:Y:S01]  /*3810*/  VIADD R12, R0, 0x6d ;  /* 0x0000006d000c7836 */ /* 0x000fe20000000000 */
[----:B0-----:R-:W-:Y:S01]  /*3820*/  IABS R4, R4 ;  /* 0x0000000400047213 */ /* 0x001fe20000000000 */
[----:B------:R-:W-:Y:S01]  /*3830*/  IMAD R78, R8, R6, R78 ;  /* 0x00000006084e7224 */ /* 0x000fe200078e024e */
[----:B------:R0:W-:Y:S01]  /*3840*/  STL [R1+0x1118], R7 ;  /* 0x0011180701007387 */ /* 0x0001e20000100800 */
[----:B------:R-:W-:Y:S02]  /*3850*/  VIADD R11, R0, 0x6e ;  /* 0x0000006e000b7836 */ /* 0x000fe40000000000 */
[----:B------:R-:W-:Y:S01]  /*3860*/  IMAD.HI.U32 R6, R9, R2, RZ ;  /* 0x0000000209067227 */ /* 0x000fe200078e00ff */
[----:B------:R2:W-:Y:S01]  /*3870*/  STL [R1+0x10ec], R12 ;  /* 0x0010ec0c01007387 */ /* 0x0005e20000100800 */
[----:B-1----:R-:W-:-:S02]  /*3880*/  IABS R3, R3 ;  /* 0x0000000300037213 */ /* 0x002fc40000000000 */
[----:B------:R-:W-:Y:S01]  /*3890*/  IMAD.MOV R6, RZ, RZ, -R6 ;  /* 0x000000ffff067224 */ /* 0x000fe200078e0a06 */
[----:B------:R1:W-:Y:S01]  /*38a0*/  STL [R1+0x10f4], R11 ;  /* 0x0010f40b01007387 */ /* 0x0003e20000100800 */
[----:B------:R-:W-:Y:S02]  /*38b0*/  VIADD R26, R0, 0xd8 ;  /* 0x000000d8001a7836 */ /* 0x000fe40000000000 */
[----:B0-----:R-:W-:Y:S01]  /*38c0*/  IMAD.HI.U32 R7, R9, R4, RZ ;  /* 0x0000000409077227 */ /* 0x001fe200078e00ff */
[----:B--2---:R-:W-:-:S03]  /*38d0*/  IABS R12, R12 ;  /* 0x0000000c000c7213 */ /* 0x004fc60000000000 */
[----:B------:R-:W-:-:S04]  /*38e0*/  IMAD.HI.U32 R5, R9, R3, RZ ;  /* 0x0000000309057227 */ /* 0x000fc800078e00ff */
[----:B------:R-:W-:Y:S02]  /*38f0*/  IMAD.MOV R7, RZ, RZ, -R7 ;  /* 0x000000ffff077224 */ /* 0x000fe400078e0a07 */
[----:B------:R-:W-:Y:S02]  /*3900*/  IMAD.MOV R5, RZ, RZ, -R5 ;  /* 0x000000ffff057224 */ /* 0x000fe400078e0a05 */
[C---:B------:R-:W-:Y:S01]  /*3910*/  IMAD R13, R8.reuse, R7, R4 ;  /* 0x00000007080d7224 */ /* 0x040fe200078e0204 */
[----:B------:R-:W-:Y:S01]  /*3920*/  IABS R7, R11 ;  /* 0x0000000b00077213 */ /* 0x000fe20000000000 */
[C---:B------:R-:W-:Y:S02]  /*3930*/  IMAD R3, R8.reuse, R5, R3 ;  /* 0x0000000508037224 */ /* 0x040fe400078e0203 */
[----:B------:R-:W-:Y:S01]  /*3940*/  IMAD.MOV.U32 R4, RZ, RZ, R12 ;  /* 0x000000ffff047224 */ /* 0x000fe200078e000c */
[----:B------:R0:W-:Y:S01]  /*3950*/  STL [R1+0x5dc], R13 ;  /* 0x0005dc0d01007387 */ /* 0x0001e20000100800 */
[----:B------:R-:W-:-:S02]  /*3960*/  IMAD R2, R8, R6, R2 ;  /* 0x0000000608027224 */ /* 0x000fc400078e0202 */
[C---:B------:R-:W-:Y:S01]  /*3970*/  VIADD R12, R0.reuse, 0x6f ;  /* 0x0000006f000c7836 */ /* 0x040fe20000000000 */
[----:B------:R2:W-:Y:S01]  /*3980*/  STL [R1+0x5f4], R3 ;  /* 0x0005f40301007387 */ /* 0x0005e20000100800 */
[C---:B-1----:R-:W-:Y:S02]  /*3990*/  VIADD R11, R0.reuse, 0x70 ;  /* 0x00000070000b7836 */ /* 0x042fe40000000000 */
[C---:B------:R-:W-:Y:S01]  /*39a0*/  VIADD R5, R0.reuse, 0x71 ;  /* 0x0000007100057836 */ /* 0x040fe20000000000 */
[----:B------:R1:W-:Y:S01]  /*39b0*/  STL [R1+0x5fc], R2 ;  /* 0x0005fc0201007387 */ /* 0x0003e20000100800 */
[C---:B------:R-:W-:Y:S02]  /*39c0*/  VIADD R25, R0.reuse, 0xd9 ;  /* 0x000000d900197836 */ /* 0x040fe40000000000 */
[C---:B0-----:R-:W-:Y:S01]  /*39d0*/  VIADD R13, R0.reuse, 0x74 ;  /* 0x00000074000d7836 */ /* 0x041fe20000000000 */
[----:B------:R0:W-:Y:S01]  /*39e0*/  STL [R1+0x10c8], R12 ;  /* 0x0010c80c01007387 */ /* 0x0001e20000100800 */
[----:B------:R-:W-:-:S02]  /*39f0*/  VIADD R24, R0, 0xe0 ;  /* 0x000000e000187836 */ /* 0x000fc40000000000 */
[----:B--2---:R-:W-:Y:S01]  /*3a00*/  IMAD.MOV.U32 R3, RZ, RZ, R7 ;  /* 0x000000ffff037224 */ /* 0x004fe200078e0007 */
[----:B------:R-:W-:Y:S01]  /*3a10*/  STL [R1+0x10c4], R11 ;  /* 0x0010c40b01007387 */ /* 0x000fe20000100800 */
[C---:B------:R-:W-:Y:S01]  /*3a20*/  IMAD.HI.U32 R7, R9.reuse, R4, RZ ;  /* 0x0000000409077227 */ /* 0x040fe200078e00ff */
[----:B-1----:R-:W-:Y:S02]  /*3a30*/  IABS R2, R12 ;  /* 0x0000000c00027213 */ /* 0x002fe40000000000 */
[----:B------:R1:W-:Y:S01]  /*3a40*/  STL [R1+0x1108], R5 ;  /* 0x0011080501007387 */ /* 0x0003e20000100800 */
[----:B------:R-:W-:Y:S01]  /*3a50*/  IMAD.MOV R7, RZ, RZ, -R7 ;  /* 0x000000ffff077224 */ /* 0x000fe200078e0a07 */
[----:B0-----:R-:W-:Y:S01]  /*3a60*/  IABS R12, R11 ;  /* 0x0000000b000c7213 */ /* 0x001fe20000000000 */
[----:B------:R-:W-:-:S04]  /*3a70*/  IMAD.HI.U32 R6, R9, R3, RZ ;  /* 0x0000000309067227 */ /* 0x000fc800078e00ff */
[----:B------:R-:W-:Y:S02]  /*3a80*/  IMAD R7, R8, R7, R4 ;  /* 0x0000000708077224 */ /* 0x000fe400078e0204 */
[----:B------:R-:W-:Y:S01]  /*3a90*/  IMAD.MOV R6, RZ, RZ, -R6 ;  /* 0x000000ffff067224 */ /* 0x000fe200078e0a06 */
[----:B-1----:R-:W-:Y:S01]  /*3aa0*/  IABS R5, R5 ;  /* 0x0000000500057213 */ /* 0x002fe20000000000 */
[----:B------:R-:W-:Y:S01]  /*3ab0*/  IMAD.MOV.U32 R4, RZ, RZ, R12 ;  /* 0x000000ffff047224 */ /* 0x000fe200078e000c */
[----:B------:R0:W-:Y:S01]  /*3ac0*/  STL [R1+0x604], R7 ;  /* 0x0006040701007387 */ /* 0x0001e20000100800 */
[----:B------:R-:W-:-:S04]  /*3ad0*/  IMAD.HI.U32 R12, R9, R2, RZ ;  /* 0x00000002090c7227 */ /* 0x000fc800078e00ff */
[----:B------:R-:W-:Y:S02]  /*3ae0*/  IMAD R3, R8, R6, R3 ;  /* 0x0000000608037224 */ /* 0x000fe400078e0203 */
[----:B------:R-:W-:Y:S02]  /*3af0*/  IMAD.MOV R12, RZ, RZ, -R12 ;  /* 0x000000ffff0c7224 */ /* 0x000fe400078e0a0c */
[C---:B------:R-:W-:Y:S01]  /*3b00*/  VIADD R11, R0.reuse, 0x73 ;  /* 0x00000073000b7836 */ /* 0x040fe20000000000 */
[----:B------:R1:W-:Y:S01]  /*3b10*/  STL [R1+0x610], R3 ;  /* 0x0006100301007387 */ /* 0x0003e20000100800 */
[----:B0-----:R-:W-:Y:S02]  /*3b20*/  VIADD R7, R0, 0x72 ;  /* 0x0000007200077836 */ /* 0x001fe40000000000 */
[----:B------:R-:W-:Y:S01]  /*3b30*/  IMAD R12, R8, R12, R2 ;  /* 0x0000000c080c7224 */ /* 0x000fe200078e0202 */
[----:B------:R-:W-:Y:S01]  /*3b40*/  IABS R2, R11 ;  /* 0x0000000b00027213 */ /* 0x000fe20000000000 */
[C---:B------:R-:W-:Y:S01]  /*3b50*/  IMAD.HI.U32 R6, R9.reuse, R4, RZ ;  /* 0x0000000409067227 */ /* 0x040fe200078e00ff */
[----:B------:R0:W-:Y:S03]  /*3b60*/  STL [R1+0x10e8], R7 ;  /* 0x0010e80701007387 */ /* 0x0001e60000100800 */
[----:B------:R-:W-:Y:S01]  /*3b70*/  IMAD.MOV R6, RZ, RZ, -R6 ;  /* 0x000000ffff067224 */ /* 0x000fe200078e0a06 */
[----:B------:R2:W-:Y:S01]  /*3b80*/  STL [R1+0x10e4], R11 ;  /* 0x0010e40b01007387 */ /* 0x0005e20000100800 */
[----:B-1----:R-:W-:-:S03]  /*3b90*/  IMAD.HI.U32 R3, R9, R5, RZ ;  /* 0x0000000509037227 */ /* 0x002fc600078e00ff */
[----:B------:R1:W-:Y:S01]  /*3ba0*/  STL [R1+0x60c], R12 ;  /* 0x00060c0c01007387 */ /* 0x0003e20000100800 */
[----:B------:R-:W-:Y:S01]  /*3bb0*/  IMAD.MOV R3, RZ, RZ, -R3 ;  /* 0x000000ffff037224 */ /* 0x000fe200078e0a03 */
[----:B0-----:R-:W-:Y:S01]  /*3bc0*/  IABS R7, R7 ;  /* 0x0000000700077213 */ /* 0x001fe20000000000 */
[----:B------:R-:W-:Y:S01]  /*3bd0*/  IMAD R4, R8, R6, R4 ;  /* 0x0000000608047224 */ /* 0x000fe200078e0204 */
[----:B------:R0:W-:Y:S01]  /*3be0*/  STL [R1+0x1120], R13 ;  /* 0x0011200d01007387 */ /* 0x0001e20000100800 */
[----:B------:R-:W-:-:S03]  /*3bf0*/  IMAD.HI.U32 R6, R9, R2, RZ ;  /* 0x0000000209067227 */ /* 0x000fc600078e00ff */
[----:B------:R3:W-:Y:S01]  /*3c00*/  STL [R1+0x1114], R18 ;  /* 0x0011141201007387 */ /* 0x0007e20000100800 */
[----:B--2---:R-:W-:Y:S02]  /*3c10*/  VIADD R11, R0, 0x76 ;  /* 0x00000076000b7836 */ /* 0x004fe40000000000 */
[----:B-1----:R-:W-:Y:S01]  /*3c20*/  IMAD.HI.U32 R12, R9, R7, RZ ;  /* 0x00000007090c7227 */ /* 0x002fe200078e00ff */
[----:B0-----:R-:W-:-:S03]  /*3c30*/  IABS R13, R13 ;  /* 0x0000000d000d7213 */ /* 0x001fc60000000000 */
[----:B------:R-:W-:Y:S01]  /*3c40*/  IMAD.MOV R12, RZ, RZ, -R12 ;  /* 0x000000ffff0c7224 */ /* 0x000fe200078e0a0c */
[----:B------:R0:W-:Y:S01]  /*3c50*/  STL [R1+0x1130], R11 ;  /* 0x0011300b01007387 */ /* 0x0001e20000100800 */
[----:B------:R-:W-:Y:S01]  /*3c60*/  IMAD R5, R8, R3, R5 ;  /* 0x0000000308057224 */ /* 0x000fe200078e0205 */
[----:B------:R-:W-:Y:S01]  /*3c70*/  IABS R3, R11 ;  /* 0x0000000b00037213 */ /* 0x000fe20000000000 */
[----:B------:R-:W-:Y:S02]  /*3c80*/  IMAD.MOV R6, RZ, RZ, -R6 ;  /* 0x000000ffff067224 */ /* 0x000fe400078e0a06 */
[----:B---3--:R-:W-:Y:S02]  /*3c90*/  VIADD R18, R0, 0x77 ;  /* 0x0000007700127836 */ /* 0x008fe40000000000 */
[----:B------:R-:W-:Y:S02]  /*3ca0*/  IMAD R6, R8, R6, R2 ;  /* 0x0000000608067224 */ /* 0x000fe400078e0202 */
[----:B------:R-:W-:-:S02]  /*3cb0*/  VIADD R23, R0, 0xe1 ;  /* 0x000000e100177836 */ /* 0x000fc40000000000 */
[----:B0-----:R-:W-:Y:S02]  /*3cc0*/  IMAD R11, R8, R12, R7 ;  /* 0x0000000c080b7224 */ /* 0x001fe400078e0207 */
[----:B------:R-:W-:Y:S02]  /*3cd0*/  IMAD.MOV.U32 R7, RZ, RZ, R37 ;  /* 0x000000ffff077224 */ /* 0x000fe400078e0025 */
[C---:B------:R-:W-:Y:S01]  /*3ce0*/  IMAD.HI.U32 R12, R9.reuse, R13, RZ ;  /* 0x0000000d090c7227 */ /* 0x040fe200078e00ff */
[----:B------:R-:W-:Y:S03]  /*3cf0*/  STL [R1+0x620], R11 ;  /* 0x0006200b01007387 */ /* 0x000fe60000100800 */
[C---:B------:R-:W-:Y:S01]  /*3d00*/  IMAD.HI.U32 R2, R9.reuse, R7, RZ ;  /* 0x0000000709027227 */ /* 0x040fe200078e00ff */
[----:B------:R0:W-:Y:S03]  /*3d10*/  STL [R1+0x61c], R6 ;  /* 0x00061c0601007387 */ /* 0x0001e60000100800 */
[----:B------:R-:W-:Y:S01]  /*3d20*/  IMAD.HI.U32 R37, R9, R3, RZ ;  /* 0x0000000309257227 */ /* 0x000fe200078e00ff */
[----:B------:R1:W-:Y:S03]  /*3d30*/  STL [R1+0x10fc], R18 ;  /* 0x0010fc1201007387 */ /* 0x0003e60000100800 */
[----:B------:R-:W-:-:S02]  /*3d40*/  IMAD.MOV R12, RZ, RZ, -R12 ;  /* 0x000000ffff0c7224 */ /* 0x000fc400078e0a0c */
[----:B------:R-:W-:Y:S01]  /*3d50*/  IMAD.MOV R2, RZ, RZ, -R2 ;  /* 0x000000ffff027224 */ /* 0x000fe200078e0a02 */
[----:B0-----:R-:W-:Y:S01]  /*3d60*/  IABS R6, R18 ;  /* 0x0000001200067213 */ /* 0x001fe20000000000 */
[----:B------:R-:W-:Y:S02]  /*3d70*/  VIADD R11, R0, 0x78 ;  /* 0x00000078000b7836 */ /* 0x000fe40000000000 */
[----:B------:R-:W-:Y:S02]  /*3d80*/  IMAD.MOV R37, RZ, RZ, -R37 ;  /* 0x000000ffff257224 */ /* 0x000fe400078e0a25 */
[C---:B------:R-:W-:Y:S01]  /*3d90*/  IMAD R12, R8.reuse, R12, R13 ;  /* 0x0000000c080c7224 */ /* 0x040fe200078e020d */
[----:B------:R0:W-:Y:S01]  /*3da0*/  STL [R1+0x10f8], R11 ;  /* 0x0010f80b01007387 */ /* 0x0001e20000100800 */
[C---:B------:R-:W-:Y:S01]  /*3db0*/  IMAD R7, R8.reuse, R2, R7 ;  /* 0x0000000208077224 */ /* 0x040fe200078e0207 */
[----:B------:R-:W-:Y:S01]  /*3dc0*/  IABS R40, R11 ;  /* 0x0000000b00287213 */ /* 0x000fe20000000000 */
[----:B------:R-:W-:Y:S01]  /*3dd0*/  IMAD R3, R8, R37, R3 ;  /* 0x0000002508037224 */ /* 0x000fe200078e0203 */
[----:B------:R2:W-:Y:S01]  /*3de0*/  STL [R1+0x63c], R12 ;  /* 0x00063c0c01007387 */ /* 0x0005e20000100800 */
[----:B------:R-:W-:-:S02]  /*3df0*/  VIADD R2, R0, 0x79 ;  /* 0x0000007900027836 */ /* 0x000fc40000000000 */
[C---:B-1----:R-:W-:Y:S01]  /*3e00*/  VIADD R18, R0.reuse, 0x7c ;  /* 0x0000007c00127836 */ /* 0x042fe20000000000 */
[----:B------:R1:W-:Y:S01]  /*3e10*/  STL [R1+0x644], R7 ;  /* 0x0006440701007387 */ /* 0x0003e20000100800 */
[----:B------:R-:W-:Y:S01]  /*3e20*/  IMAD.HI.U32 R38, R91, R39, RZ ;  /* 0x000000275b267227 */ /* 0x000fe200078e00ff */
[----:B------:R-:W-:Y:S02]  /*3e30*/  IABS R41, R2 ;  /* 0x0000000200297213 */ /* 0x000fe40000000000 */
[----:B------:R3:W-:Y:S01]  /*3e40*/  STL [R1+0x64c], R3 ;  /* 0x00064c0301007387 */ /* 0x0007e20000100800 */
[C---:B0-----:R-:W-:Y:S02]  /*3e50*/  VIADD R11, R0.reuse, 0x7b ;  /* 0x0000007b000b7836 */ /* 0x041fe40000000000 */
[----:B--2---:R-:W-:Y:S01]  /*3e60*/  VIADD R12, R0, 0x7a ;  /* 0x0000007a000c7836 */ /* 0x004fe20000000000 */
[----:B------:R0:W-:Y:S01]  /*3e70*/  STL [R1+0x110c], R2 ;  /* 0x00110c0201007387 */ /* 0x0001e20000100800 */
[----:B------:R-:W-:-:S03]  /*3e80*/  IMAD.HI.U32 R13, R9, R41, RZ ;  /* 0x00000029090d7227 */ /* 0x000fc600078e00ff */
[----:B------:R2:W-:Y:S01]  /*3e90*/  STL [R1+0x1110], R12 ;  /* 0x0011100c01007387 */ /* 0x0005e20000100800 */
[C---:B-1----:R-:W-:Y:S01]  /*3ea0*/  IMAD.HI.U32 R7, R9.reuse, R6, RZ ;  /* 0x0000000609077227 */ /* 0x042fe200078e00ff */
[----:B---3--:R-:W-:Y:S02]  /*3eb0*/  IABS R3, R11 ;  /* 0x0000000b00037213 */ /* 0x008fe40000000000 */
[----:B------:R1:W-:Y:S01]  /*3ec0*/  STL [R1+0x111c], R11 ;  /* 0x00111c0b01007387 */ /* 0x0003e20000100800 */
[----:B------:R-:W-:Y:S02]  /*3ed0*/  IMAD.MOV R7, RZ, RZ, -R7 ;  /* 0x000000ffff077224 */ /* 0x000fe400078e0a07 */
[----:B0-----:R-:W-:Y:S01]  /*3ee0*/  IMAD.HI.U32 R2, R9, R40, RZ ;  /* 0x0000002809027227 */ /* 0x001fe200078e00ff */
[----:B--2---:R-:W-:-:S03]  /*3ef0*/  IABS R12, R12 ;  /* 0x0000000c000c7213 */ /* 0x004fc60000000000 */
[----:B------:R-:W-:Y:S02]  /*3f00*/  IMAD R7, R8, R7, R6 ;  /* 0x0000000708077224 */ /* 0x000fe400078e0206 */
[----:B------:R-:W-:Y:S02]  /*3f10*/  IMAD.MOV R2, RZ, RZ, -R2 ;  /* 0x000000ffff027224 */ /* 0x000fe400078e0a02 */
[----:B------:R-:W-:Y:S01]  /*3f20*/  IMAD.MOV.U32 R6, RZ, RZ, R12 ;  /* 0x000000ffff067224 */ /* 0x000fe200078e000c */
[----:B------:R0:W-:Y:S01]  /*3f30*/  STL [R1+0x320], R7 ;  /* 0x0003200701007387 */ /* 0x0001e20000100800 */
[----:B------:R-:W-:-:S03]  /*3f40*/  IMAD.HI.U32 R12, R9, R3, RZ ;  /* 0x00000003090c7227 */ /* 0x000fc600078e00ff */
[----:B------:R2:W-:Y:S01]  /*3f50*/  STL [R1+0x1150], R18 ;  /* 0x0011501201007387 */ /* 0x0005e20000100800 */
[----:B------:R-:W-:Y:S02]  /*3f60*/  IMAD.MOV R13, RZ, RZ, -R13 ;  /* 0x000000ffff0d7224 */ /* 0x000fe400078e0a0d */
[----:B-1----:R-:W-:Y:S02]  /*3f70*/  VIADD R11, R0, 0x7d ;  /* 0x0000007d000b7836 */ /* 0x002fe40000000000 */
[----:B------:R-:W-:Y:S01]  /*3f80*/  IMAD R40, R8, R2, R40 ;  /* 0x0000000208287224 */ /* 0x000fe200078e0228 */
[----:B------:R-:W-:Y:S01]  /*3f90*/  IABS R2, R18 ;  /* 0x0000001200027213 */ /* 0x000fe20000000000 */
[----:B0-----:R-:W-:Y:S01]  /*3fa0*/  IMAD.HI.U32 R7, R9, R6, RZ ;  /* 0x0000000609077227 */ /* 0x001fe200078e00ff */
[----:B------:R0:W-:Y:S03]  /*3fb0*/  STL [R1+0x114c], R11 ;  /* 0x00114c0b01007387 */ /* 0x0001e60000100800 */
[----:B------:R-:W-:-:S02]  /*3fc0*/  IMAD.MOV R7, RZ, RZ, -R7 ;  /* 0x000000ffff077224 */ /* 0x000fc400078e0a07 */
[----:B------:R-:W-:Y:S02]  /*3fd0*/  IMAD.MOV R12, RZ, RZ, -R12 ;  /* 0x000000ffff0c7224 */ /* 0x000fe400078e0a0c */
[----:B------:R-:W-:Y:S01]  /*3fe0*/  IMAD R41, R8, R13, R41 ;  /* 0x0000000d08297224 */ /* 0x000fe200078e0229 */
[----:B------:R-:W-:Y:S01]  /*3ff0*/  IABS R13, R11 ;  /* 0x0000000b000d7213 */ /* 0x000fe20000000000 */
[----:B--2---:R-:W-:Y:S02]  /*4000*/  VIADD R18, R0, 0x7f ;  /* 0x0000007f00127836 */ /* 0x004fe40000000000 */
[C---:B0-----:R-:W-:Y:S02]  /*4010*/  IMAD R11, R8.reuse, R7, R6 ;  /* 0x00000007080b7224 */ /* 0x041fe400078e0206 */
[----:B------:R-:W-:Y:S02]  /*4020*/  IMAD R7, R8, R12, R3 ;  /* 0x0000000c08077224 */ /* 0x000fe400078e0203 */
[----:B------:R-:W-:Y:S01]  /*4030*/  VIADD R6, R0, 0x7e ;  /* 0x0000007e00067836 */ /* 0x000fe20000000000 */
[----:B------:R0:W-:Y:S01]  /*4040*/  STL [R1+0x31c], R11 ;  /* 0x00031c0b01007387 */ /* 0x0001e20000100800 */
[----:B------:R-:W-:-:S03]  /*4050*/  IMAD.HI.U32 R12, R9, R2, RZ ;  /* 0x00000002090c7227 */ /* 0x000fc600078e00ff */
[----:B------:R1:W-:Y:S01]  /*4060*/  STL [R1+0x318], R7 ;  /* 0x0003180701007387 */ /* 0x0003e20000100800 */
[----:B------:R-:W-:Y:S01]  /*4070*/  IMAD.MOV.U32 R3, RZ, RZ, R13 ;  /* 0x000000ffff037224 */ /* 0x000fe200078e000d */
[----:B------:R-:W-:Y:S01]  /*4080*/  IABS R13, R18 ;  /* 0x00000012000d7213 */ /* 0x000fe20000000000 */
[----:B------:R-:W-:Y:S01]  /*4090*/  IMAD.MOV R12, RZ, RZ, -R12 ;  /* 0x000000ffff0c7224 */ /* 0x000fe200078e0a0c */
[----:B------:R2:W-:Y:S01]  /*40a0*/  STL [R1+0x1134], R6 ;  /* 0x0011340601007387 */ /* 0x0005e20000100800 */
[----:B------:R-:W-:Y:S02]  /*40b0*/  IMAD.MOV R38, RZ, RZ, -R38 ;  /* 0x000000ffff267224 */ /* 0x000fe400078e0a26 */
[----:B0-----:R-:W-:Y:S01]  /*40c0*/  VIADD R11, R0, 0x80 ;  /* 0x00000080000b7836 */ /* 0x001fe20000000000 */
[----:B------:R0:W-:Y:S01]  /*40d0*/  STL [R1+0x1138], R18 ;  /* 0x0011381201007387 */ /* 0x0001e20000100800 */
[----:B------:R-:W-:Y:S01]  /*40e0*/  IMAD R39, R15, R38, R39 ;  /* 0x000000260f277224 */ /* 0x000fe200078e0227 */
[----:B-1----:R-:W-:-:S02]  /*40f0*/  IABS R7, R6 ;  /* 0x0000000600077213 */ /* 0x002fc40000000000 */
[----:B------:R1:W-:Y:S01]  /*4100*/  STL [R1+0x113c], R11 ;  /* 0x00113c0b01007387 */ /* 0x0003e20000100800 */
[----:B------:R-:W-:Y:S01]  /*4110*/  IABS R42, R11 ;  /* 0x0000000b002a7213 */ /* 0x000fe20000000000 */
[----:B--2---:R-:W-:Y:S01]  /*4120*/  IMAD.HI.U32 R6, R9, R3, RZ ;  /* 0x0000000309067227 */ /* 0x004fe200078e00ff */
[----:B------:R-:W-:-:S03]  /*4130*/  ISETP.GT.U32.AND P0, PT, R15, R39, PT ;  /* 0x000000270f00720c */ /* 0x000fc60003f04070 */
[----:B------:R-:W-:Y:S02]  /*4140*/  IMAD.MOV R6, RZ, RZ, -R6 ;  /* 0x000000ffff067224 */ /* 0x000fe400078e0a06 */
[----:B0-----:R-:W-:Y:S02]  /*4150*/  VIADD R18, R0, 0x84 ;  /* 0x0000008400127836 */ /* 0x001fe40000000000 */
[----:B-1----:R-:W-:Y:S02]  /*4160*/  IMAD R11, R8, R12, R2 ;  /* 0x0000000c080b7224 */ /* 0x002fe400078e0202 */
[----:B------:R-:W-:-:S03]  /*4170*/  IMAD.HI.U32 R12, R9, R7, RZ ;  /* 0x00000007090c7227 */ /* 0x000fc600078e00ff */
[----:B------:R0:W-:Y:S01]  /*4180*/  STL [R1+0x314], R11 ;  /* 0x0003140b01007387 */ /* 0x0001e20000100800 */
[----:B------:R-:W-:Y:S02]  /*4190*/  IMAD.MOV.U32 R2, RZ, RZ, R13 ;  /* 0x000000ffff027224 */ /* 0x000fe400078e000d */
[----:B------:R-:W-:Y:S02]  /*41a0*/  IMAD R6, R8, R6, R3 ;  /* 0x0000000608067224 */ /* 0x000fe400078e0203 */
[----:B------:R-:W-:Y:S02]  /*41b0*/  IMAD.MOV R12, RZ, RZ, -R12 ;  /* 0x000000ffff0c7224 */ /* 0x000fe400078e0a0c */
[----:B------:R-:W-:Y:S01]  /*41c0*/  IMAD.HI.U32 R3, R9, R2, RZ ;  /* 0x0000000209037227 */ /* 0x000fe200078e00ff */
[----:B------:R1:W-:Y:S03]  /*41d0*/  STL [R1+0x310], R6 ;  /* 0x0003100601007387 */ /* 0x0003e60000100800 */
[----:B------:R-:W-:-:S02]  /*41e0*/  VIADD R13, R0, 0x81 ;  /* 0x00000081000d7836 */ /* 0x000fc40000000000 */
[----:B0-----:R-:W-:Y:S02]  /*41f0*/  VIADD R11, R0, 0x82 ;  /* 0x00000082000b7836 */ /* 0x001fe40000000000 */
[C---:B------:R-:W-:Y:S01]  /*4200*/  IMAD R12, R8.reuse, R12, R7 ;  /* 0x0000000c080c7224 */ /* 0x040fe200078e0207 */
[----:B------:R0:W-:Y:S01]  /*4210*/  STL [R1+0x1144], R13 ;  /* 0x0011440d01007387 */ /* 0x0001e20000100800 */
[----:B------:R-:W-:Y:S01]  /*4220*/  IMAD.MOV R3, RZ, RZ, -R3 ;  /* 0x000000ffff037224 */ /* 0x000fe200078e0a03 */
[----:B------:R-:W-:Y:S01]  /*4230*/  IABS R7, R11 ;  /* 0x0000000b00077213 */ /* 0x000fe20000000000 */
[----:B-1----:R-:W-:Y:S01]  /*4240*/  IMAD.HI.U32 R6, R9, R42, RZ ;  /* 0x0000002a09067227 */ /* 0x002fe200078e00ff */
[----:B------:R1:W-:Y:S01]  /*4250*/  STL [R1+0x1148], R11 ;  /* 0x0011480b01007387 */ /* 0x0003e20000100800 */
[----:B------:R-:W-:Y:S02]  /*4260*/  IABS R43, R13 ;  /* 0x0000000d002b7213 */ /* 0x000fe40000000000 */
[----:B------:R-:W-:Y:S01]  /*4270*/  IMAD R2, R8, R3, R2 ;  /* 0x0000000308027224 */ /* 0x000fe200078e0202 */
[----:B------:R2:W-:Y:S01]  /*4280*/  STL [R1+0x30c], R12 ;  /* 0x00030c0c01007387 */ /* 0x0005e20000100800 */
[----:B------:R-:W-:-:S02]  /*4290*/  IMAD.MOV R6, RZ, RZ, -R6 ;  /* 0x000000ffff067224 */ /* 0x000fc400078e0a06 */
[----:B0-----:R-:W-:Y:S01]  /*42a0*/  IMAD.HI.U32 R13, R9, R43, RZ ;  /* 0x0000002b090d7227 */ /* 0x001fe200078e00ff */
[----:B------:R0:W-:Y:S03]  /*42b0*/  STL [R1+0x308], R2 ;  /* 0x0003080201007387 */ /* 0x0001e60000100800 */
[C---:B-1----:R-:W-:Y:S02]  /*42c0*/  VIADD R11, R0.reuse, 0x85 ;  /* 0x00000085000b7836 */ /* 0x042fe40000000000 */
[----:B------:R-:W-:Y:S02]  /*42d0*/  IMAD.MOV R13, RZ, RZ, -R13 ;  /* 0x000000ffff0d7224 */ /* 0x000fe400078e0a0d */
[----:B--2---:R-:W-:Y:S01]  /*42e0*/  VIADD R12, R0, 0x83 ;  /* 0x00000083000c7836 */ /* 0x004fe20000000000 */
[----:B------:R-:W-:Y:S01]  /*42f0*/  IABS R3, R11 ;  /* 0x0000000b00037213 */ /* 0x000fe20000000000 */
[C---:B------:R-:W-:Y:S01]  /*4300*/  IMAD R42, R8.reuse, R6, R42 ;  /* 0x00000006082a7224 */ /* 0x040fe200078e022a */
[----:B------:R-:W-:Y:S01]  /*4310*/  IABS R6, R18 ;  /* 0x0000001200067213 */ /* 0x000fe20000000000 */
[----:B------:R-:W-:Y:S01]  /*4320*/  IMAD R43, R8, R13, R43 ;  /* 0x0000000d082b7224 */ /* 0x000fe200078e022b */
[----:B------:R1:W-:Y:S01]  /*4330*/  STL [R1+0x112c], R12 ;  /* 0x00112c0c01007387 */ /* 0x0003e20000100800 */
[----:B0-----:R-:W-:Y:S01]  /*4340*/  IABS R2, R12 ;  /* 0x0000000c00027213 */ /* 0x001fe20000000000 */
[----:B------:R-:W-:-:S02]  /*4350*/  @!P0 IMAD.IADD R39, R39, 0x1, -R15 ;  /* 0x0000000127278824 */ /* 0x000fc400078e0a0f */
[----:B------:R0:W-:Y:S02]  /*4360*/  STL [R1+0x1174], R18 ;  /* 0x0011741201007387 */ /* 0x0001e40000100800 */
[----:B------:R-:W-:Y:S01]  /*4370*/  IMAD.HI.U32 R13, R9, R2, RZ ;  /* 0x00000002090d7227 */ /* 0x000fe200078e00ff */
[----:B------:R-:W-:Y:S01]  /*4380*/  ISETP.GT.U32.AND P0, PT, R15, R39, PT ;  /* 0x000000270f00720c */ /* 0x000fe20003f04070 */
[----:B------:R2:W-:Y:S02]  /*4390*/  STL [R1+0x1170], R11 ;  /* 0x0011700b01007387 */ /* 0x0005e40000100800 */
[----:B-1----:R-:W-:-:S04]  /*43a0*/  IMAD.HI.U32 R12, R9, R7, RZ ;  /* 0x00000007090c7227 */ /* 0x002fc800078e00ff */
[----:B------:R-:W-:Y:S02]  /*43b0*/  IMAD.MOV R12, RZ, RZ, -R12 ;  /* 0x000000ffff0c7224 */ /* 0x000fe400078e0a0c */
[----:B0-----:R-:W-:Y:S02]  /*43c0*/  VIADD R18, R0, 0x86 ;  /* 0x0000008600127836 */ /* 0x001fe40000000000 */
[----:B--2---:R-:W-:Y:S02]  /*43d0*/  IMAD R11, R8, R12, R7 ;  /* 0x0000000c080b7224 */ /* 0x004fe400078e0207 */
[C---:B------:R-:W-:Y:S01]  /*43e0*/  IMAD.HI.U32 R7, R9.reuse, R6, RZ ;  /* 0x0000000609077227 */ /* 0x040fe200078e00ff */
[----:B------:R-:W-:Y:S02]  /*43f0*/  IABS R37, R18 ;  /* 0x0000001200257213 */ /* 0x000fe40000000000 */
[----:B------:R0:W-:Y:S01]  /*4400*/  STL [R1+0x2ac], R11 ;  /* 0x0002ac0b01007387 */ /* 0x0001e20000100800 */
[----:B------:R-:W-:-:S03]  /*4410*/  IMAD.HI.U32 R12, R9, R3, RZ ;  /* 0x00000003090c7227 */ /* 0x000fc600078e00ff */
[----:B------:R1:W-:Y:S01]  /*4420*/  STL [R1+0x1158], R18 ;  /* 0x0011581201007387 */ /* 0x0003e20000100800 */
[----:B------:R-:W-:Y:S02]  /*4430*/  IMAD.MOV R13, RZ, RZ, -R13 ;  /* 0x000000ffff0d7224 */ /* 0x000fe400078e0a0d */
[----:B------:R-:W-:Y:S02]  /*4440*/  IMAD.MOV R7, RZ, RZ, -R7 ;  /* 0x000000ffff077224 */ /* 0x000fe400078e0a07 */
[----:B------:R-:W-:Y:S02]  /*4450*/  IMAD.MOV R12, RZ, RZ, -R12 ;  /* 0x000000ffff0c7224 */ /* 0x000fe400078e0a0c */
[----:B0-----:R-:W-:Y:S02]  /*4460*/  VIADD R11, R0, 0x87 ;  /* 0x00000087000b7836 */ /* 0x001fe40000000000 */
[----:B-1----:R-:W-:-:S03]  /*4470*/  IMAD R18, R8, R13, R2 ;  /* 0x0000000d08127224 */ /* 0x002fc600078e0202 */
[----:B------:R0:W-:Y:S01]  /*4480*/  STL [R1+0x115c], R11 ;  /* 0x00115c0b01007387 */ /* 0x0001e20000100800 */
[----:B------:R-:W-:Y:S01]  /*4490*/  IABS R13, R11 ;  /* 0x0000000b000d7213 */ /* 0x000fe20000000000 */
[----:B------:R-:W-:Y:S02]  /*44a0*/  IMAD.MOV.U32 R2, RZ, RZ, R37 ;  /* 0x000000ffff027224 */ /* 0x000fe400078e0025 */
[----:B------:R-:W-:Y:S01]  /*44b0*/  STL [R1+0x1cc], R18 ;  /* 0x0001cc1201007387 */ /* 0x000fe20000100800 */
        /* <DEDUP_REMOVED lines=10> */
[C---:B------:R-:W-:Y:S02]  /*4560*/  VIADD R13, R0.reuse, 0x8b ;  /* 0x0000008b000d7836 */ /* 0x040fe40000000000 */
[C---:B0-----:R-:W-:Y:S02]  /*4570*/  VIADD R11, R0.reuse, 0x89 ;  /* 0x00000089000b7836 */ /* 0x041fe40000000000 */
[C---:B------:R-:W-:Y:S02]  /*4580*/  VIADD R18, R0.reuse, 0x8e ;  /* 0x0000008e00127836 */ /* 0x040fe40000000000 */
[----:B-1----:R-:W-:Y:S01]  /*4590*/  VIADD R7, R0, 0x8a ;  /* 0x0000008a00077836 */ /* 0x002fe20000000000 */
[----:B------:R0:W-:Y:S01]  /*45a0*/  STL [R1+0x1168], R11 ;  /* 0x0011680b01007387 */ /* 0x0001e20000100800 */
[----:B------:R-:W-:Y:S01]  /*45b0*/  IABS R45, R11 ;  /* 0x0000000b002d7213 */ /* 0x000fe20000000000 */
[----:B--2---:R-:W-:Y:S01]  /*45c0*/  IMAD.HI.U32 R6, R9, R3, RZ ;  /* 0x0000000309067227 */ /* 0x004fe200078e00ff */
[----:B------:R-:W-:Y:S01]  /*45d0*/  IABS R37, R18 ;  /* 0x0000001200257213 */ /* 0x000fe20000000000 */
[----:B------:R1:W-:Y:S02]  /*45e0*/  STL [R1+0x116c], R7 ;  /* 0x00116c0701007387 */ /* 0x0003e40000100800 */
[----:B------:R-:W-:-:S02]  /*45f0*/  IMAD.MOV R6, RZ, RZ, -R6 ;  /* 0x000000ffff067224 */ /* 0x000fc400078e0a06 */
[C---:B0-----:R-:W-:Y:S02]  /*4600*/  IMAD R11, R8.reuse, R12, R2 ;  /* 0x0000000c080b7224 */ /* 0x041fe400078e0202 */
[----:B------:R-:W-:Y:S01]  /*4610*/  IMAD R3, R8, R6, R3 ;  /* 0x0000000608037224 */ /* 0x000fe200078e0203 */
[----:B-1----:R-:W-:Y:S02]  /*4620*/  IABS R7, R7 ;  /* 0x0000000700077213 */ /* 0x002fe40000000000 */
[----:B------:R0:W-:Y:S01]  /*4630*/  STL [R1+0x1a4], R11 ;  /* 0x0001a40b01007387 */ /* 0x0001e20000100800 */
[----:B------:R-:W-:-:S03]  /*4640*/  IMAD.HI.U32 R12, R9, R45, RZ ;  /* 0x0000002d090c7227 */ /* 0x000fc600078e00ff */
[----:B------:R1:W-:Y:S01]  /*4650*/  STL [R1+0x1a0], R3 ;  /* 0x0001a00301007387 */ /* 0x0003e20000100800 */
[----:B------:R-:W-:Y:S02]  /*4660*/  IMAD.MOV.U32 R2, RZ, RZ, R7 ;  /* 0x000000ffff027224 */ /* 0x000fe400078e0007 */
[C---:B------:R-:W-:Y:S01]  /*4670*/  IMAD.HI.U32 R7, R9.reuse, R44, RZ ;  /* 0x0000002c09077227 */ /* 0x040fe200078e00ff */
[----:B------:R2:W-:Y:S03]  /*4680*/  STL [R1+0x1154], R13 ;  /* 0x0011540d01007387 */ /* 0x0005e60000100800 */
[----:B------:R-:W-:Y:S02]  /*4690*/  IMAD.MOV R7, RZ, RZ, -R7 ;  /* 0x000000ffff077224 */ /* 0x000fe400078e0a07 */
[----:B0-----:R-:W-:Y:S01]  /*46a0*/  VIADD R11, R0, 0x8c ;  /* 0x0000008c000b7836 */ /* 0x001fe20000000000 */
[----:B-1----:R-:W-:Y:S01]  /*46b0*/  IABS R3, R13 ;  /* 0x0000000d00037213 */ /* 0x002fe20000000000 */
[----:B------:R-:W-:-:S03]  /*46c0*/  IMAD.HI.U32 R6, R9, R2, RZ ;  /* 0x0000000209067227 */ /* 0x000fc600078e00ff */
[----:B------:R0:W-:Y:S01]  /*46d0*/  STL [R1+0x1198], R11 ;  /* 0x0011980b01007387 */ /* 0x0001e20000100800 */
[C---:B------:R-:W-:Y:S01]  /*46e0*/  IMAD R44, R8.reuse, R7, R44 ;  /* 0x00000007082c7224 */ /* 0x040fe200078e022c */
[----:B------:R-:W-:Y:S01]  /*46f0*/  IABS R7, R11 ;  /* 0x0000000b00077213 */ /* 0x000fe20000000000 */
[----:B------:R-:W-:Y:S02]  /*4700*/  IMAD.MOV R6, RZ, RZ, -R6 ;  /* 0x000000ffff067224 */ /* 0x000fe400078e0a06 */
[----:B------:R-:W-:Y:S02]  /*4710*/  IMAD.MOV R12, RZ, RZ, -R12 ;  /* 0x000000ffff0c7224 */ /* 0x000fe400078e0a0c */
[C---:B------:R-:W-:Y:S02]  /*4720*/  IMAD R2, R8.reuse, R6, R2 ;  /* 0x0000000608027224 */ /* 0x040fe400078e0202 */
[----:B------:R-:W-:Y:S02]  /*4730*/  IMAD.MOV.U32 R6, RZ, RZ, R7 ;  /* 0x000000ffff067224 */ /* 0x000fe400078e0007 */
[----:B------:R-:W-:Y:S01]  /*4740*/  IMAD R45, R8, R12, R45 ;  /* 0x0000000c082d7224 */ /* 0x000fe200078e022d */
[----:B------:R1:W-:Y:S01]  /*4750*/  STL [R1+0x19c], R2 ;  /* 0x00019c0201007387 */ /* 0x0003e20000100800 */
[----:B------:R-:W-:-:S02]  /*4760*/  VIADD R12, R0, 0x8d ;  /* 0x0000008d000c7836 */ /* 0x000fc40000000000 */
[----:B--2---:R-:W-:-:S03]  /*4770*/  IMAD.HI.U32 R13, R9, R3, RZ ;  /* 0x00000003090d7227 */ /* 0x004fc600078e00ff */
[----:B------:R2:W-:Y:S01]  /*4780*/  STL [R1+0x1180], R12 ;  /* 0x0011800c01007387 */ /* 0x0005e20000100800 */
[----:B------:R-:W-:-:S03]  /*4790*/  IMAD.HI.U32 R7, R9, R6, RZ ;  /* 0x0000000609077227 */ /* 0x000fc600078e00ff */
[----:B------:R3:W-:Y:S01]  /*47a0*/  STL [R1+0x1184], R18 ;  /* 0x0011841201007387 */ /* 0x0007e20000100800 */
[----:B0-----:R-:W-:Y:S02]  /*47b0*/  VIADD R11, R0, 0x8f ;  /* 0x0000008f000b7836 */ /* 0x001fe40000000000 */
[----:B------:R-:W-:Y:S02]  /*47c0*/  IMAD.MOV R13, RZ, RZ, -R13 ;  /* 0x000000ffff0d7224 */ /* 0x000fe400078e0a0d */
[----:B------:R-:W-:Y:S01]  /*47d0*/  IMAD.MOV R7, RZ, RZ, -R7 ;  /* 0x000000ffff077224 */ /* 0x000fe200078e0a07 */
[----:B------:R0:W-:Y:S01]  /*47e0*/  STL [R1+0x1188], R11 ;  /* 0x0011880b01007387 */ /* 0x0001e20000100800 */
[----:B-1----:R-:W-:Y:S02]  /*47f0*/  IABS R2, R11 ;  /* 0x0000000b00027213 */ /* 0x002fe40000000000 */
[----:B--2---:R-:W-:Y:S01]  /*4800*/  IABS R12, R12 ;  /* 0x0000000c000c7213 */ /* 0x004fe20000000000 */
[----:B------:R-:W-:-:S02]  /*4810*/  IMAD R7, R8, R7, R6 ;  /* 0x0000000708077224 */ /* 0x000fc400078e0206 */
[----:B---3--:R-:W-:Y:S02]  /*4820*/  VIADD R18, R0, 0x90 ;  /* 0x0000009000127836 */ /* 0x008fe40000000000 */
[----:B0-----:R-:W-:-:S03]  /*4830*/  IMAD R11, R8, R13, R3 ;  /* 0x0000000d080b7224 */ /* 0x001fc600078e0203 */
[----:B------:R-:W-:Y:S01]  /*4840*/  IABS R46, R18 ;  /* 0x00000012002e7213 */ /* 0x000fe20000000000 */
[----:B------:R-:W-:Y:S02]  /*4850*/  IMAD.MOV.U32 R3, RZ, RZ, R37 ;  /* 0x000000ffff037224 */ /* 0x000fe400078e0025 */
[C---:B------:R-:W-:Y:S01]  /*4860*/  IMAD.HI.U32 R13, R9.reuse, R12, RZ ;  /* 0x0000000c090d7227 */ /* 0x040fe200078e00ff */
[----:B------:R0:W-:Y:S03]  /*4870*/  STL [R1+0x194], R11 ;  /* 0x0001940b01007387 */ /* 0x0001e60000100800 */
[----:B------:R-:W-:Y:S01]  /*4880*/  IMAD.HI.U32 R6, R9, R3, RZ ;  /* 0x0000000309067227 */ /* 0x000fe200078e00ff */
[----:B------:R1:W-:Y:S03]  /*4890*/  STL [R1+0x190], R7 ;  /* 0x0001900701007387 */ /* 0x0003e60000100800 */
[----:B------:R-:W-:Y:S01]  /*48a0*/  IMAD.MOV R13, RZ, RZ, -R13 ;  /* 0x000000ffff0d7224 */ /* 0x000fe200078e0a0d */
[----:B------:R-:W-:Y:S01]  /*48b0*/  STL [R1+0x1164], R18 ;  /* 0x0011641201007387 */ /* 0x000fe20000100800 */
[----:B------:R-:W-:-:S02]  /*48c0*/  IMAD.MOV R6, RZ, RZ, -R6 ;  /* 0x000000ffff067224 */ /* 0x000fc400078e0a06 */
[----:B0-----:R-:W-:Y:S02]  /*48d0*/  VIADD R11, R0, 0x91 ;  /* 0x00000091000b7836 */ /* 0x001fe40000000000 */
[C---:B------:R-:W-:Y:S02]  /*48e0*/  IMAD R12, R8.reuse, R13, R12 ;  /* 0x0000000d080c7224 */ /* 0x040fe400078e020c */
[----:B-1----:R-:W-:Y:S01]  /*48f0*/  IMAD.HI.U32 R7, R9, R2, RZ ;  /* 0x0000000209077227 */ /* 0x002fe200078e00ff */
[----:B------:R0:W-:Y:S01]  /*4900*/  STL [R1+0x1194], R11 ;  /* 0x0011940b01007387 */ /* 0x0001e20000100800 */
[----:B------:R-:W-:Y:S02]  /*4910*/  IABS R47, R11 ;  /* 0x0000000b002f7213 */ /* 0x000fe40000000000 */
[----:B------:R-:W-:Y:S01]  /*4920*/  IMAD.MOV R7, RZ, RZ, -R7 ;  /* 0x000000ffff077224 */ /* 0x000fe200078e0a07 */
[----:B------:R1:W-:Y:S01]  /*4930*/  STL [R1+0x188], R12 ;  /* 0x0001880c01007387 */ /* 0x0003e20000100800 */
[----:B------:R-:W-:-:S02]  /*4940*/  IMAD R3, R8, R6, R3 ;  /* 0x0000000608037224 */ /* 0x000fc400078e0203 */
[----:B------:R-:W-:Y:S02]  /*4950*/  IMAD R2, R8, R7, R2 ;  /* 0x0000000708027224 */ /* 0x000fe400078e0202 */
[C---:B------:R-:W-:Y:S01]  /*4960*/  VIADD R6, R0.reuse, 0x92 ;  /* 0x0000009200067836 */ /* 0x040fe20000000000 */
[----:B------:R2:W-:Y:S01]  /*4970*/  STL [R1+0x184], R3 ;  /* 0x0001840301007387 */ /* 0x0005e20000100800 */
[C---:B0-----:R-:W-:Y:S02]  /*4980*/  VIADD R11, R0.reuse, 0x94 ;  /* 0x00000094000b7836 */ /* 0x041fe40000000000 */
[C---:B------:R-:W-:Y:S01]  /*4990*/  VIADD R18, R0.reuse, 0x95 ;  /* 0x0000009500127836 */ /* 0x040fe20000000000 */
[----:B------:R0:W-:Y:S01]  /*49a0*/  STL [R1+0x180], R2 ;  /* 0x0001800201007387 */ /* 0x0001e20000100800 */
[----:B------:R-:W-:Y:S01]  /*49b0*/  IABS R7, R6 ;  /* 0x0000000600077213 */ /* 0x000fe20000000000 */
[----:B-1----:R-:W-:Y:S02]  /*49c0*/  IMAD.HI.U32 R12, R9, R46, RZ ;  /* 0x0000002e090c7227 */ /* 0x002fe400078e00ff */
[----:B------:R1:W-:Y:S01]  /*49d0*/  STL [R1+0x117c], R6 ;  /* 0x00117c0601007387 */ /* 0x0003e20000100800 */
[----:B------:R-:W-:Y:S01]  /*49e0*/  IABS R37, R18 ;  /* 0x0000001200257213 */ /* 0x000fe20000000000 */
[----:B--2---:R-:W-:-:S02]  /*49f0*/  VIADD R3, R0, 0x93 ;  /* 0x0000009300037836 */ /* 0x004fc40000000000 */
[----:B------:R-:W-:Y:S01]  /*4a00*/  IMAD.MOV R12, RZ, RZ, -R12 ;  /* 0x000000ffff0c7224 */ /* 0x000fe200078e0a0c */
[----:B0-----:R-:W-:Y:S02]  /*4a10*/  IABS R2, R11 ;  /* 0x0000000b00027213 */ /* 0x001fe40000000000 */
[----:B------:R0:W-:Y:S01]  /*4a20*/  STL [R1+0x1178], R3 ;  /* 0x0011780301007387 */ /* 0x0001e20000100800 */
[----:B------:R-:W-:-:S03]  /*4a30*/  IMAD.HI.U32 R13, R9, R7, RZ ;  /* 0x00000007090d7227 */ /* 0x000fc600078e00ff */
[----:B------:R2:W-:Y:S01]  /*4a40*/  STL [R1+0x11c8], R11 ;  /* 0x0011c80b01007387 */ /* 0x0005e20000100800 */
[----:B-1----:R-:W-:-:S03]  /*4a50*/  IMAD.HI.U32 R6, R9, R47, RZ ;  /* 0x0000002f09067227 */ /* 0x002fc600078e00ff */
[----:B------:R1:W-:Y:S01]  /*4a60*/  STL [R1+0x11a4], R18 ;  /* 0x0011a41201007387 */ /* 0x0003e20000100800 */
[----:B------:R-:W-:Y:S01]  /*4a70*/  IMAD.MOV R6, RZ, RZ, -R6 ;  /* 0x000000ffff067224 */ /* 0x000fe200078e0a06 */
[----:B0-----:R-:W-:Y:S01]  /*4a80*/  IABS R3, R3 ;  /* 0x0000000300037213 */ /* 0x001fe20000000000 */
[C---:B------:R-:W-:Y:S02]  /*4a90*/  IMAD R46, R8.reuse, R12, R46 ;  /* 0x0000000c082e7224 */ /* 0x040fe400078e022e */
[----:B------:R-:W-:Y:S02]  /*4aa0*/  IMAD R47, R8, R6, R47 ;  /* 0x00000006082f7224 */ /* 0x000fe400078e022f */
[----:B------:R-:W-:-:S04]  /*4ab0*/  IMAD.HI.U32 R6, R9, R3, RZ ;  /* 0x0000000309067227 */ /* 0x000fc800078e00ff */
[----:B------:R-:W-:-:S04]  /*4ac0*/  IMAD.HI.U32 R12, R9, R2, RZ ;  /* 0x00000002090c7227 */ /* 0x000fc800078e00ff */
[----:B------:R-:W-:Y:S02]  /*4ad0*/  IMAD.MOV R13, RZ, RZ, -R13 ;  /* 0x000000ffff0d7224 */ /* 0x000fe400078e0a0d */
[----:B--2---:R-:W-:Y:S02]  /*4ae0*/  VIADD R11, R0, 0x96 ;  /* 0x00000096000b7836 */ /* 0x004fe40000000000 */
[----:B------:R-:W-:Y:S02]  /*4af0*/  IMAD.MOV R6, RZ, RZ, -R6 ;  /* 0x000000ffff067224 */ /* 0x000fe400078e0a06 */
[----:B------:R-:W-:Y:S01]  /*4b00*/  IMAD.MOV R12, RZ, RZ, -R12 ;  /* 0x000000ffff0c7224 */ /* 0x000fe200078e0a0c */
[----:B------:R-:W-:Y:S01]  /*4b10*/  STL [R1+0x11a8], R11 ;  /* 0x0011a80b01007387 */ /* 0x000fe20000100800 */
[C---:B-1----:R-:W-:Y:S01]  /*4b20*/  IMAD R18, R8.reuse, R13, R7 ;  /* 0x0000000d08127224 */ /* 0x042fe200078e0207 */
[----:B------:R-:W-:Y:S01]  /*4b30*/  IABS R13, R11 ;  /* 0x0000000b000d7213 */ /* 0x000fe20000000000 */
[----:B------:R-:W-:-:S02]  /*4b40*/  IMAD R3, R8, R6, R3 ;  /* 0x0000000608037224 */ /* 0x000fc400078e0203 */
[----:B------:R-:W-:Y:S01]  /*4b50*/  IMAD.MOV.U32 R7, RZ, RZ, R37 ;  /* 0x000000ffff077224 */ /* 0x000fe200078e0025 */
[----:B------:R0:W-:Y:S01]  /*4b60*/  STL [R1+0x17c], R18 ;  /* 0x00017c1201007387 */ /* 0x0001e20000100800 */
[----:B------:R-:W-:Y:S02]  /*4b70*/  IMAD R2, R8, R12, R2 ;  /* 0x0000000c08027224 */ /* 0x000fe400078e0202 */
[----:B------:R-:W-:Y:S01]  /*4b80*/  VIADD R6, R0, 0x97 ;  /* 0x0000009700067836 */ /* 0x000fe20000000000 */
[----:B------:R1:W-:Y:S01]  /*4b90*/  STL [R1+0x174], R3 ;  /* 0x0001740301007387 */ /* 0x0003e20000100800 */
[----:B------:R-:W-:-:S03]  /*4ba0*/  IMAD.HI.U32 R12, R9, R7, RZ ;  /* 0x00000007090c7227 */ /* 0x000fc600078e00ff */
[----:B------:R2:W-:Y:S01]  /*4bb0*/  STL [R1+0x178], R2 ;  /* 0x0001780201007387 */ /* 0x0005e20000100800 */
[----:B------:R-:W-:Y:S02]  /*4bc0*/  IMAD.MOV R12, RZ, RZ, -R12 ;  /* 0x000000ffff0c7224 */ /* 0x000fe400078e0a0c */
[C---:B0-----:R-:W-:Y:S01]  /*4bd0*/  VIADD R18, R0.reuse, 0x98 ;  /* 0x0000009800127836 */ /* 0x041fe20000000000 */
[----:B------:R0:W-:Y:S01]  /*4be0*/  STL [R1+0x1190], R6 ;  /* 0x0011900601007387 */ /* 0x0001e20000100800 */
[----:B------:R-:W-:Y:S02]  /*4bf0*/  VIADD R11, R0, 0x99 ;  /* 0x00000099000b7836 */ /* 0x000fe40000000000 */
[----:B-1----:R-:W-:Y:S01]  /*4c00*/  IMAD.MOV.U32 R3, RZ, RZ, R13 ;  /* 0x000000ffff037224 */ /* 0x002fe200078e000d */
[----:B------:R-:W-:Y:S01]  /*4c10*/  STL [R1+0x118c], R18 ;  /* 0x00118c1201007387 */ /* 0x000fe20000100800 */
[----:B------:R-:W-:Y:S01]  /*4c20*/  IMAD R7, R8, R12, R7 ;  /* 0x0000000c08077224 */ /* 0x000fe200078e0207 */
[----:B--2---:R-:W-:Y:S01]  /*4c30*/  IABS R2, R6 ;  /* 0x0000000600027213 */ /* 0x004fe20000000000 */
[----:B------:R-:W-:Y:S01]  /*4c40*/  VIADD R13, R0, 0x9c ;  /* 0x0000009c000d7836 */ /* 0x000fe20000000000 */
[----:B------:R-:W-:Y:S01]  /*4c50*/  STL [R1+0x11b4], R11 ;  /* 0x0011b40b01007387 */ /* 0x000fe20000100800 */
[----:B------:R-:W-:Y:S01]  /*4c60*/  IABS R48, R18 ;  /* 0x0000001200307213 */ /* 0x000fe20000000000 */
[----:B0-----:R-:W-:Y:S01]  /*4c70*/  IMAD.HI.U32 R6, R9, R3, RZ ;  /* 0x0000000309067227 */ /* 0x001fe200078e00ff */
[----:B------:R-:W-:Y:S01]  /*4c80*/  IABS R49, R11 ;  /* 0x0000000b00317213 */ /* 0x000fe20000000000 */
[----:B------:R0:W-:Y:S02]  /*4c90*/  STL [R1+0x170], R7 ;  /* 0x0001700701007387 */ /* 0x0001e40000100800 */
[----:B------:R-:W-:-:S02]  /*4ca0*/  IMAD.MOV R6, RZ, RZ, -R6 ;  /* 0x000000ffff067224 */ /* 0x000fc400078e0a06 */
[----:B------:R-:W-:-:S04]  /*4cb0*/  IMAD.HI.U32 R12, R9, R2, RZ ;  /* 0x00000002090c7227 */ /* 0x000fc800078e00ff */
[----:B------:R-:W-:Y:S02]  /*4cc0*/  IMAD R3, R8, R6, R3 ;  /* 0x0000000608037224 */ /* 0x000fe400078e0203 */
[C---:B0-----:R-:W-:Y:S02]  /*4cd0*/  VIADD R7, R0.reuse, 0x9a ;  /* 0x0000009a00077836 */ /* 0x041fe40000000000 */
[----:B------:R-:W-:Y:S01]  /*4ce0*/  IMAD.MOV R12, RZ, RZ, -R12 ;  /* 0x000000ffff0c7224 */ /* 0x000fe200078e0a0c */
[----:B------:R0:W-:Y:S01]  /*4cf0*/  STL [R1+0x16c], R3 ;  /* 0x00016c0301007387 */ /* 0x0001e20000100800 */
[----:B------:R-:W-:Y:S02]  /*4d00*/  VIADD R11, R0, 0x9b ;  /* 0x0000009b000b7836 */ /* 0x000fe40000000000 */
[----:B------:R-:W-:Y:S01]  /*4d10*/  IMAD R12, R8, R12, R2 ;  /* 0x0000000c080c7224 */ /* 0x000fe200078e0202 */
[----:B------:R1:W-:Y:S01]  /*4d20*/  STL [R1+0x11a0], R7 ;  /* 0x0011a00701007387 */ /* 0x0003e20000100800 */
[----:B------:R-:W-:Y:S01]  /*4d30*/  IMAD.HI.U32 R6, R9, R48, RZ ;  /* 0x0000003009067227 */ /* 0x000fe200078e00ff */
[----:B------:R-:W-:-:S02]  /*4d40*/  IABS R2, R11 ;  /* 0x0000000b00027213 */ /* 0x000fc40000000000 */
[----:B------:R2:W-:Y:S01]  /*4d50*/  STL [R1+0x119c], R11 ;  /* 0x00119c0b01007387 */ /* 0x0005e20000100800 */
[----:B------:R-:W-:Y:S02]  /*4d60*/  IMAD.MOV R6, RZ, RZ, -R6 ;  /* 0x000000ffff067224 */ /* 0x000fe400078e0a06 */
[C---:B0-----:R-:W-:Y:S01]  /*4d70*/  IMAD.HI.U32 R3, R9.reuse, R49, RZ ;  /* 0x0000003109037227 */ /* 0x041fe200078e00ff */
[----:B------:R0:W-:Y:S01]  /*4d80*/  STL [R1+0x168], R12 ;  /* 0x0001680c01007387 */ /* 0x0001e20000100800 */
[----:B-1----:R-:W-:Y:S02]  /*4d90*/  IABS R7, R7 ;  /* 0x0000000700077213 */ /* 0x002fe40000000000 */
[C---:B------:R-:W-:Y:S01]  /*4da0*/  VIADD R18, R0.reuse, 0x9d ;  /* 0x0000009d00127836 */ /* 0x040fe20000000000 */
[----:B------:R1:W-:Y:S01]  /*4db0*/  STL [R1+0x11d0], R13 ;  /* 0x0011d00d01007387 */ /* 0x0003e20000100800 */
[----:B------:R-:W-:Y:S02]  /*4dc0*/  IMAD.MOV R3, RZ, RZ, -R3 ;  /* 0x000000ffff037224 */ /* 0x000fe400078e0a03 */
[----:B--2---:R-:W-:Y:S01]  /*4dd0*/  VIADD R11, R0, 0x9e ;  /* 0x0000009e000b7836 */ /* 0x004fe20000000000 */
[----:B------:R-:W-:Y:S01]  /*4de0*/  IABS R37, R18 ;  /* 0x0000001200257213 */ /* 0x000fe20000000000 */
[----:B------:R-:W-:Y:S01]  /*4df0*/  IMAD R48, R8, R6, R48 ;  /* 0x0000000608307224 */ /* 0x000fe200078e0230 */
[----:B------:R2:W-:Y:S01]  /*4e00*/  STL [R1+0x11c4], R18 ;  /* 0x0011c41201007387 */ /* 0x0005e20000100800 */
[----:B0-----:R-:W-:Y:S01]  /*4e10*/  IMAD.HI.U32 R12, R9, R7, RZ ;  /* 0x00000007090c7227 */ /* 0x001fe200078e00ff */
[----:B-1----:R-:W-:-:S03]  /*4e20*/  IABS R13, R13 ;  /* 0x0000000d000d7213 */ /* 0x002fc60000000000 */
[----:B------:R-:W-:Y:S01]  /*4e30*/  IMAD.HI.U32 R6, R9, R2, RZ ;  /* 0x0000000209067227 */ /* 0x000fe200078e00ff */
[----:B------:R0:W-:Y:S03]  /*4e40*/  STL [R1+0x11d8], R11 ;  /* 0x0011d80b01007387 */ /* 0x0001e60000100800 */
[----:B------:R-:W-:Y:S02]  /*4e50*/  IMAD.MOV R12, RZ, RZ, -R12 ;  /* 0x000000ffff0c7224 */ /* 0x000fe400078e0a0c */
[----:B------:R-:W-:Y:S01]  /*4e60*/  IMAD R49, R8, R3, R49 ;  /* 0x0000000308317224 */ /* 0x000fe200078e0231 */
[----:B------:R-:W-:Y:S01]  /*4e70*/  IABS R3, R11 ;  /* 0x0000000b00037213 */ /* 0x000fe20000000000 */
[----:B------:R-:W-:Y:S02]  /*4e80*/  IMAD.MOV R6, RZ, RZ, -R6 ;  /* 0x000000ffff067224 */ /* 0x000fe400078e0a06 */
[----:B--2---:R-:W-:-:S02]  /*4e90*/  VIADD R18, R0, 0x9f ;  /* 0x0000009f00127836 */ /* 0x004fc40000000000 */
[C---:B0-----:R-:W-:Y:S02]  /*4ea0*/  IMAD R11, R8.reuse, R12, R7 ;  /* 0x0000000c080b7224 */ /* 0x041fe400078e0207 */
[----:B------:R-:W-:Y:S02]  /*4eb0*/  IMAD.MOV.U32 R7, RZ, RZ, R37 ;  /* 0x000000ffff077224 */ /* 0x000fe400078e0025 */
[C---:B------:R-:W-:Y:S01]  /*4ec0*/  IMAD.HI.U32 R12, R9.reuse, R13, RZ ;  /* 0x0000000d090c7227 */ /* 0x040fe200078e00ff */
[----:B------:R0:W-:Y:S03]  /*4ed0*/  STL [R1+0x15c], R11 ;  /* 0x00015c0b01007387 */ /* 0x0001e60000100800 */
[----:B------:R-:W-:Y:S02]  /*4ee0*/  IMAD R6, R8, R6, R2 ;  /* 0x0000000608067224 */ /* 0x000fe400078e0202 */
[----:B------:R-:W-:-:S03]  /*4ef0*/  IMAD.HI.U32 R2, R9, R7, RZ ;  /* 0x0000000709027227 */ /* 0x000fc600078e00ff */
[----:B------:R1:W-:Y:S01]  /*4f00*/  STL [R1+0x158], R6 ;  /* 0x0001580601007387 */ /* 0x0003e20000100800 */
[----:B------:R-:W-:-:S03]  /*4f10*/  IMAD.HI.U32 R37, R9, R3, RZ ;  /* 0x0000000309257227 */ /* 0x000fc600078e00ff */
[----:B------:R2:W-:Y:S01]  /*4f20*/  STL [R1+0x11b0], R18 ;  /* 0x0011b01201007387 */ /* 0x0005e20000100800 */
[----:B------:R-:W-:Y:S02]  /*4f30*/  IMAD.MOV R12, RZ, RZ, -R12 ;  /* 0x000000ffff0c7224 */ /* 0x000fe400078e0a0c */
[----:B------:R-:W-:Y:S02]  /*4f40*/  IMAD.MOV R2, RZ, RZ, -R2 ;  /* 0x000000ffff027224 */ /* 0x000fe400078e0a02 */
[----:B0-----:R-:W-:Y:S01]  /*4f50*/  VIADD R11, R0, 0xa0 ;  /* 0x000000a0000b7836 */ /* 0x001fe20000000000 */
[----:B-1----:R-:W-:Y:S01]  /*4f60*/  IABS R6, R18 ;  /* 0x0000001200067213 */ /* 0x002fe20000000000 */
        /* <DEDUP_REMOVED lines=8> */
[C---:B--2---:R-:W-:Y:S01]  /*4ff0*/  VIADD R18, R0.reuse, 0xa4 ;  /* 0x000000a400127836 */ /* 0x044fe20000000000 */
[----:B------:R2:W-:Y:S01]  /*5000*/  STL [R1+0x14c], R7 ;  /* 0x00014c0701007387 */ /* 0x0005e20000100800 */
[C---:B0-----:R-:W-:Y:S01]  /*5010*/  VIADD R11, R0.reuse, 0xa3 ;  /* 0x000000a3000b7836 */ /* 0x041fe20000000000 */
[----:B------:R-:W-:Y:S02]  /*5020*/  IABS R51, R2 ;  /* 0x0000000200337213 */ /* 0x000fe40000000000 */
[----:B------:R0:W-:Y:S01]  /*5030*/  STL [R1+0x150], R3 ;  /* 0x0001500301007387 */ /* 0x0001e20000100800 */
[----:B-1----:R-:W-:-:S03]  /*5040*/  VIADD R12, R0, 0xa2 ;  /* 0x000000a2000c7836 */ /* 0x002fc60000000000 */
[----:B------:R1:W-:Y:S01]  /*5050*/  STL [R1+0x11bc], R2 ;  /* 0x0011bc0201007387 */ /* 0x0003e20000100800 */
[----:B------:R-:W-:-:S03]  /*5060*/  IMAD.HI.U32 R13, R9, R51, RZ ;  /* 0x00000033090d7227 */ /* 0x000fc600078e00ff */
[----:B------:R3:W-:Y:S01]  /*5070*/  STL [R1+0x11c0], R12 ;  /* 0x0011c00c01007387 */ /* 0x0007e20000100800 */
[C---:B--2---:R-:W-:Y:S01]  /*5080*/  IMAD.HI.U32 R7, R9.reuse, R6, RZ ;  /* 0x0000000609077227 */ /* 0x044fe200078e00ff */
[----:B0-----:R-:W-:Y:S02]  /*5090*/  IABS R3, R11 ;  /* 0x0000000b00037213 */ /* 0x001fe40000000000 */
[----:B------:R0:W-:Y:S01]  /*50a0*/  STL [R1+0x11cc], R11 ;  /* 0x0011cc0b01007387 */ /* 0x0001e20000100800 */
[----:B------:R-:W-:Y:S02]  /*50b0*/  IMAD.MOV R7, RZ, RZ, -R7 ;  /* 0x000000ffff077224 */ /* 0x000fe400078e0a07 */
[----:B-1----:R-:W-:Y:S01]  /*50c0*/  IMAD.HI.U32 R2, R9, R62, RZ ;  /* 0x0000003e09027227 */ /* 0x002fe200078e00ff */
[----:B---3--:R-:W-:-:S03]  /*50d0*/  IABS R12, R12 ;  /* 0x0000000c000c7213 */ /* 0x008fc60000000000 */
[----:B------:R-:W-:Y:S02]  /*50e0*/  IMAD R7, R8, R7, R6 ;  /* 0x0000000708077224 */ /* 0x000fe400078e0206 */
[----:B------:R-:W-:Y:S02]  /*50f0*/  IMAD.MOV R2, RZ, RZ, -R2 ;  /* 0x000000ffff027224 */ /* 0x000fe400078e0a02 */
[----:B------:R-:W-:Y:S01]  /*5100*/  IMAD.MOV.U32 R6, RZ, RZ, R12 ;  /* 0x000000ffff067224 */ /* 0x000fe200078e000c */
[----:B------:R1:W-:Y:S01]  /*5110*/  STL [R1+0x148], R7 ;  /* 0x0001480701007387 */ /* 0x0003e20000100800 */
[----:B------:R-:W-:-:S03]  /*5120*/  IMAD.HI.U32 R12, R9, R3, RZ ;  /* 0x00000003090c7227 */ /* 0x000fc600078e00ff */
[----:B------:R2:W-:Y:S01]  /*5130*/  STL [R1+0x11f8], R18 ;  /* 0x0011f81201007387 */ /* 0x0005e20000100800 */
[----:B------:R-:W-:Y:S02]  /*5140*/  IMAD.MOV R13, RZ, RZ, -R13 ;  /* 0x000000ffff0d7224 */ /* 0x000fe400078e0a0d */
[----:B0-----:R-:W-:Y:S02]  /*5150*/  VIADD R11, R0, 0xa5 ;  /* 0x000000a5000b7836 */ /* 0x001fe40000000000 */
[----:B------:R-:W-:Y:S01]  /*5160*/  IMAD R62, R8, R2, R62 ;  /* 0x00000002083e7224 */ /* 0x000fe200078e023e */
[----:B------:R-:W-:Y:S01]  /*5170*/  IABS R2, R18 ;  /* 0x0000001200027213 */ /* 0x000fe20000000000 */
[----:B-1----:R-:W-:Y:S01]  /*5180*/  IMAD.HI.U32 R7, R9, R6, RZ ;  /* 0x0000000609077227 */ /* 0x002fe200078e00ff */
        /* <DEDUP_REMOVED lines=16> */
[----:B0-----:R-:W-:-:S03]  /*5290*/  VIADD R11, R0, 0xa8 ;  /* 0x000000a8000b7836 */ /* 0x001fc60000000000 */
[----:B------:R0:W-:Y:S01]  /*52a0*/  STL [R1+0x11e0], R18 ;  /* 0x0011e01201007387 */ /* 0x0001e20000100800 */
[----:B-1----:R-:W-:-:S03]  /*52b0*/  IABS R7, R6 ;  /* 0x0000000600077213 */ /* 0x002fc60000000000 */
[----:B------:R1:W-:Y:S01]  /*52c0*/  STL [R1+0x11e4], R11 ;  /* 0x0011e40b01007387 */ /* 0x0003e20000100800 */
[----:B------:R-:W-:Y:S01]  /*52d0*/  IABS R52, R11 ;  /* 0x0000000b00347213 */ /* 0x000fe20000000000 */
[----:B--2---:R-:W-:-:S04]  /*52e0*/  IMAD.HI.U32 R6, R9, R3, RZ ;  /* 0x0000000309067227 */ /* 0x004fc800078e00ff */
        /* <DEDUP_REMOVED lines=10> */
[----:B0-----:R-:W-:Y:S01]  /*5390*/  VIADD R11, R0, 0xaa ;  /* 0x000000aa000b7836 */ /* 0x001fe20000000000 */
[----:B------:R-:W-:Y:S01]  /*53a0*/  STL [R1+0x11ec], R93 ;  /* 0x0011ec5d01007387 */ /* 0x000fe20000100800 */
[----:B------:R-:W-:-:S02]  /*53b0*/  IMAD R12, R8, R12, R7 ;  /* 0x0000000c080c7224 */ /* 0x000fc400078e0207 */
[----:B------:R-:W-:Y:S01]  /*53c0*/  IMAD.MOV R3, RZ, RZ, -R3 ;  /* 0x000000ffff037224 */ /* 0x000fe200078e0a03 */
[----:B------:R-:W-:Y:S01]  /*53d0*/  STL [R1+0x11f0], R11 ;  /* 0x0011f00b01007387 */ /* 0x000fe20000100800 */
[----:B------:R-:W-:Y:S01]  /*53e0*/  IABS R7, R11 ;  /* 0x0000000b00077213 */ /* 0x000fe20000000000 */
[C---:B-1----:R-:W-:Y:S02]  /*53f0*/  IMAD.HI.U32 R6, R9.reuse, R52, RZ ;  /* 0x0000003409067227 */ /* 0x042fe400078e00ff */
[----:B------:R0:W-:Y:S02]  /*5400*/  STL [R1+0x130], R12 ;  /* 0x0001300c01007387 */ /* 0x0001e40000100800 */
[----:B------:R-:W-:Y:S02]  /*5410*/  IMAD R2, R8, R3, R2 ;  /* 0x0000000308027224 */ /* 0x000fe400078e0202 */
[----:B------:R-:W-:Y:S02]  /*5420*/  IMAD.MOV R6, RZ, RZ, -R6 ;  /* 0x000000ffff067224 */ /* 0x000fe400078e0a06 */
[----:B------:R-:W-:Y:S01]  /*5430*/  IMAD.HI.U32 R13, R9, R53, RZ ;  /* 0x00000035090d7227 */ /* 0x000fe200078e00ff */
[----:B------:R1:W-:Y:S03]  /*5440*/  STL [R1+0x128], R2 ;  /* 0x0001280201007387 */ /* 0x0003e60000100800 */
[----:B0-----:R-:W-:-:S02]  /*5450*/  VIADD R12, R0, 0xab ;  /* 0x000000ab000c7836 */ /* 0x001fc40000000000 */
[----:B------:R-:W-:Y:S02]  /*5460*/  VIADD R11, R0, 0xad ;  /* 0x000000ad000b7836 */ /* 0x000fe40000000000 */
[C---:B------:R-:W-:Y:S01]  /*5470*/  IMAD R52, R8.reuse, R6, R52 ;  /* 0x0000000608347224 */ /* 0x040fe200078e0234 */
[----:B------:R0:W-:Y:S01]  /*5480*/  STL [R1+0x11d4], R12 ;  /* 0x0011d40c01007387 */ /* 0x0001e20000100800 */
[----:B------:R-:W-:Y:S01]  /*5490*/  IMAD.MOV R13, RZ, RZ, -R13 ;  /* 0x000000ffff0d7224 */ /* 0x000fe200078e0a0d */
[----:B-1----:R-:W-:Y:S02]  /*54a0*/  IABS R2, R12 ;  /* 0x0000000c00027213 */ /* 0x002fe40000000000 */
[----:B------:R-:W-:Y:S01]  /*54b0*/  IABS R6, R18 ;  /* 0x0000001200067213 */ /* 0x000fe20000000000 */
[----:B------:R-:W-:Y:S01]  /*54c0*/  STL [R1+0x1218], R18 ;  /* 0x0012181201007387 */ /* 0x000fe20000100800 */
[----:B------:R-:W-:Y:S01]  /*54d0*/  IABS R3, R11 ;  /* 0x0000000b00037213 */ /* 0x000fe20000000000 */
[----:B------:R-:W-:-:S02]  /*54e0*/  IMAD R53, R8, R13, R53 ;  /* 0x0000000d08357224 */ /* 0x000fc400078e0235 */
[----:B------:R1:W-:Y:S01]  /*54f0*/  STL [R1+0x1214], R11 ;  /* 0x0012140b01007387 */ /* 0x0003e20000100800 */
[----:B0-----:R-:W-:-:S04]  /*5500*/  IMAD.HI.U32 R12, R9, R7, RZ ;  /* 0x00000007090c7227 */ /* 0x001fc800078e00ff */
[----:B------:R-:W-:Y:S02]  /*5510*/  IMAD.MOV R12, RZ, RZ, -R12 ;  /* 0x000000ffff0c7224 */ /* 0x000fe400078e0a0c */
[----:B------:R-:W-:-:S04]  /*5520*/  IMAD.HI.U32 R13, R9, R2, RZ ;  /* 0x00000002090d7227 */ /* 0x000fc800078e00ff */
[----:B-1----:R-:W-:Y:S02]  /*5530*/  IMAD R11, R8, R12, R7 ;  /* 0x0000000c080b7224 */ /* 0x002fe400078e0207 */
[----:B------:R-:W-:-:S03]  /*5540*/  IMAD.HI.U32 R7, R9, R6, RZ ;  /* 0x0000000609077227 */ /* 0x000fc600078e00ff */
[----:B------:R0:W-:Y:S01]  /*5550*/  STL [R1+0x124], R11 ;  /* 0x0001240b01007387 */ /* 0x0001e20000100800 */
[----:B------:R-:W-:Y:S02]  /*5560*/  VIADD R18, R0, 0xae ;  /* 0x000000ae00127836 */ /* 0x000fe40000000000 */
[----:B------:R-:W-:-:S03]  /*5570*/  IMAD.HI.U32 R12, R9, R3, RZ ;  /* 0x00000003090c7227 */ /* 0x000fc600078e00ff */
[----:B------:R1:W-:Y:S01]  /*5580*/  STL [R1+0x1200], R18 ;  /* 0x0012001201007387 */ /* 0x0003e20000100800 */
[----:B------:R-:W-:Y:S01]  /*5590*/  IMAD.MOV R13, RZ, RZ, -R13 ;  /* 0x000000ffff0d7224 */ /* 0x000fe200078e0a0d */
[----:B------:R-:W-:Y:S01]  /*55a0*/  IABS R37, R18 ;  /* 0x0000001200257213 */ /* 0x000fe20000000000 */
[----:B------:R-:W-:Y:S02]  /*55b0*/  IMAD.MOV R7, RZ, RZ, -R7 ;  /* 0x000000ffff077224 */ /* 0x000fe400078e0a07 */
[----:B0-----:R-:W-:Y:S02]  /*55c0*/  VIADD R11, R0, 0xaf ;  /* 0x000000af000b7836 */ /* 0x001fe40000000000 */
[----:B------:R-:W-:Y:S02]  /*55d0*/  IMAD.MOV R12, RZ, RZ, -R12 ;  /* 0x000000ffff0c7224 */ /* 0x000fe400078e0a0c */
[C---:B------:R-:W-:Y:S01]  /*55e0*/  IMAD R7, R8.reuse, R7, R6 ;  /* 0x0000000708077224 */ /* 0x040fe200078e0206 */
[----:B------:R0:W-:Y:S01]  /*55f0*/  STL [R1+0x1204], R11 ;  /* 0x0012040b01007387 */ /* 0x0001e20000100800 */
[C---:B-1----:R-:W-:Y:S01]  /*5600*/  IMAD R18, R8.reuse, R13, R2 ;  /* 0x0000000d08127224 */ /* 0x042fe200078e0202 */
[----:B------:R-:W-:Y:S01]  /*5610*/  IABS R13, R11 ;  /* 0x0000000b000d7213 */ /* 0x000fe20000000000 */
[----:B------:R-:W-:-:S02]  /*5620*/  IMAD R6, R8, R12, R3 ;  /* 0x0000000c08067224 */ /* 0x000fc400078e0203 */
[----:B------:R-:W-:Y:S01]  /*5630*/  IMAD.MOV.U32 R2, RZ, RZ, R37 ;  /* 0x000000ffff027224 */ /* 0x000fe200078e0025 */
[----:B------:R-:W-:Y:S01]  /*5640*/  STL [R1+0x120], R18 ;  /* 0x0001201201007387 */ /* 0x000fe20000100800 */
[----:B------:R-:W-:Y:S02]  /*5650*/  IMAD.MOV.U32 R3, RZ, RZ, R13 ;  /* 0x000000ffff037224 */ /* 0x000fe400078e000d */
[----:B------:R-:W-:Y:S01]  /*5660*/  IMAD.HI.U32 R12, R9, R2, RZ ;  /* 0x00000002090c7227 */ /* 0x000fe200078e00ff */
[----:B------:R1:W-:Y:S03]  /*5670*/  STL [R1+0x118], R7 ;  /* 0x0001180701007387 */ /* 0x0003e60000100800 */
[----:B------:R-:W-:Y:S01]  /*5680*/  IMAD.MOV R12, RZ, RZ, -R12 ;  /* 0x000000ffff0c7224 */ /* 0x000fe200078e0a0c */
[----:B------:R2:W-:Y:S01]  /*5690*/  STL [R1+0x11c], R6 ;  /* 0x00011c0601007387 */ /* 0x0005e20000100800 */
[----:B------:R-:W-:-:S02]  /*56a0*/  VIADD R13, R0, 0xb3 ;  /* 0x000000b3000d7836 */ /* 0x000fc40000000000 */
[----:B0-----:R-:W-:Y:S01]  /*56b0*/  IMAD R11, R8, R12, R2 ;  /* 0x0000000c080b7224 */ /* 0x001fe200078e0202 */
[----:B------:R-:W-:Y:S01]  /*56c0*/  STL [R1+0x11e8], R36 ;  /* 0x0011e82401007387 */ /* 0x000fe20000100800 */
[----:B------:R-:W-:-:S03]  /*56d0*/  IMAD.HI.U32 R12, R9, R55, RZ ;  /* 0x00000037090c7227 */ /* 0x000fc600078e00ff */
[----:B------:R-:W-:Y:S01]  /*56e0*/  STL [R1+0x120c], R35 ;  /* 0x00120c2301007387 */ /* 0x000fe20000100800 */
[----:B-1----:R-:W-:Y:S02]  /*56f0*/  VIADD R7, R0, 0xb2 ;  /* 0x000000b200077836 */ /* 0x002fe40000000000 */
[----:B--2---:R-:W-:-:S03]  /*5700*/  IMAD.HI.U32 R6, R9, R3, RZ ;  /* 0x0000000309067227 */ /* 0x004fc600078e00ff */
[----:B------:R0:W-:Y:S01]  /*5710*/  STL [R1+0x1210], R7 ;  /* 0x0012100701007387 */ /* 0x0001e20000100800 */
[----:B------:R-:W-:Y:S02]  /*5720*/  IMAD.MOV R6, RZ, RZ, -R6 ;  /* 0x000000ffff067224 */ /* 0x000fe400078e0a06 */
[----:B------:R-:W-:Y:S01]  /*5730*/  IMAD.MOV R12, RZ, RZ, -R12 ;  /* 0x000000ffff0c7224 */ /* 0x000fe200078e0a0c */
[----:B------:R1:W-:Y:S01]  /*5740*/  STL [R1+0x114], R11 ;  /* 0x0001140b01007387 */ /* 0x0003e20000100800 */
[C---:B------:R-:W-:Y:S02]  /*5750*/  IMAD R3, R8.reuse, R6, R3 ;  /* 0x0000000608037224 */ /* 0x040fe400078e0203 */
[----:B------:R-:W-:Y:S02]  /*5760*/  IMAD R55, R8, R12, R55 ;  /* 0x0000000c08377224 */ /* 0x000fe400078e0237 */
[C---:B------:R-:W-:Y:S01]  /*5770*/  VIADD R12, R0.reuse, 0xb5 ;  /* 0x000000b5000c7836 */ /* 0x040fe20000000000 */
[----:B0-----:R-:W-:Y:S01]  /*5780*/  IABS R7, R7 ;  /* 0x0000000700077213 */ /* 0x001fe20000000000 */
[----:B------:R0:W-:Y:S01]  /*5790*/  STL [R1+0x10c], R3 ;  /* 0x00010c0301007387 */ /* 0x0001e20000100800 */
[----:B------:R-:W-:-:S02]  /*57a0*/  VIADD R18, R0, 0xb6 ;  /* 0x000000b600127836 */ /* 0x000fc40000000000 */
[----:B-1----:R-:W-:Y:S01]  /*57b0*/  VIADD R11, R0, 0xb4 ;  /* 0x000000b4000b7836 */ /* 0x002fe20000000000 */
[----:B------:R1:W-:Y:S01]  /*57c0*/  STL [R1+0x11fc], R13 ;  /* 0x0011fc0d01007387 */ /* 0x0003e20000100800 */
[----:B------:R-:W-:Y:S01]  /*57d0*/  IMAD.MOV.U32 R2, RZ, RZ, R7 ;  /* 0x000000ffff027224 */ /* 0x000fe200078e0007 */
[----:B------:R-:W-:Y:S01]  /*57e0*/  IABS R37, R18 ;  /* 0x0000001200257213 */ /* 0x000fe20000000000 */
[C---:B------:R-:W-:Y:S01]  /*57f0*/  IMAD.HI.U32 R7, R9.reuse, R54, RZ ;  /* 0x0000003609077227 */ /* 0x040fe200078e00ff */
[----:B------:R2:W-:Y:S01]  /*5800*/  STL [R1+0x1240], R11 ;  /* 0x0012400b01007387 */ /* 0x0005e20000100800 */
[----:B0-----:R-:W-:Y:S02]  /*5810*/  IABS R3, R13 ;  /* 0x0000000d00037213 */ /* 0x001fe40000000000 */
[----:B------:R-:W-:Y:S02]  /*5820*/  IMAD.MOV R7, RZ, RZ, -R7 ;  /* 0x000000ffff077224 */ /* 0x000fe400078e0a07 */
[----:B------:R-:W-:-:S04]  /*5830*/  IMAD.HI.U32 R6, R9, R2, RZ ;  /* 0x0000000209067227 */ /* 0x000fc800078e00ff */
[----:B------:R-:W-:Y:S01]  /*5840*/  IMAD R54, R8, R7, R54 ;  /* 0x0000000708367224 */ /* 0x000fe200078e0236 */
[----:B------:R-:W-:Y:S01]  /*5850*/  IABS R7, R11 ;  /* 0x0000000b00077213 */ /* 0x000fe20000000000 */
[----:B------:R-:W-:Y:S02]  /*5860*/  IMAD.MOV R6, RZ, RZ, -R6 ;  /* 0x000000ffff067224 */ /* 0x000fe400078e0a06 */
[----:B-1----:R-:W-:-:S04]  /*5870*/  IMAD.HI.U32 R13, R9, R3, RZ ;  /* 0x00000003090d7227 */ /* 0x002fc800078e00ff */
[----:B------:R-:W-:Y:S02]  /*5880*/  IMAD R2, R8, R6, R2 ;  /* 0x0000000608027224 */ /* 0x000fe400078e0202 */
[----:B------:R-:W-:Y:S02]  /*5890*/  IMAD.MOV.U32 R6, RZ, RZ, R7 ;  /* 0x000000ffff067224 */ /* 0x000fe400078e0007 */
[----:B--2---:R-:W-:Y:S01]  /*58a0*/  VIADD R11, R0, 0xb7 ;  /* 0x000000b7000b7836 */ /* 0x004fe20000000000 */
[----:B------:R0:W-:Y:S01]  /*58b0*/  STL [R1+0x104], R2 ;  /* 0x0001040201007387 */ /* 0x0001e20000100800 */
[----:B------:R-:W-:-:S03]  /*58c0*/  IMAD.HI.U32 R7, R9, R6, RZ ;  /* 0x0000000609077227 */ /* 0x000fc600078e00ff */
[----:B------:R1:W-:Y:S01]  /*58d0*/  STL [R1+0x1224], R12 ;  /* 0x0012240c01007387 */ /* 0x0003e20000100800 */
[----:B------:R-:W-:Y:S02]  /*58e0*/  IMAD.MOV R13, RZ, RZ, -R13 ;  /* 0x000000ffff0d7224 */ /* 0x000fe400078e0a0d */
[----:B------:R-:W-:Y:S01]  /*58f0*/  IMAD.MOV R7, RZ, RZ, -R7 ;  /* 0x000000ffff077224 */ /* 0x000fe200078e0a07 */
[----:B------:R2:W-:Y:S01]  /*5900*/  STL [R1+0x122c], R18 ;  /* 0x00122c1201007387 */ /* 0x0005e20000100800 */
[----:B0-----:R-:W-:Y:S02]  /*5910*/  IABS R2, R11 ;  /* 0x0000000b00027213 */ /* 0x001fe40000000000 */
[----:B------:R-:W-:Y:S01]  /*5920*/  IMAD R7, R8, R7, R6 ;  /* 0x0000000708077224 */ /* 0x000fe200078e0206 */
[----:B------:R0:W-:Y:S01]  /*5930*/  STL [R1+0x1230], R11 ;  /* 0x0012300b01007387 */ /* 0x0001e20000100800 */
[----:B-1----:R-:W-:Y:S01]  /*5940*/  IABS R12, R12 ;  /* 0x0000000c000c7213 */ /* 0x002fe20000000000 */
[----:B--2---:R-:W-:-:S02]  /*5950*/  VIADD R18, R0, 0xbd ;  /* 0x000000bd00127836 */ /* 0x004fc40000000000 */
[----:B0-----:R-:W-:Y:S02]  /*5960*/  IMAD R11, R8, R13, R3 ;  /* 0x0000000d080b7224 */ /* 0x001fe400078e0203 */
[----:B------:R-:W-:Y:S01]  /*5970*/  IMAD.MOV.U32 R3, RZ, RZ, R37 ;  /* 0x000000ffff037224 */ /* 0x000fe200078e0025 */
[----:B------:R-:W-:Y:S01]  /*5980*/  IABS R37, R18 ;  /* 0x0000001200257213 */ /* 0x000fe20000000000 */
[C---:B------:R-:W-:Y:S01]  /*5990*/  IMAD.HI.U32 R13, R9.reuse, R12, RZ ;  /* 0x0000000c090d7227 */ /* 0x040fe200078e00ff */
[----:B------:R0:W-:Y:S03]  /*59a0*/  STL [R1+0x100], R11 ;  /* 0x0001000b01007387 */ /* 0x0001e60000100800 */
[----:B------:R-:W-:Y:S01]  /*59b0*/  IMAD.HI.U32 R6, R9, R3, RZ ;  /* 0x0000000309067227 */ /* 0x000fe200078e00ff */
[----:B------:R1:W-:Y:S03]  /*59c0*/  STL [R1+0xfc], R7 ;  /* 0x0000fc0701007387 */ /* 0x0003e60000100800 */
[----:B------:R-:W-:Y:S01]  /*59d0*/  IMAD.MOV R13, RZ, RZ, -R13 ;  /* 0x000000ffff0d7224 */ /* 0x000fe200078e0a0d */
[----:B------:R-:W-:Y:S01]  /*59e0*/  STL [R1+0x1208], R34 ;  /* 0x0012082201007387 */ /* 0x000fe20000100800 */
[----:B------:R-:W-:-:S02]  /*59f0*/  IMAD.MOV R6, RZ, RZ, -R6 ;  /* 0x000000ffff067224 */ /* 0x000fc400078e0a06 */
[C---:B0-----:R-:W-:Y:S01]  /*5a00*/  IMAD R11, R8.reuse, R13, R12 ;  /* 0x0000000d080b7224 */ /* 0x041fe200078e020c */
[----:B------:R-:W-:Y:S01]  /*5a10*/  STL [R1+0x123c], R33 ;  /* 0x00123c2101007387 */ /* 0x000fe20000100800 */
[----:B------:R-:W-:Y:S02]  /*5a20*/  IMAD R3, R8, R6, R3 ;  /* 0x0000000608037224 */ /* 0x000fe400078e0203 */
[----:B-1----:R-:W-:Y:S01]  /*5a30*/  IMAD.HI.U32 R7, R9, R2, RZ ;  /* 0x0000000209077227 */ /* 0x002fe200078e00ff */
[----:B------:R0:W-:Y:S03]  /*5a40*/  STL [R1+0xf8], R11 ;  /* 0x0000f80b01007387 */ /* 0x0001e60000100800 */
[----:B------:R-:W-:Y:S01]  /*5a50*/  IMAD.MOV R7, RZ, RZ, -R7 ;  /* 0x000000ffff077224 */ /* 0x000fe200078e0a07 */
[----:B------:R1:W-:Y:S01]  /*5a60*/  STL [R1+0xf0], R3 ;  /* 0x0000f00301007387 */ /* 0x0003e20000100800 */
[----:B------:R-:W-:-:S02]  /*5a70*/  VIADD R6, R0, 0xba ;  /* 0x000000ba00067836 */ /* 0x000fc40000000000 */
[----:B------:R-:W-:Y:S02]  /*5a80*/  IMAD R2, R8, R7, R2 ;  /* 0x0000000708027224 */ /* 0x000fe400078e0202 */
[----:B------:R-:W-:Y:S01]  /*5a90*/  IMAD.HI.U32 R12, R9, R56, RZ ;  /* 0x00000038090c7227 */ /* 0x000fe200078e00ff */
[----:B------:R-:W-:Y:S02]  /*5aa0*/  IABS R7, R6 ;  /* 0x0000000600077213 */ /* 0x000fe40000000000 */
[----:B------:R2:W-:Y:S01]  /*5ab0*/  STL [R1+0xf4], R2 ;  /* 0x0000f40201007387 */ /* 0x0005e20000100800 */
[C---:B0-----:R-:W-:Y:S02]  /*5ac0*/  VIADD R11, R0.reuse, 0xbc ;  /* 0x000000bc000b7836 */ /* 0x041fe40000000000 */
[----:B-1----:R-:W-:Y:S01]  /*5ad0*/  VIADD R3, R0, 0xbb ;  /* 0x000000bb00037836 */ /* 0x002fe20000000000 */
[----:B------:R0:W-:Y:S01]  /*5ae0*/  STL [R1+0x1220], R6 ;  /* 0x0012200601007387 */ /* 0x0001e20000100800 */
[----:B------:R-:W-:-:S02]  /*5af0*/  IMAD.MOV R12, RZ, RZ, -R12 ;  /* 0x000000ffff0c7224 */ /* 0x000fc400078e0a0c */
[C---:B------:R-:W-:Y:S01]  /*5b00*/  IMAD.HI.U32 R13, R9.reuse, R7, RZ ;  /* 0x00000007090d7227 */ /* 0x040fe200078e00ff */
[----:B------:R1:W-:Y:S01]  /*5b10*/  STL [R1+0x121c], R3 ;  /* 0x00121c0301007387 */ /* 0x0003e20000100800 */
[----:B--2---:R-:W-:Y:S02]  /*5b20*/  IABS R2, R11 ;  /* 0x0000000b00027213 */ /* 0x004fe40000000000 */
[----:B------:R-:W-:Y:S01]  /*5b30*/  IMAD R56, R8, R12, R56 ;  /* 0x0000000c08387224 */ /* 0x000fe200078e0238 */
[----:B------:R2:W-:Y:S01]  /*5b40*/  STL [R1+0x1274], R11 ;  /* 0x0012740b01007387 */ /* 0x0005e20000100800 */
[----:B------:R-:W-:Y:S02]  /*5b50*/  IMAD.MOV R13, RZ, RZ, -R13 ;  /* 0x000000ffff0d7224 */ /* 0x000fe400078e0a0d */
[----:B0-----:R-:W-:Y:S01]  /*5b60*/  IMAD.HI.U32 R6, R9, R57, RZ ;  /* 0x0000003909067227 */ /* 0x001fe200078e00ff */
[----:B------:R0:W-:Y:S01]  /*5b70*/  STL [R1+0x124c], R18 ;  /* 0x00124c1201007387 */ /* 0x0001e20000100800 */
[----:B-1----:R-:W-:-:S02]  /*5b80*/  IABS R3, R3 ;  /* 0x0000000300037213 */ /* 0x002fc40000000000 */
[----:B------:R-:W-:Y:S02]  /*5b90*/  IMAD.MOV R6, RZ, RZ, -R6 ;  /* 0x000000ffff067224 */ /* 0x000fe400078e0a06 */
[----:B------:R-:W-:-:S04]  /*5ba0*/  IMAD.HI.U32 R12, R9, R2, RZ ;  /* 0x00000002090c7227 */ /* 0x000fc800078e00ff */
[----:B------:R-:W-:Y:S02]  /*5bb0*/  IMAD R57, R8, R6, R57 ;  /* 0x0000000608397224 */ /* 0x000fe400078e0239 */
[----:B------:R-:W-:-:S04]  /*5bc0*/  IMAD.HI.U32 R6, R9, R3, RZ ;  /* 0x0000000309067227 */ /* 0x000fc800078e00ff */
[----:B--2---:R-:W-:Y:S02]  /*5bd0*/  VIADD R11, R0, 0xbe ;  /* 0x000000be000b7836 */ /* 0x004fe40000000000 */
[----:B------:R-:W-:Y:S02]  /*5be0*/  IMAD.MOV R6, RZ, RZ, -R6 ;  /* 0x000000ffff067224 */ /* 0x000fe400078e0a06 */
[----:B------:R-:W-:Y:S01]  /*5bf0*/  IMAD.MOV R12, RZ, RZ, -R12 ;  /* 0x000000ffff0c7224 */ /* 0x000fe200078e0a0c */
[----:B------:R1:W-:Y:S01]  /*5c00*/  STL [R1+0x1250], R11 ;  /* 0x0012500b01007387 */ /* 0x0003e20000100800 */
[C---:B0-----:R-:W-:Y:S01]  /*5c10*/  IMAD R18, R8.reuse, R13, R7 ;  /* 0x0000000d08127224 */ /* 0x041fe200078e0207 */
[----:B------:R-:W-:Y:S01]  /*5c20*/  IABS R13, R11 ;  /* 0x0000000b000d7213 */ /* 0x000fe20000000000 */
[C---:B------:R-:W-:Y:S02]  /*5c30*/  IMAD R3, R8.reuse, R6, R3 ;  /* 0x0000000608037224 */ /* 0x040fe400078e0203 */
[----:B------:R-:W-:Y:S01]  /*5c40*/  IMAD.MOV.U32 R7, RZ, RZ, R37 ;  /* 0x000000ffff077224 */ /* 0x000fe200078e0025 */
[----:B------:R-:W-:Y:S01]  /*5c50*/  STL [R1+0xec], R18 ;  /* 0x0000ec1201007387 */ /* 0x000fe20000100800 */
[----:B------:R-:W-:-:S02]  /*5c60*/  IMAD R2, R8, R12, R2 ;  /* 0x0000000c08027224 */ /* 0x000fc400078e0202 */
[----:B------:R-:W-:Y:S01]  /*5c70*/  VIADD R6, R0, 0xbf ;  /* 0x000000bf00067836 */ /* 0x000fe20000000000 */
[----:B------:R0:W-:Y:S01]  /*5c80*/  STL [R1+0xe4], R3 ;  /* 0x0000e40301007387 */ /* 0x0001e20000100800 */
[----:B------:R-:W-:-:S03]  /*5c90*/  IMAD.HI.U32 R12, R9, R7, RZ ;  /* 0x00000007090c7227 */ /* 0x000fc600078e00ff */
[----:B------:R2:W-:Y:S01]  /*5ca0*/  STL [R1+0xe8], R2 ;  /* 0x0000e80201007387 */ /* 0x0005e20000100800 */
[----:B------:R-:W-:Y:S02]  /*5cb0*/  IMAD.MOV R12, RZ, RZ, -R12 ;  /* 0x000000ffff0c7224 */ /* 0x000fe400078e0a0c */
[----:B-1----:R-:W-:Y:S01]  /*5cc0*/  VIADD R11, R0, 0xc3 ;  /* 0x000000c3000b7836 */ /* 0x002fe20000000000 */
[----:B------:R1:W-:Y:S01]  /*5cd0*/  STL [R1+0x1238], R6 ;  /* 0x0012380601007387 */ /* 0x0003e20000100800 */
[----:B------:R-:W-:Y:S02]  /*5ce0*/  IMAD R7, R8, R12, R7 ;  /* 0x0000000c08077224 */ /* 0x000fe400078e0207 */
[----:B0-----:R-:W-:Y:S01]  /*5cf0*/  IMAD.MOV.U32 R3, RZ, RZ, R13 ;  /* 0x000000ffff037224 */ /* 0x001fe200078e000d */
[----:B------:R-:W-:Y:S01]  /*5d00*/  STL [R1+0x1234], R32 ;  /* 0x0012342001007387 */ /* 0x000fe20000100800 */
[C---:B------:R-:W-:Y:S01]  /*5d10*/  VIADD R13, R0.reuse, 0xc4 ;  /* 0x000000c4000d7836 */ /* 0x040fe20000000000 */
[----:B--2---:R-:W-:Y:S01]  /*5d20*/  IABS R2, R6 ;  /* 0x0000000600027213 */ /* 0x004fe20000000000 */
[----:B------:R-:W-:Y:S01]  /*5d30*/  VIADD R18, R0, 0xc5 ;  /* 0x000000c500127836 */ /* 0x000fe20000000000 */
[----:B------:R-:W-:Y:S01]  /*5d40*/  STL [R1+0x125c], R31 ;  /* 0x00125c1f01007387 */ /* 0x000fe20000100800 */
[----:B-1----:R-:W-:-:S03]  /*5d50*/  IMAD.HI.U32 R6, R9, R3, RZ ;  /* 0x0000000309067227 */ /* 0x002fc600078e00ff */
[----:B------:R0:W-:Y:S01]  /*5d60*/  STL [R1+0xdc], R7 ;  /* 0x0000dc0701007387 */ /* 0x0001e20000100800 */
[----:B------:R-:W-:Y:S01]  /*5d70*/  IABS R37, R18 ;  /* 0x0000001200257213 */ /* 0x000fe20000000000 */
[----:B------:R-:W-:Y:S02]  /*5d80*/  IMAD.MOV R6, RZ, RZ, -R6 ;  /* 0x000000ffff067224 */ /* 0x000fe400078e0a06 */
[----:B------:R-:W-:-:S04]  /*5d90*/  IMAD.HI.U32 R12, R9, R2, RZ ;  /* 0x00000002090c7227 */ /* 0x000fc800078e00ff */
[----:B------:R-:W-:Y:S02]  /*5da0*/  IMAD R3, R8, R6, R3 ;  /* 0x0000000608037224 */ /* 0x000fe400078e0203 */
[----:B0-----:R-:W-:Y:S02]  /*5db0*/  VIADD R7, R0, 0xc2 ;  /* 0x000000c200077836 */ /* 0x001fe40000000000 */
[----:B------:R-:W-:Y:S01]  /*5dc0*/  IMAD.MOV R12, RZ, RZ, -R12 ;  /* 0x000000ffff0c7224 */ /* 0x000fe200078e0a0c */
[----:B------:R0:W-:Y:S01]  /*5dd0*/  STL [R1+0xd8], R3 ;  /* 0x0000d80301007387 */ /* 0x0001e20000100800 */
[----:B------:R-:W-:-:S03]  /*5de0*/  IMAD.HI.U32 R6, R9, R58, RZ ;  /* 0x0000003a09067227 */ /* 0x000fc600078e00ff */
[----:B------:R1:W-:Y:S01]  /*5df0*/  STL [R1+0x1248], R7 ;  /* 0x0012480701007387 */ /* 0x0003e20000100800 */
[----:B------:R-:W-:Y:S01]  /*5e00*/  IMAD R12, R8, R12, R2 ;  /* 0x0000000c080c7224 */ /* 0x000fe200078e0202 */
[----:B------:R-:W-:Y:S01]  /*5e10*/  IABS R2, R11 ;  /* 0x0000000b00027213 */ /* 0x000fe20000000000 */
[----:B------:R-:W-:Y:S01]  /*5e20*/  IMAD.MOV R6, RZ, RZ, -R6 ;  /* 0x000000ffff067224 */ /* 0x000fe200078e0a06 */
[----:B------:R2:W-:Y:S01]  /*5e30*/  STL [R1+0x1244], R11 ;  /* 0x0012440b01007387 */ /* 0x0005e20000100800 */
[----:B0-----:R-:W-:-:S03]  /*5e40*/  IMAD.HI.U32 R3, R9, R59, RZ ;  /* 0x0000003b09037227 */ /* 0x001fc600078e00ff */
[----:B------:R0:W-:Y:S01]  /*5e50*/  STL [R1+0xd0], R12 ;  /* 0x0000d00c01007387 */ /* 0x0001e20000100800 */
[----:B-1----:R-:W-:Y:S01]  /*5e60*/  IABS R7, R7 ;  /* 0x0000000700077213 */ /* 0x002fe20000000000 */
[----:B------:R-:W-:Y:S02]  /*5e70*/  IMAD.MOV R3, RZ, RZ, -R3 ;  /* 0x000000ffff037224 */ /* 0x000fe400078e0a03 */
[----:B------:R1:W-:Y:S01]  /*5e80*/  STL [R1+0x127c], R13 ;  /* 0x00127c0d01007387 */ /* 0x0003e20000100800 */
[----:B------:R-:W-:Y:S02]  /*5e90*/  IMAD R58, R8, R6, R58 ;  /* 0x00000006083a7224 */ /* 0x000fe400078e023a */
[----:B--2---:R-:W-:Y:S01]  /*5ea0*/  VIADD R11, R0, 0xc6 ;  /* 0x000000c6000b7836 */ /* 0x004fe20000000000 */
[----:B------:R-:W-:Y:S01]  /*5eb0*/  STL [R1+0x1270], R18 ;  /* 0x0012701201007387 */ /* 0x000fe20000100800 */
[----:B------:R-:W-:-:S03]  /*5ec0*/  IMAD.HI.U32 R6, R9, R2, RZ ;  /* 0x0000000209067227 */ /* 0x000fc600078e00ff */
[----:B------:R2:W-:Y:S01]  /*5ed0*/  STL [R1+0x1280], R11 ;  /* 0x0012800b01007387 */ /* 0x0005e20000100800 */
[----:B0-----:R-:W-:Y:S01]  /*5ee0*/  IMAD.HI.U32 R12, R9, R7, RZ ;  /* 0x00000007090c7227 */ /* 0x001fe200078e00ff */
[----:B-1----:R-:W-:-:S03]  /*5ef0*/  IABS R13, R13 ;  /* 0x0000000d000d7213 */ /* 0x002fc60000000000 */
[----:B------:R-:W-:Y:S02]  /*5f00*/  IMAD.MOV R12, RZ, RZ, -R12 ;  /* 0x000000ffff0c7224 */ /* 0x000fe400078e0a0c */
[C---:B------:R-:W-:Y:S01]  /*5f10*/  IMAD R59, R8.reuse, R3, R59 ;  /* 0x00000003083b7224 */ /* 0x040fe200078e023b */
[----:B------:R-:W-:Y:S01]  /*5f20*/  IABS R3, R11 ;  /* 0x0000000b00037213 */ /* 0x000fe20000000000 */
[----:B------:R-:W-:Y:S02]  /*5f30*/  IMAD.MOV R6, RZ, RZ, -R6 ;  /* 0x000000ffff067224 */ /* 0x000fe400078e0a06 */
[----:B--2---:R-:W-:Y:S02]  /*5f40*/  IMAD R11, R8, R12, R7 ;  /* 0x0000000c080b7224 */ /* 0x004fe400078e0207 */
[----:B------:R-:W-:-:S03]  /*5f50*/  IMAD.HI.U32 R12, R9, R13, RZ ;  /* 0x0000000d090c7227 */ /* 0x000fc600078e00ff */
[----:B------:R0:W-:Y:S01]  /*5f60*/  STL [R1+0xcc], R11 ;  /* 0x0000cc0b01007387 */ /* 0x0001e20000100800 */
[----:B------:R-:W-:Y:S02]  /*5f70*/  IMAD.MOV.U32 R7, RZ, RZ, R37 ;  /* 0x000000ffff077224 */ /* 0x000fe400078e0025 */
[----:B------:R-:W-:Y:S02]  /*5f80*/  IMAD R6, R8, R6, R2 ;  /* 0x0000000608067224 */ /* 0x000fe400078e0202 */
[----:B------:R-:W-:Y:S02]  /*5f90*/  IMAD.MOV R12, RZ, RZ, -R12 ;  /* 0x000000ffff0c7224 */ /* 0x000fe400078e0a0c */
[----:B------:R-:W-:Y:S01]  /*5fa0*/  IMAD.HI.U32 R2, R9, R7, RZ ;  /* 0x0000000709027227 */ /* 0x000fe200078e00ff */
[----:B------:R1:W-:Y:S03]  /*5fb0*/  STL [R1+0xc8], R6 ;  /* 0x0000c80601007387 */ /* 0x0003e60000100800 */
[----:B0-----:R-:W-:-:S02]  /*5fc0*/  VIADD R11, R0, 0xc7 ;  /* 0x000000c7000b7836 */ /* 0x001fc40000000000 */
[----:B------:R-:W-:-:S03]  /*5fd0*/  IMAD.HI.U32 R37, R9, R3, RZ ;  /* 0x0000000309257227 */ /* 0x000fc600078e00ff */
[----:B------:R0:W-:Y:S01]  /*5fe0*/  STL [R1+0x1258], R11 ;  /* 0x0012580b01007387 */ /* 0x0001e20000100800 */
[----:B------:R-:W-:Y:S01]  /*5ff0*/  IMAD.MOV R2, RZ, RZ, -R2 ;  /* 0x000000ffff027224 */ /* 0x000fe200078e0a02 */
[----:B-1----:R-:W-:Y:S01]  /*6000*/  IABS R6, R11 ;  /* 0x0000000b00067213 */ /* 0x002fe20000000000 */
[----:B------:R-:W-:Y:S01]  /*6010*/  IMAD.MOV R37, RZ, RZ, -R37 ;  /* 0x000000ffff257224 */ /* 0x000fe200078e0a25 */
[----:B------:R-:W-:Y:S01]  /*6020*/  STL [R1+0x1254], R30 ;  /* 0x0012541e01007387 */ /* 0x000fe20000100800 */
[C---:B------:R-:W-:Y:S02]  /*6030*/  IMAD R7, R8.reuse, R2, R7 ;  /* 0x0000000208077224 */ /* 0x040fe400078e0207 */
[----:B------:R-:W-:Y:S02]  /*6040*/  IMAD R2, R8, R37, R3 ;  /* 0x0000002508027224 */ /* 0x000fe400078e0203 */
[----:B------:R-:W-:-:S04]  /*6050*/  IMAD.HI.U32 R3, R9, R6, RZ ;  /* 0x0000000609037227 */ /* 0x000fc800078e00ff */
[C---:B0-----:R-:W-:Y:S02]  /*6060*/  IMAD R11, R8.reuse, R12, R13 ;  /* 0x0000000c080b7224 */ /* 0x041fe400078e020d */
[----:B------:R-:W-:Y:S02]  /*6070*/  IMAD.MOV R3, RZ, RZ, -R3 ;  /* 0x000000ffff037224 */ /* 0x000fe400078e0a03 */
[----:B------:R-:W-:Y:S01]  /*6080*/  IMAD.HI.U32 R13, R9, R61, RZ ;  /* 0x0000003d090d7227 */ /* 0x000fe200078e00ff */
[----:B------:R0:W-:Y:S03]  /*6090*/  STL [R1+0xc4], R11 ;  /* 0x0000c40b01007387 */ /* 0x0001e60000100800 */
[----:B------:R-:W-:Y:S01]  /*60a0*/  IMAD R6, R8, R3, R6 ;  /* 0x0000000308067224 */ /* 0x000fe200078e0206 */
[----:B------:R1:W-:Y:S01]  /*60b0*/  STL [R1+0xbc], R7 ;  /* 0x0000bc0701007387 */ /* 0x0003e20000100800 */
[----:B------:R-:W-:-:S02]  /*60c0*/  VIADD R18, R0, 0xcc ;  /* 0x000000cc00127836 */ /* 0x000fc40000000000 */
[----:B------:R-:W-:Y:S01]  /*60d0*/  IMAD.MOV R13, RZ, RZ, -R13 ;  /* 0x000000ffff0d7224 */ /* 0x000fe200078e0a0d */
[----:B------:R2:W-:Y:S01]  /*60e0*/  STL [R1+0xc0], R2 ;  /* 0x0000c00201007387 */ /* 0x0005e20000100800 */
[----:B0-----:R-:W-:-:S03]  /*60f0*/  VIADD R11, R0, 0xca ;  /* 0x000000ca000b7836 */ /* 0x001fc60000000000 */
[----:B------:R-:W-:Y:S01]  /*6100*/  STL [R1+0x1264], R29 ;  /* 0x0012641d01007387 */ /* 0x000fe20000100800 */
[----:B------:R-:W-:Y:S02]  /*6110*/  IMAD R61, R8, R13, R61 ;  /* 0x0000000d083d7224 */ /* 0x000fe400078e023d */
[----:B-1----:R-:W-:Y:S01]  /*6120*/  IMAD.HI.U32 R7, R9, R60, RZ ;  /* 0x0000003c09077227 */ /* 0x002fe200078e00ff */
[----:B------:R-:W-:Y:S01]  /*6130*/  IABS R12, R11 ;  /* 0x0000000b000c7213 */ /* 0x000fe20000000000 */
[----:B------:R0:W-:Y:S02]  /*6140*/  STL [R1+0x126c], R11 ;  /* 0x00126c0b01007387 */ /* 0x0001e40000100800 */
[----:B--2---:R-:W-:Y:S02]  /*6150*/  VIADD R2, R0, 0xcb ;  /* 0x000000cb00027836 */ /* 0x004fe40000000000 */
[----:B------:R-:W-:Y:S02]  /*6160*/  IMAD.MOV R7, RZ, RZ, -R7 ;  /* 0x000000ffff077224 */ /* 0x000fe400078e0a07 */
[----:B------:R-:W-:Y:S01]  /*6170*/  IMAD.MOV.U32 R3, RZ, RZ, R12 ;  /* 0x000000ffff037224 */ /* 0x000fe200078e000c */
[----:B------:R1:W-:Y:S01]  /*6180*/  STL [R1+0x1278], R2 ;  /* 0x0012780201007387 */ /* 0x0003e20000100800 */
[----:B------:R-:W-:-:S02]  /*6190*/  IMAD R60, R8, R7, R60 ;  /* 0x00000007083c7224 */ /* 0x000fc400078e023c */
[----:B------:R-:W-:Y:S01]  /*61a0*/  IMAD.HI.U32 R7, R9, R3, RZ ;  /* 0x0000000309077227 */ /* 0x000fe200078e00ff */
[----:B------:R2:W-:Y:S03]  /*61b0*/  STL [R1+0xb8], R6 ;  /* 0x0000b80601007387 */ /* 0x0005e60000100800 */
[----:B0-----:R-:W-:Y:S01]  /*61c0*/  VIADD R11, R0, 0xcd ;  /* 0x000000cd000b7836 */ /* 0x001fe20000000000 */
[----:B------:R0:W-:Y:S01]  /*61d0*/  STL [R1+0x12a8], R18 ;  /* 0x0012a81201007387 */ /* 0x0001e20000100800 */
[----:B------:R-:W-:Y:S01]  /*61e0*/  IMAD.MOV R7, RZ, RZ, -R7 ;  /* 0x000000ffff077224 */ /* 0x000fe200078e0a07 */
[----:B-1----:R-:W-:Y:S02]  /*61f0*/  IABS R2, R2 ;  /* 0x0000000200027213 */ /* 0x002fe40000000000 */
[----:B------:R1:W-:Y:S01]  /*6200*/  STL [R1+0x12a4], R11 ;  /* 0x0012a40b01007387 */ /* 0x0003e20000100800 */
[----:B------:R-:W-:-:S02]  /*6210*/  IABS R13, R11 ;  /* 0x0000000b000d7213 */ /* 0x000fc40000000000 */
[----:B------:R-:W-:Y:S01]  /*6220*/  IMAD.HI.U32 R12, R9, R2, RZ ;  /* 0x00000002090c7227 */ /* 0x000fe200078e00ff */
[----:B--2---:R-:W-:-:S03]  /*6230*/  IABS R6, R18 ;  /* 0x0000001200067213 */ /* 0x004fc60000000000 */
[----:B------:R-:W-:Y:S02]  /*6240*/  IMAD.MOV R12, RZ, RZ, -R12 ;  /* 0x000000ffff0c7224 */ /* 0x000fe400078e0a0c */
[----:B0-----:R-:W-:Y:S02]  /*6250*/  VIADD R18, R0, 0xd3 ;  /* 0x000000d300127836 */ /* 0x001fe40000000000 */
[C---:B-1----:R-:W-:Y:S02]  /*6260*/  IMAD R11, R8.reuse, R7, R3 ;  /* 0x00000007080b7224 */ /* 0x042fe400078e0203 */
[----:B------:R-:W-:Y:S02]  /*6270*/  IMAD R7, R8, R12, R2 ;  /* 0x0000000c08077224 */ /* 0x000fe400078e0202 */
[----:B------:R-:W-:Y:S01]  /*6280*/  IMAD.MOV.U32 R2, RZ, RZ, R13 ;  /* 0x000000ffff027224 */ /* 0x000fe200078e000d */
[----:B------:R0:W-:Y:S01]  /*6290*/  STL [R1+0xac], R11 ;  /* 0x0000ac0b01007387 */ /* 0x0001e20000100800 */
[----:B------:R-:W-:-:S03]  /*62a0*/  IMAD.HI.U32 R12, R9, R6, RZ ;  /* 0x00000006090c7227 */ /* 0x000fc600078e00ff */
[----:B------:R1:W-:Y:S01]  /*62b0*/  STL [R1+0xa8], R7 ;  /* 0x0000a80701007387 */ /* 0x0003e20000100800 */
[C---:B------:R-:W-:Y:S02]  /*62c0*/  VIADD R3, R0.reuse, 0xce ;  /* 0x000000ce00037836 */ /* 0x040fe40000000000 */
[----:B------:R-:W-:Y:S02]  /*62d0*/  IMAD.MOV R12, RZ, RZ, -R12 ;  /* 0x000000ffff0c7224 */ /* 0x000fe400078e0a0c */
[----:B0-----:R-:W-:Y:S01]  /*62e0*/  VIADD R11, R0, 0xcf ;  /* 0x000000cf000b7836 */ /* 0x001fe20000000000 */
[----:B------:R0:W-:Y:S01]  /*62f0*/  STL [R1+0x1284], R3 ;  /* 0x0012840301007387 */ /* 0x0001e20000100800 */
[----:B-1----:R-:W-:-:S03]  /*6300*/  IMAD.HI.U32 R7, R9, R2, RZ ;  /* 0x0000000209077227 */ /* 0x002fc600078e00ff */
[----:B------:R-:W-:Y:S01]  /*6310*/  IABS R13, R11 ;  /* 0x0000000b000d7213 */ /* 0x000fe20000000000 */
[----:B------:R1:W-:Y:S01]  /*6320*/  STL [R1+0x1288], R11 ;  /* 0x0012880b01007387 */ /* 0x0003e20000100800 */
[----:B------:R-:W-:-:S03]  /*6330*/  IMAD.MOV R7, RZ, RZ, -R7 ;  /* 0x000000ffff077224 */ /* 0x000fc600078e0a07 */
[----:B------:R-:W-:Y:S01]  /*6340*/  STL [R1+0x128c], R28 ;  /* 0x00128c1c01007387 */ /* 0x000fe20000100800 */
[----:B0-----:R-:W-:Y:S01]  /*6350*/  IABS R3, R3 ;  /* 0x0000000300037213 */ /* 0x001fe20000000000 */
[C---:B------:R-:W-:Y:S02]  /*6360*/  IMAD R2, R8.reuse, R7, R2 ;  /* 0x0000000708027224 */ /* 0x040fe400078e0202 */
[----:B-1----:R-:W-:Y:S02]  /*6370*/  IMAD R11, R8, R12, R6 ;  /* 0x0000000c080b7224 */ /* 0x002fe400078e0206 */
        /* <DEDUP_REMOVED lines=9> */
[C---:B------:R-:W-:Y:S01]  /*6410*/  IMAD R13, R8.reuse, R13, R3 ;  /* 0x0000000d080d7224 */ /* 0x040fe200078e0203 */
[----:B-1----:R-:W-:Y:S01]  /*6420*/  IABS R2, R27 ;  /* 0x0000001b00027213 */ /* 0x002fe20000000000 */
[----:B------:R-:W-:Y:S01]  /*6430*/  IMAD.HI.U32 R12, R9, R50, RZ ;  /* 0x00000032090c7227 */ /* 0x000fe200078e00ff */
[----:B------:R-:W-:Y:S01]  /*6440*/  IABS R3, R11 ;  /* 0x0000000b00037213 */ /* 0x000fe20000000000 */
[----:B------:R0:W-:Y:S02]  /*6450*/  STL [R1+0x12a0], R11 ;  /* 0x0012a00b01007387 */ /* 0x0001e40000100800 */
[C---:B------:R-:W-:Y:S02]  /*6460*/  IMAD R6, R8.reuse, R7, R6 ;  /* 0x0000000708067224 */ /* 0x040fe400078e0206 */
[----:B------:R-:W-:Y:S01]  /*6470*/  IMAD.MOV R12, RZ, RZ, -R12 ;  /* 0x000000ffff0c7224 */ /* 0x000fe200078e0a0c */
[----:B------:R1:W-:Y:S03]  /*6480*/  STL [R1+0x9c], R13 ;  /* 0x00009c0d01007387 */ /* 0x0003e60000100800 */
[----:B------:R-:W-:Y:S01]  /*6490*/  IMAD R50, R8, R12, R50 ;  /* 0x0000000c08327224 */ /* 0x000fe200078e0232 */
[----:B------:R2:W-:Y:S01]  /*64a0*/  STL [R1+0x98], R6 ;  /* 0x0000980601007387 */ /* 0x0005e20000100800 */
[----:B0-----:R-:W-:Y:S01]  /*64b0*/  VIADD R11, R0, 0xd4 ;  /* 0x000000d4000b7836 */ /* 0x001fe20000000000 */
[----:B------:R-:W-:-:S02]  /*64c0*/  IABS R12, R18 ;  /* 0x00000012000c7213 */ /* 0x000fc40000000000 */
[----:B------:R-:W-:Y:S01]  /*64d0*/  STL [R1+0x1268], R18 ;  /* 0x0012681201007387 */ /* 0x000fe20000100800 */
[C---:B-1----:R-:W-:Y:S01]  /*64e0*/  IMAD.HI.U32 R13, R9.reuse, R2, RZ ;  /* 0x00000002090d7227 */ /* 0x042fe200078e00ff */
[----:B------:R-:W-:Y:S02]  /*64f0*/  IABS R7, R11 ;  /* 0x0000000b00077213 */ /* 0x000fe40000000000 */
[----:B------:R0:W-:Y:S01]  /*6500*/  STL [R1+0x12b4], R11 ;  /* 0x0012b40b01007387 */ /* 0x0001e20000100800 */
[----:B--2---:R-:W-:-:S03]  /*6510*/  IMAD.HI.U32 R6, R9, R3, RZ ;  /* 0x0000000309067227 */ /* 0x004fc600078e00ff */
[----:B------:R-:W-:Y:S01]  /*6520*/  STL [R1+0xf04], R81 ;  /* 0x000f045101007387 */ /* 0x000fe20000100800 */
[----:B------:R-:W-:Y:S02]  /*6530*/  IMAD.MOV R13, RZ, RZ, -R13 ;  /* 0x000000ffff0d7224 */ /* 0x000fe400078e0a0d */
[----:B------:R-:W-:Y:S02]  /*6540*/  IMAD.MOV R6, RZ, RZ, -R6 ;  /* 0x000000ffff067224 */ /* 0x000fe400078e0a06 */
[C---:B------:R-:W-:Y:S02]  /*6550*/  IMAD R2, R8.reuse, R13, R2 ;  /* 0x0000000d08027224 */ /* 0x040fe400078e0202 */
[----:B------:R-:W-:Y:S01]  /*6560*/  IMAD R3, R8, R6, R3 ;  /* 0x0000000608037224 */ /* 0x000fe200078e0203 */
[----:B------:R-:W-:Y:S01]  /*6570*/  IABS R6, R25 ;  /* 0x0000001900067213 */ /* 0x000fe20000000000 */
[----:B------:R-:W-:-:S03]  /*6580*/  IMAD.HI.U32 R13, R9, R12, RZ ;  /* 0x0000000c090d7227 */ /* 0x000fc600078e00ff */
[----:B------:R1:W-:Y:S01]  /*6590*/  STL [R1+0x94], R3 ;  /* 0x0000940301007387 */ /* 0x0003e20000100800 */
[----:B------:R-:W-:-:S03]  /*65a0*/  IMAD.HI.U32 R37, R9, R7, RZ ;  /* 0x0000000709257227 */ /* 0x000fc600078e00ff */
[----:B------:R-:W-:Y:S01]  /*65b0*/  STL [R1+0x1290], R26 ;  /* 0x0012901a01007387 */ /* 0x000fe20000100800 */
[----:B------:R-:W-:Y:S02]  /*65c0*/  IMAD.MOV R13, RZ, RZ, -R13 ;  /* 0x000000ffff0d7224 */ /* 0x000fe400078e0a0d */
[----:B------:R-:W-:Y:S01]  /*65d0*/  IMAD.MOV R37, RZ, RZ, -R37 ;  /* 0x000000ffff257224 */ /* 0x000fe200078e0a25 */
[----:B------:R-:W-:Y:S01]  /*65e0*/  STL [R1+0x129c], R25 ;  /* 0x00129c1901007387 */ /* 0x000fe20000100800 */
[C---:B0-----:R-:W-:Y:S01]  /*65f0*/  IMAD R11, R8.reuse, R13, R12 ;  /* 0x0000000d080b7224 */ /* 0x041fe200078e020c */
[----:B-1----:R-:W-:Y:S01]  /*6600*/  IABS R3, R26 ;  /* 0x0000001a00037213 */ /* 0x002fe20000000000 */
[----:B------:R-:W-:Y:S01]  /*6610*/  IMAD R7, R8, R37, R7 ;  /* 0x0000002508077224 */ /* 0x000fe200078e0207 */
[----:B------:R-:W-:Y:S01]  /*6620*/  IABS R37, R23 ;  /* 0x0000001700257213 */ /* 0x000fe20000000000 */
[----:B------:R-:W-:Y:S01]  /*6630*/  VIADD R18, R0, 0xe9 ;  /* 0x000000e900127836 */ /* 0x000fe20000000000 */
[----:B------:R0:W-:Y:S01]  /*6640*/  STL [R1+0x84], R11 ;  /* 0x0000840b01007387 */ /* 0x0001e20000100800 */
[----:B------:R-:W-:-:S03]  /*6650*/  IMAD.HI.U32 R13, R9, R3, RZ ;  /* 0x00000003090d7227 */ /* 0x000fc600078e00ff */
[----:B------:R1:W-:Y:S01]  /*6660*/  STL [R1+0x88], R7 ;  /* 0x0000880701007387 */ /* 0x0003e20000100800 */
[----:B------:R-:W-:Y:S02]  /*6670*/  IMAD.MOV R13, RZ, RZ, -R13 ;  /* 0x000000ffff0d7224 */ /* 0x000fe400078e0a0d */
[----:B------:R-:W-:Y:S01]  /*6680*/  IMAD.HI.U32 R12, R9, R6, RZ ;  /* 0x00000006090c7227 */ /* 0x000fe200078e00ff */
[----:B------:R-:W-:Y:S03]  /*6690*/  STL [R1+0x12ac], R24 ;  /* 0x0012ac1801007387 */ /* 0x000fe60000100800 */
[----:B0-----:R-:W-:Y:S01]  /*66a0*/  VIADD R11, R0, 0xe8 ;  /* 0x000000e8000b7836 */ /* 0x001fe20000000000 */
[----:B------:R-:W-:Y:S01]  /*66b0*/  STL [R1+0x12b0], R23 ;  /* 0x0012b01701007387 */ /* 0x000fe20000100800 */
[----:B------:R-:W-:Y:S01]  /*66c0*/  IMAD R3, R8, R13, R3 ;  /* 0x0000000d08037224 */ /* 0x000fe200078e0203 */
[----:B------:R-:W-:Y:S01]  /*66d0*/  IABS R13, R18 ;  /* 0x00000012000d7213 */ /* 0x000fe20000000000 */
[----:B------:R-:W-:Y:S01]  /*66e0*/  IMAD.MOV R12, RZ, RZ, -R12 ;  /* 0x000000ffff0c7224 */ /* 0x000fe200078e0a0c */
[----:B------:R-:W-:Y:S01]  /*66f0*/  STL [R1+0x12b8], R11 ;  /* 0x0012b80b01007387 */ /* 0x000fe20000100800 */
[----:B-1----:R-:W-:-:S02]  /*6700*/  IABS R7, R24 ;  /* 0x0000001800077213 */ /* 0x002fc40000000000 */
[----:B------:R-:W-:Y:S01]  /*6710*/  IMAD R6, R8, R12, R6 ;  /* 0x0000000c08067224 */ /* 0x000fe200078e0206 */
[----:B------:R0:W-:Y:S01]  /*6720*/  STL [R1+0x1294], R18 ;  /* 0x0012941201007387 */ /* 0x0001e20000100800 */
[----:B------:R-:W-:Y:S01]  /*6730*/  IMAD.HI.U32 R12, R9, R37, RZ ;  /* 0x00000025090c7227 */ /* 0x000fe200078e00ff */
[----:B------:R-:W-:-:S03]  /*6740*/  IABS R38, R11 ;  /* 0x0000000b00267213 */ /* 0x000fc60000000000 */
[----:B------:R-:W-:Y:S02]  /*6750*/  IMAD.MOV R12, RZ, RZ, -R12 ;  /* 0x000000ffff0c7224 */ /* 0x000fe400078e0a0c */
[----:B------:R-:W-:-:S04]  /*6760*/  IMAD.HI.U32 R92, R9, R7, RZ ;  /* 0x00000007095c7227 */ /* 0x000fc800078e00ff */
[----:B0-----:R-:W-:Y:S02]  /*6770*/  VIADD R18, R0, 0xf0 ;  /* 0x000000f000127836 */ /* 0x001fe40000000000 */
[----:B------:R-:W-:Y:S02]  /*6780*/  IMAD R37, R8, R12, R37 ;  /* 0x0000000c08257224 */ /* 0x000fe400078e0225 */
[----:B------:R-:W-:Y:S01]  /*6790*/  IMAD.MOV R92, RZ, RZ, -R92 ;  /* 0x000000ffff5c7224 */ /* 0x000fe200078e0a5c */
[----:B------:R0:W-:Y:S01]  /*67a0*/  STL [R1+0x1260], R18 ;  /* 0x0012601201007387 */ /* 0x0001e20000100800 */
[----:B------:R-:W-:Y:S01]  /*67b0*/  IABS R12, R18 ;  /* 0x00000012000c7213 */ /* 0x000fe20000000000 */
[----:B------:R-:W-:Y:S02]  /*67c0*/  IMAD.HI.U32 R91, R9, R38, RZ ;  /* 0x00000026095b7227 */ /* 0x000fe400078e00ff */
[----:B------:R-:W2:Y:S02]  /*67d0*/  LDL.LU R81, [R1+0x137c] ;  /* 0x00137c0001517983 */ /* 0x000ea40000300800 */
[----:B------:R-:W-:-:S02]  /*67e0*/  @!P0 IMAD.IADD R39, R39, 0x1, -R15 ;  /* 0x0000000127278824 */ /* 0x000fc400078e0a0f */
[----:B------:R-:W-:Y:S02]  /*67f0*/  IMAD R7, R8, R92, R7 ;  /* 0x0000005c08077224 */ /* 0x000fe400078e0207 */
[----:B0-----:R-:W-:Y:S02]  /*6800*/  VIADD R18, R0, 0xf1 ;  /* 0x000000f100127836 */ /* 0x001fe40000000000 */
[----:B------:R-:W-:Y:S02]  /*6810*/  IMAD.MOV R91, RZ, RZ, -R91 ;  /* 0x000000ffff5b7224 */ /* 0x000fe400078e0a5b */
[----:B------:R-:W-:Y:S01]  /*6820*/  IMAD.HI.U32 R92, R9, R13, RZ ;  /* 0x0000000d095c7227 */ /* 0x000fe200078e00ff */
[----:B------:R0:W-:Y:S01]  /*6830*/  STL [R1+0x1228], R18 ;  /* 0x0012281201007387 */ /* 0x0001e20000100800 */
[----:B------:R-:W-:Y:S02]  /*6840*/  IABS R15, R18 ;  /* 0x00000012000f7213 */ /* 0x000fe40000000000 */
[----:B------:R-:W-:-:S02]  /*6850*/  IMAD R38, R8, R91, R38 ;  /* 0x0000005b08267224 */ /* 0x000fc400078e0226 */
[----:B------:R-:W-:Y:S01]  /*6860*/  IMAD.MOV R92, RZ, RZ, -R92 ;  /* 0x000000ffff5c7224 */ /* 0x000fe200078e0a5c */
[----:B0-----:R-:W3:Y:S01]  /*6870*/  LDL R18, [R1+0xf50] ;  /* 0x000f500001127983 */ /* 0x001ee20000100800 */
[----:B------:R-:W-:-:S04]  /*6880*/  IMAD.HI.U32 R91, R9, R12, RZ ;  /* 0x0000000c095b7227 */ /* 0x000fc800078e00ff */
[----:B------:R-:W-:Y:S02]  /*6890*/  IMAD R13, R8, R92, R13 ;  /* 0x0000005c080d7224 */ /* 0x000fe400078e020d */
[----:B------:R-:W-:-:S04]  /*68a0*/  IMAD.MOV R92, RZ, RZ, -R91 ;  /* 0x000000ffff5c7224 */ /* 0x000fc800078e0a5b */
[C---:B------:R-:W-:Y:S02]  /*68b0*/  IMAD R12, R8.reuse, R92, R12 ;  /* 0x0000005c080c7224 */ /* 0x040fe400078e020c */
[----:B------:R-:W4:Y:S01]  /*68c0*/  LDL R92, [R1+0xf44] ;  /* 0x000f4400015c7983 */ /* 0x000f220000100800 */
[----:B------:R-:W-:Y:S02]  /*68d0*/  ISETP.GT.U32.AND P5, PT, R8, R83, PT ;  /* 0x000000530800720c */ /* 0x000fe40003fa4070 */
[----:B------:R-:W-:Y:S01]  /*68e0*/  ISETP.NE.AND P1, PT, R10, RZ, PT ;  /* 0x000000ff0a00720c */ /* 0x000fe20003f25270 */
[----:B------:R-:W-:Y:S01]  /*68f0*/  @!P2 IMAD.MOV R39, RZ, RZ, -R39 ;  /* 0x000000ffff27a224 */ /* 0x000fe200078e0a27 */
[----:B------:R-:W-:-:S09]  /*6900*/  ISETP.GT.U32.AND P0, PT, R8, R14, PT ;  /* 0x0000000e0800720c */ /* 0x000fd20003f04070 */
[--C-:B------:R-:W-:Y:S02]  /*6910*/  @!P5 IMAD.IADD R83, R83, 0x1, -R8.reuse ;  /* 0x000000015353d824 */ /* 0x100fe400078e0a08 */
[----:B------:R-:W-:Y:S02]  /*6920*/  @!P1 LOP3.LUT R39, RZ, R10, RZ, 0x33, !PT ;  /* 0x0000000aff279212 */ /* 0x000fe400078e33ff */
[C---:B------:R-:W-:Y:S02]  /*6930*/  ISETP.GT.U32.AND P1, PT, R8.reuse, R86, PT ;  /* 0x000000560800720c */ /* 0x040fe40003f24070 */
[----:B------:R-:W-:Y:S01]  /*6940*/  ISETP.GT.U32.AND P6, PT, R8, R82, PT ;  /* 0x000000520800720c */ /* 0x000fe20003fc4070 */
[----:B------:R-:W-:Y:S01]  /*6950*/  @!P0 IMAD.IADD R14, R14, 0x1, -R8 ;  /* 0x000000010e0e8824 */ /* 0x000fe200078e0a08 */
[C---:B------:R-:W-:Y:S01]  /*6960*/  ISETP.GT.U32.AND P4, PT, R8.reuse, R16, PT ;  /* 0x000000100800720c */ /* 0x040fe20003f84070 */
[----:B------:R-:W4:Y:S01]  /*6970*/  LDL R10, [R1+0xf7c] ;  /* 0x000f7c00010a7983 */ /* 0x000f220000100800 */
[----:B------:R-:W-:-:S07]  /*6980*/  ISETP.GT.U32.AND P0, PT, R8, R85, PT ;  /* 0x000000550800720c */ /* 0x000fce0003f04070 */
[--C-:B------:R-:W-:Y:S02]  /*6990*/  @!P1 IMAD.IADD R86, R86, 0x1, -R8.reuse ;  /* 0x0000000156569824 */ /* 0x100fe400078e0a08 */
[--C-:B------:R-:W-:Y:S01]  /*69a0*/  @!P6 IMAD.IADD R82, R82, 0x1, -R8.reuse ;  /* 0x000000015252e824 */ /* 0x100fe200078e0a08 */
[----:B------:R-:W-:Y:S01]  /*69b0*/  ISETP.GT.U32.AND P6, PT, R8, R14, PT ;  /* 0x0000000e0800720c */ /* 0x000fe20003fc4070 */
[--C-:B------:R-:W-:Y:S01]  /*69c0*/  @!P4 IMAD.IADD R16, R16, 0x1, -R8.reuse ;  /* 0x000000011010c824 */ /* 0x100fe200078e0a08 */
[----:B------:R-:W-:Y:S01]  /*69d0*/  ISETP.GT.U32.AND P2, PT, R8, R84, PT ;  /* 0x000000540800720c */ /* 0x000fe20003f44070 */
[----:B------:R-:W-:Y:S01]  /*69e0*/  @!P0 IMAD.IADD R85, R85, 0x1, -R8 ;  /* 0x0000000155558824 */ /* 0x000fe200078e0a08 */
[----:B------:R-:W-:Y:S01]  /*69f0*/  ISETP.GE.AND P4, PT, R0, RZ, PT ;  /* 0x000000ff0000720c */ /* 0x000fe20003f86270 */
[----:B------:R-:W-:-:S04]  /*6a00*/  IMAD.HI.U32 R91, R9, R15, RZ ;  /* 0x0000000f095b7227 */ /* 0x000fc800078e00ff */
[----:B------:R-:W-:-:S04]  /*6a10*/  IMAD.MOV R91, RZ, RZ, -R91 ;  /* 0x000000ffff5b7224 */ /* 0x000fc800078e0a5b */
[--C-:B------:R-:W-:Y:S02]  /*6a20*/  @!P6 IMAD.IADD R14, R14, 0x1, -R8.reuse ;  /* 0x000000010e0ee824 */ /* 0x100fe400078e0a08 */
[----:B------:R-:W-:Y:S01]  /*6a30*/  @!P2 IMAD.IADD R84, R84, 0x1, -R8 ;  /* 0x000000015454a824 */ /* 0x000fe200078e0a08 */
[C---:B------:R-:W-:Y:S01]  /*6a40*/  ISETP.GT.U32.AND P2, PT, R8.reuse, R82, PT ;  /* 0x000000520800720c */ /* 0x040fe20003f44070 */
[----:B------:R-:W-:Y:S02]  /*6a50*/  @!P4 IMAD.MOV R14, RZ, RZ, -R14 ;  /* 0x000000ffff0ec224 */ /* 0x000fe400078e0a0e */
[----:B------:R-:W-:Y:S02]  /*6a60*/  IMAD R15, R8, R91, R15 ;  /* 0x0000005b080f7224 */ /* 0x000fe400078e020f */
[----:B------:R-:W4:Y:S08]  /*6a70*/  LDL R91, [R1+0xf60] ;  /* 0x000f6000015b7983 */ /* 0x000f300000100800 */
[----:B------:R-:W-:Y:S01]  /*6a80*/  @!P2 IMAD.IADD R82, R82, 0x1, -R8 ;  /* 0x000000015252a824 */ /* 0x000fe200078e0a08 */
[----:B------:R-:W-:-:S13]  /*6a90*/  ISETP.GT.U32.AND P2, PT, R8, R16, PT ;  /* 0x000000100800720c */ /* 0x000fda0003f44070 */
[----:B------:R-:W-:Y:S01]  /*6aa0*/  @!P2 IMAD.IADD R16, R16, 0x1, -R8 ;  /* 0x000000011010a824 */ /* 0x000fe200078e0a08 */
[----:B--2---:R-:W-:-:S13]  /*6ab0*/  ISETP.GT.U32.AND P3, PT, R8, R81, PT ;  /* 0x000000510800720c */ /* 0x004fda0003f64070 */
[----:B------:R-:W-:-:S05]  /*6ac0*/  @!P3 IMAD.IADD R81, R81, 0x1, -R8 ;  /* 0x000000015151b824 */ /* 0x000fca00078e0a08 */
[----:B------:R-:W-:Y:S02]  /*6ad0*/  ISETP.GT.U32.AND P5, PT, R8, R81, PT ;  /* 0x000000510800720c */ /* 0x000fe40003fa4070 */
[----:B---3--:R-:W-:-:S11]  /*6ae0*/  ISETP.GE.AND P1, PT, R18, RZ, PT ;  /* 0x000000ff1200720c */ /* 0x008fd60003f26270 */
[----:B------:R-:W-:-:S04]  /*6af0*/  @!P5 IMAD.IADD R81, R81, 0x1, -R8 ;  /* 0x000000015151d824 */ /* 0x000fc800078e0a08 */
[----:B------:R-:W-:Y:S02]  /*6b00*/  IMAD.MOV.U32 R18, RZ, RZ, R81 ;  /* 0x000000ffff127224 */ /* 0x000fe400078e0051 */
[----:B------:R-:W2:Y:S01]  /*6b10*/  LDL R81, [R1+0xf5c] ;  /* 0x000f5c0001517983 */ /* 0x000ea20000100800 */
[----:B----4-:R-:W-:-:S03]  /*6b20*/  ISETP.GE.AND P0, PT, R92, RZ, PT ;  /* 0x000000ff5c00720c */ /* 0x010fc60003f06270 */
[----:B------:R-:W3:Y:S04]  /*6b30*/  LDL R92, [R1+0xf80] ;  /* 0x000f8000015c7983 */ /* 0x000ee80000100800 */
[----:B------:R-:W-:Y:S06]  /*6b40*/  STL [R1+0x3c], R14 ;  /* 0x00003c0e01007387 */ /* 0x000fec0000100800 */
[----:B------:R-:W-:-:S05]  /*6b50*/  @!P0 IMAD.MOV R18, RZ, RZ, -R18 ;  /* 0x000000ffff128224 */ /* 0x000fca00078e0a12 */
[----:B------:R0:W-:Y:S04]  /*6b60*/  STL [R1+0x38], R18 ;  /* 0x0000381201007387 */ /* 0x0001e80000100800 */
[----:B0-----:R-:W4:Y:S01]  /*6b70*/  LDL.LU R18, [R1+0x1378] ;  /* 0x0013780001127983 */ /* 0x001f220000300800 */
[----:B------:R-:W-:-:S04]  /*6b80*/  IMAD.MOV.U32 R14, RZ, RZ, R82 ;  /* 0x000000ffff0e7224 */ /* 0x000fc800078e0052 */
[----:B------:R-:W-:-:S05]  /*6b90*/  @!P1 IMAD.MOV R14, RZ, RZ, -R14 ;  /* 0x000000ffff0e9224 */ /* 0x000fca00078e0a0e */
[----:B------:R0:W-:Y:S02]  /*6ba0*/  STL [R1+0x2d4], R14 ;  /* 0x0002d40e01007387 */ /* 0x0001e40000100800 */
[----:B0-----:R-:W-:-:S05]  /*6bb0*/  VIADD R14, R0, 0xf8 ;  /* 0x000000f8000e7836 */ /* 0x001fca0000000000 */
[----:B------:R-:W-:Y:S04]  /*6bc0*/  STL [R1+0x11b8], R14 ;  /* 0x0011b80e01007387 */ /* 0x000fe80000100800 */
[----:B------:R0:W-:Y:S04]  /*6bd0*/  STL [R1+0x1300], R16 ;  /* 0x0013001001007387 */ /* 0x0001e80000100800 */
[----:B0-----:R-:W4:Y:S01]  /*6be0*/  LDL R16, [R1+0xfa4] ;  /* 0x000fa40001107983 */ /* 0x001f220000100800 */
[C---:B------:R-:W-:Y:S02]  /*6bf0*/  ISETP.GT.U32.AND P3, PT, R8.reuse, R90, PT ;  /* 0x0000005a0800720c */ /* 0x040fe40003f64070 */
[----:B------:R-:W-:-:S02]  /*6c00*/  ISETP.GT.U32.AND P5, PT, R8, R85, PT ;  /* 0x000000550800720c */ /* 0x000fc40003fa4070 */
[----:B------:R-:W-:-:S09]  /*6c10*/  ISETP.GT.U32.AND P4, PT, R8, R17, PT ;  /* 0x000000110800720c */ /* 0x000fd20003f84070 */
[--C-:B------:R-:W-:Y:S01]  /*6c20*/  @!P3 IMAD.IADD R90, R90, 0x1, -R8.reuse ;  /* 0x000000015a5ab824 */ /* 0x100fe200078e0a08 */
[C---:B------:R-:W-:Y:S01]  /*6c30*/  ISETP.GT.U32.AND P3, PT, R8.reuse, R83, PT ;  /* 0x000000530800720c */ /* 0x040fe20003f64070 */
[--C-:B------:R-:W-:Y:S01]  /*6c40*/  @!P5 IMAD.IADD R85, R85, 0x1, -R8.reuse ;  /* 0x000000015555d824 */ /* 0x100fe200078e0a08 */
[----:B------:R-:W-:Y:S01]  /*6c50*/  ISETP.GT.U32.AND P6, PT, R8, R84, PT ;  /* 0x000000540800720c */ /* 0x000fe20003fc4070 */
[----:B------:R-:W-:Y:S01]  /*6c60*/  @!P4 IMAD.IADD R17, R17, 0x1, -R8 ;  /* 0x000000011111c824 */ /* 0x000fe200078e0a08 */
[----:B------:R-:W-:-:S09]  /*6c70*/  ISETP.GE.AND P4, PT, R10, RZ, PT ;  /* 0x000000ff0a00720c */ /* 0x000fd20003f86270 */
[----:B------:R-:W-:-:S04]  /*6c80*/  @!P3 IMAD.IADD R83, R83, 0x1, -R8 ;  /* 0x000000015353b824 */ /* 0x000fc800078e0a08 */
[----:B------:R-:W-:Y:S01]  /*6c90*/  IMAD.MOV.U32 R10, RZ, RZ, R83 ;  /* 0x000000ffff0a7224 */ /* 0x000fe200078e0053 */
[C---:B------:R-:W-:Y:S01]  /*6ca0*/  ISETP.GT.U32.AND P0, PT, R8.reuse, R86, PT ;  /* 0x000000560800720c */ /* 0x040fe20003f04070 */
[----:B------:R-:W-:Y:S01]  /*6cb0*/  STL [R1+0x1304], R17 ;  /* 0x0013041101007387 */ /* 0x000fe20000100800 */
[----:B------:R-:W-:Y:S01]  /*6cc0*/  ISETP.GT.U32.AND P1, PT, R8, R90, PT ;  /* 0x0000005a0800720c */ /* 0x000fe20003f24070 */
[----:B------:R-:W-:Y:S01]  /*6cd0*/  @!P6 IMAD.IADD R84, R84, 0x1, -R8 ;  /* 0x000000015454e824 */ /* 0x000fe200078e0a08 */
[----:B------:R-:W-:-:S09]  /*6ce0*/  ISETP.GT.U32.AND P6, PT, R8, R88, PT ;  /* 0x000000580800720c */ /* 0x000fd20003fc4070 */
[--C-:B------:R-:W-:Y:S01]  /*6cf0*/  @!P0 IMAD.IADD R86, R86, 0x1, -R8.reuse ;  /* 0x0000000156568824 */ /* 0x100fe200078e0a08 */
[----:B------:R-:W-:Y:S01]  /*6d00*/  ISETP.GE.AND P0, PT, R91, RZ, PT ;  /* 0x000000ff5b00720c */ /* 0x000fe20003f06270 */
[----:B------:R-:W-:Y:S02]  /*6d10*/  IMAD.MOV.U32 R91, RZ, RZ, R85 ;  /* 0x000000ffff5b7224 */ /* 0x000fe400078e0055 */
[--C-:B------:R-:W-:Y:S02]  /*6d20*/  @!P1 IMAD.IADD R90, R90, 0x1, -R8.reuse ;  /* 0x000000015a5a9824 */ /* 0x100fe400078e0a08 */
[----:B------:R-:W-:Y:S02]  /*6d30*/  @!P6 IMAD.IADD R88, R88, 0x1, -R8 ;  /* 0x000000015858e824 */ /* 0x000fe400078e0a08 */
[----:B------:R-:W-:Y:S01]  /*6d40*/  @!P4 IMAD.MOV R91, RZ, RZ, -R91 ;  /* 0x000000ffff5bc224 */ /* 0x000fe200078e0a5b */
[----:B------:R-:W-:-:S13]  /*6d50*/  ISETP.GT.U32.AND P4, PT, R8, R21, PT ;  /* 0x000000150800720c */ /* 0x000fda0003f84070 */
[----:B------:R-:W-:Y:S01]  /*6d60*/  @!P4 IMAD.IADD R21, R21, 0x1, -R8 ;  /* 0x000000011515c824 */ /* 0x000fe200078e0a08 */
[----:B--2---:R-:W-:-:S13]  /*6d70*/  ISETP.GE.AND P5, PT, R81, RZ, PT ;  /* 0x000000ff5100720c */ /* 0x004fda0003fa6270 */
[----:B------:R-:W-:-:S05]  /*6d80*/  @!P5 IMAD.MOV R10, RZ, RZ, -R10 ;  /* 0x000000ffff0ad224 */ /* 0x000fca00078e0a0a */
[----:B------:R0:W-:Y:S04]  /*6d90*/  STL [R1+0x34], R10 ;  /* 0x0000340a01007387 */ /* 0x0001e80000100800 */
[----:B------:R-:W2:Y:S01]  /*6da0*/  LDL R82, [R1+0xfd4] ;  /* 0x000fd40001527983 */ /* 0x000ea20000100800 */
[----:B---3--:R-:W-:-:S03]  /*6db0*/  ISETP.GE.AND P1, PT, R92, RZ, PT ;  /* 0x000000ff5c00720c */ /* 0x008fc60003f26270 */
[----:B------:R-:W3:Y:S04]  /*6dc0*/  LDL R81, [R1+0xfd0] ;  /* 0x000fd00001517983 */ /* 0x000ee80000100800 */
[----:B0-----:R-:W3:Y:S01]  /*6dd0*/  LDL R10, [R1+0xfa0] ;  /* 0x000fa000010a7983 */ /* 0x001ee20000100800 */
[----:B----4-:R-:W-:Y:S01]  /*6de0*/  ISETP.GT.U32.AND P6, PT, R8, R18, PT ;  /* 0x000000120800720c */ /* 0x010fe20003fc4070 */
[----:B------:R-:W-:-:S04]  /*6df0*/  IMAD.MOV.U32 R92, RZ, RZ, R84 ;  /* 0x000000ffff5c7224 */ /* 0x000fc800078e0054 */
[----:B------:R-:W-:Y:S02]  /*6e00*/  @!P0 IMAD.MOV R92, RZ, RZ, -R92 ;  /* 0x000000ffff5c8224 */ /* 0x000fe400078e0a5c */
[----:B------:R-:W-:-:S03]  /*6e10*/  @!P1 IMAD.MOV R86, RZ, RZ, -R86 ;  /* 0x000000ffff569224 */ /* 0x000fc600078e0a56 */
[----:B------:R0:W-:Y:S03]  /*6e20*/  STL [R1+0x1308], R92 ;  /* 0x0013085c01007387 */ /* 0x0001e60000100800 */
[----:B------:R-:W-:Y:S01]  /*6e30*/  @!P6 IMAD.IADD R18, R18, 0x1, -R8 ;  /* 0x000000011212e824 */ /* 0x000fe200078e0a08 */
[----:B------:R1:W-:Y:S04]  /*6e40*/  STL [R1+0x130c], R91 ;  /* 0x00130c5b01007387 */ /* 0x0003e80000100800 */
[----:B------:R4:W-:Y:S04]  /*6e50*/  STL [R1+0x1310], R86 ;  /* 0x0013105601007387 */ /* 0x0009e80000100800 */
[----:B------:R-:W-:Y:S04]  /*6e60*/  STL [R1+0x1314], R18 ;  /* 0x0013141201007387 */ /* 0x000fe80000100800 */
[----:B------:R-:W-:Y:S04]  /*6e70*/  STL [R1+0x1318], R21 ;  /* 0x0013181501007387 */ /* 0x000fe80000100800 */
[----:B------:R-:W4:Y:S01]  /*6e80*/  LDL R17, [R1+0x10f0] ;  /* 0x0010f00001117983 */ /* 0x000f220000100800 */
[----:B------:R-:W-:-:S03]  /*6e90*/  ISETP.GE.AND P1, PT, R16, RZ, PT ;  /* 0x000000ff1000720c */ /* 0x000fc60003f26270 */
[----:B------:R-:W4:Y:S04]  /*6ea0*/  LDL R84, [R1+0x10e0] ;  /* 0x0010e00001547983 */ /* 0x000f280000100800 */
[----:B------:R-:W4:Y:S01]  /*6eb0*/  LDL R16, [R1+0x10b8] ;  /* 0x0010b80001107983 */ /* 0x000f220000100800 */
[C---:B------:R-:W-:Y:S02]  /*6ec0*/  ISETP.GT.U32.AND P3, PT, R8.reuse, R87, PT ;  /* 0x000000570800720c */ /* 0x040fe40003f64070 */
[C---:B------:R-:W-:Y:S01]  /*6ed0*/  ISETP.GT.U32.AND P2, PT, R8.reuse, R89, PT ;  /* 0x000000590800720c */ /* 0x040fe20003f44070 */
[----:B------:R-:W4:Y:S10]  /*6ee0*/  LDL R83, [R1+0x10d8] ;  /* 0x0010d80001537983 */ /* 0x000f340000100800 */
[----:B------:R-:W-:Y:S01]  /*6ef0*/  @!P3 IMAD.IADD R87, R87, 0x1, -R8 ;  /* 0x000000015757b824 */ /* 0x000fe200078e0a08 */
[----:B------:R-:W-:-:S02]  /*6f00*/  ISETP.GT.U32.AND P3, PT, R8, R63, PT ;  /* 0x0000003f0800720c */ /* 0x000fc40003f64070 */
[C---:B------:R-:W-:Y:S01]  /*6f10*/  ISETP.GT.U32.AND P0, PT, R8.reuse, R88, PT ;  /* 0x000000580800720c */ /* 0x040fe20003f04070 */
[----:B------:R-:W-:Y:S01]  /*6f20*/  @!P2 IMAD.IADD R89, R89, 0x1, -R8 ;  /* 0x000000015959a824 */ /* 0x000fe200078e0a08 */
[----:B------:R-:W-:-:S04]  /*6f30*/  ISETP.GT.U32.AND P2, PT, R8, R87, PT ;  /* 0x000000570800720c */ /* 0x000fc80003f44070 */
[----:B------:R-:W-:-:S05]  /*6f40*/  ISETP.GT.U32.AND P5, PT, R8, R89, PT ;  /* 0x000000590800720c */ /* 0x000fca0003fa4070 */
[----:B------:R-:W-:-:S05]  /*6f50*/  @!P3 IMAD.IADD R63, R63, 0x1, -R8 ;  /* 0x000000013f3fb824 */ /* 0x000fca00078e0a08 */
[----:B------:R-:W-:Y:S01]  /*6f60*/  ISETP.GT.U32.AND P3, PT, R8, R63, PT ;  /* 0x0000003f0800720c */ /* 0x000fe20003f64070 */
[--C-:B------:R-:W-:Y:S01]  /*6f70*/  @!P0 IMAD.IADD R88, R88, 0x1, -R8.reuse ;  /* 0x0000000158588824 */ /* 0x100fe200078e0a08 */
[C---:B------:R-:W-:Y:S02]  /*6f80*/  ISETP.GT.U32.AND P0, PT, R8.reuse, R66, PT ;  /* 0x000000420800720c */ /* 0x040fe40003f04070 */
[C---:B------:R-:W-:Y:S01]  /*6f90*/  ISETP.GT.U32.AND P6, PT, R8.reuse, R65, PT ;  /* 0x000000410800720c */ /* 0x040fe20003fc4070 */
[--C-:B------:R-:W-:Y:S01]  /*6fa0*/  @!P2 IMAD.IADD R87, R87, 0x1, -R8.reuse ;  /* 0x000000015757a824 */ /* 0x100fe200078e0a08 */
[C---:B------:R-:W-:Y:S01]  /*6fb0*/  ISETP.GT.U32.AND P2, PT, R8.reuse, R64, PT ;  /* 0x000000400800720c */ /* 0x040fe20003f44070 */
[----:B------:R-:W-:Y:S01]  /*6fc0*/  @!P5 IMAD.IADD R89, R89, 0x1, -R8 ;  /* 0x000000015959d824 */ /* 0x000fe200078e0a08 */
[----:B------:R-:W-:-:S05]  /*6fd0*/  ISETP.GT.U32.AND P5, PT, R8, R67, PT ;  /* 0x000000430800720c */ /* 0x000fca0003fa4070 */
[--C-:B------:R-:W-:Y:S02]  /*6fe0*/  @!P3 IMAD.IADD R63, R63, 0x1, -R8.reuse ;  /* 0x000000013f3fb824 */ /* 0x100fe400078e0a08 */
[--C-:B------:R-:W-:Y:S01]  /*6ff0*/  @!P0 IMAD.IADD R66, R66, 0x1, -R8.reuse ;  /* 0x0000000142428824 */ /* 0x100fe200078e0a08 */
[----:B------:R-:W-:Y:S01]  /*7000*/  ISETP.GT.U32.AND P0, PT, R8, R20, PT ;  /* 0x000000140800720c */ /* 0x000fe20003f04070 */
[--C-:B------:R-:W-:Y:S02]  /*7010*/  @!P6 IMAD.IADD R65, R65, 0x1, -R8.reuse ;  /* 0x000000014141e824 */ /* 0x100fe400078e0a08 */
[--C-:B------:R-:W-:Y:S02]  /*7020*/  @!P2 IMAD.IADD R64, R64, 0x1, -R8.reuse ;  /* 0x000000014040a824 */ /* 0x100fe400078e0a08 */
[----:B------:R-:W-:Y:S01]  /*7030*/  @!P5 IMAD.IADD R67, R67, 0x1, -R8 ;  /* 0x000000014343d824 */ /* 0x000fe200078e0a08 */
[----:B------:R-:W-:Y:S01]  /*7040*/  ISETP.GT.U32.AND P5, PT, R8, R65, PT ;  /* 0x000000410800720c */ /* 0x000fe20003fa4070 */
[----:B------:R-:W-:-:S06]  /*7050*/  @!P1 IMAD.MOV R90, RZ, RZ, -R90 ;  /* 0x000000ffff5a9224 */ /* 0x000fcc00078e0a5a */
[----:B------:R-:W-:Y:S01]  /*7060*/  @!P0 IMAD.IADD R20, R20, 0x1, -R8 ;  /* 0x0000000114148824 */ /* 0x000fe200078e0a08 */
[----:B------:R-:W-:-:S05]  /*7070*/  ISETP.GT.U32.AND P0, PT, R8, R70, PT ;  /* 0x000000460800720c */ /* 0x000fca0003f04070 */
[----:B------:R-:W-:Y:S01]  /*7080*/  @!P5 IMAD.IADD R65, R65, 0x1, -R8 ;  /* 0x000000014141d824 */ /* 0x000fe200078e0a08 */
[----:B------:R-:W-:-:S07]  /*7090*/  ISETP.GT.U32.AND P5, PT, R8, R71, PT ;  /* 0x000000470800720c */ /* 0x000fce0003fa4070 */
[----:B------:R-:W-:-:S06]  /*70a0*/  @!P0 IMAD.IADD R70, R70, 0x1, -R8 ;  /* 0x0000000146468824 */ /* 0x000fcc00078e0a08 */
[----:B------:R-:W-:Y:S01]  /*70b0*/  @!P5 IMAD.IADD R71, R71, 0x1, -R8 ;  /* 0x000000014747d824 */ /* 0x000fe200078e0a08 */
[----:B--2---:R-:W-:Y:S02]  /*70c0*/  ISETP.GE.AND P3, PT, R82, RZ, PT ;  /* 0x000000ff5200720c */ /* 0x004fe40003f66270 */
[----:B------:R-:W2:Y:S01]  /*70d0*/  LDL R82, [R1+0x1044] ;  /* 0x0010440001527983 */ /* 0x000ea20000100800 */
[----:B---3--:R-:W-:Y:S02]  /*70e0*/  ISETP.GE.AND P4, PT, R10, RZ, PT ;  /* 0x000000ff0a00720c */ /* 0x008fe40003f86270 */
[----:B------:R-:W-:Y:S02]  /*70f0*/  ISETP.GE.AND P2, PT, R81, RZ, PT ;  /* 0x000000ff5100720c */ /* 0x000fe40003f46270 */
[----:B------:R-:W3:Y:S09]  /*7100*/  LDL R81, [R1+0x103c] ;  /* 0x00103c0001517983 */ /* 0x000ef20000100800 */
[----:B------:R-:W-:Y:S01]  /*7110*/  @!P4 IMAD.MOV R87, RZ, RZ, -R87 ;  /* 0x000000ffff57c224 */ /* 0x000fe200078e0a57 */
[----:B------:R-:W-:Y:S01]  /*7120*/  ISETP.GT.U32.AND P4, PT, R8, R19, PT ;  /* 0x000000130800720c */ /* 0x000fe20003f84070 */
[----:B------:R-:W-:-:S02]  /*7130*/  @!P3 IMAD.MOV R88, RZ, RZ, -R88 ;  /* 0x000000ffff58b224 */ /* 0x000fc400078e0a58 */
[----:B------:R-:W-:Y:S01]  /*7140*/  @!P2 IMAD.MOV R89, RZ, RZ, -R89 ;  /* 0x000000ffff59a224 */ /* 0x000fe200078e0a59 */
[----:B------:R-:W-:Y:S04]  /*7150*/  STL [R1+0x131c], R90 ;  /* 0x00131c5a01007387 */ /* 0x000fe80000100800 */
[----:B------:R-:W-:Y:S05]  /*7160*/  STL [R1+0x1320], R87 ;  /* 0x0013205701007387 */ /* 0x000fea0000100800 */
[----:B------:R-:W-:Y:S01]  /*7170*/  @!P4 IMAD.IADD R19, R19, 0x1, -R8 ;  /* 0x000000011313c824 */ /* 0x000fe200078e0a08 */
[----:B------:R-:W-:Y:S04]  /*7180*/  STL [R1+0x1324], R88 ;  /* 0x0013245801007387 */ /* 0x000fe80000100800 */
[----:B------:R-:W-:Y:S01]  /*7190*/  STL [R1+0x1328], R89 ;  /* 0x0013285901007387 */ /* 0x000fe20000100800 */
[----:B----4-:R-:W-:-:S03]  /*71a0*/  ISETP.GE.AND P0, PT, R17, RZ, PT ;  /* 0x000000ff1100720c */ /* 0x010fc60003f06270 */
        /* <DEDUP_REMOVED lines=8> */
[----:B0-----:R-:W4:Y:S01]  /*7230*/  LDL R92, [R1+0xfc8] ;  /* 0x000fc800015c7983 */ /* 0x001f220000100800 */
[C---:B------:R-:W-:Y:S02]  /*7240*/  ISETP.GT.U32.AND P1, PT, R8.reuse, R64, PT ;  /* 0x000000400800720c */ /* 0x040fe40003f24070 */
[C---:B------:R-:W-:Y:S01]  /*7250*/  ISETP.GT.U32.AND P4, PT, R8.reuse, R73, PT ;  /* 0x000000490800720c */ /* 0x040fe20003f84070 */
[----:B-1----:R-:W4:Y:S01]  /*7260*/  LDL R91, [R1+0xfdc] ;  /* 0x000fdc00015b7983 */ /* 0x002f220000100800 */
[----:B------:R-:W-:-:S03]  /*7270*/  ISETP.GT.U32.AND P2, PT, R8, R67, PT ;  /* 0x000000430800720c */ /* 0x000fc60003f44070 */
[----:B------:R-:W4:Y:S02]  /*7280*/  LDL R86, [R1+0xfd8] ;  /* 0x000fd80001567983 */ /* 0x000f240000100800 */
[--C-:B------:R-:W-:Y:S02]  /*7290*/  @!P6 IMAD.IADD R68, R68, 0x1, -R8.reuse ;  /* 0x000000014444e824 */ /* 0x100fe400078e0a08 */
[--C-:B------:R-:W-:Y:S01]  /*72a0*/  @!P3 IMAD.IADD R66, R66, 0x1, -R8.reuse ;  /* 0x000000014242b824 */ /* 0x100fe200078e0a08 */
[C---:B------:R-:W-:Y:S02]  /*72b0*/  ISETP.GT.U32.AND P3, PT, R8.reuse, R72, PT ;  /* 0x000000480800720c */ /* 0x040fe40003f64070 */
[----:B------:R-:W-:Y:S01]  /*72c0*/  ISETP.GT.U32.AND P6, PT, R8, R68, PT ;  /* 0x000000440800720c */ /* 0x000fe20003fc4070 */
[----:B------:R-:W-:Y:S01]  /*72d0*/  @!P1 IMAD.IADD R64, R64, 0x1, -R8 ;  /* 0x0000000140409824 */ /* 0x000fe200078e0a08 */
[----:B------:R-:W-:-:S09]  /*72e0*/  ISETP.GT.U32.AND P1, PT, R8, R69, PT ;  /* 0x000000450800720c */ /* 0x000fd20003f24070 */
[--C-:B------:R-:W-:Y:S02]  /*72f0*/  @!P3 IMAD.IADD R72, R72, 0x1, -R8.reuse ;  /* 0x000000014848b824 */ /* 0x100fe400078e0a08 */
[--C-:B------:R-:W-:Y:S01]  /*7300*/  @!P6 IMAD.IADD R68, R68, 0x1, -R8.reuse ;  /* 0x000000014444e824 */ /* 0x100fe200078e0a08 */
[----:B------:R-:W-:Y:S01]  /*7310*/  ISETP.GE.AND P6, PT, R84, RZ, PT ;  /* 0x000000ff5400720c */ /* 0x000fe20003fc6270 */
[--C-:B------:R-:W-:Y:S01]  /*7320*/  @!P1 IMAD.IADD R69, R69, 0x1, -R8.reuse ;  /* 0x0000000145459824 */ /* 0x100fe200078e0a08 */
[----:B------:R-:W-:Y:S01]  /*7330*/  ISETP.GE.AND P1, PT, R83, RZ, PT ;  /* 0x000000ff5300720c */ /* 0x000fe20003f26270 */
[----:B------:R-:W-:Y:S01]  /*7340*/  IMAD.MOV.U32 R84, RZ, RZ, R63 ;  /* 0x000000ffff547224 */ /* 0x000fe200078e003f */
[----:B------:R-:W-:Y:S01]  /*7350*/  IABS R14, R14 ;  /* 0x0000000e000e7213 */ /* 0x000fe20000000000 */
[----:B------:R-:W-:Y:S02]  /*7360*/  @!P4 IMAD.IADD R73, R73, 0x1, -R8 ;  /* 0x000000014949c824 */ /* 0x000fe400078e0a08 */
[----:B------:R-:W-:-:S06]  /*7370*/  IMAD.MOV.U32 R83, RZ, RZ, R64 ;  /* 0x000000ffff537224 */ /* 0x000fcc00078e0040 */
[----:B------:R-:W-:Y:S01]  /*7380*/  @!P6 IMAD.MOV R84, RZ, RZ, -R84 ;  /* 0x000000ffff54e224 */ /* 0x000fe200078e0a54 */
[----:B------:R-:W-:Y:S01]  /*7390*/  ISETP.GT.U32.AND P6, PT, R8, R72, PT ;  /* 0x000000480800720c */ /* 0x000fe20003fc4070 */
[----:B------:R-:W-:-:S04]  /*73a0*/  IMAD.HI.U32 R10, R9, R14, RZ ;  /* 0x0000000e090a7227 */ /* 0x000fc800078e00ff */
[----:B------:R-:W-:Y:S02]  /*73b0*/  @!P2 IMAD.IADD R67, R67, 0x1, -R8 ;  /* 0x000000014343a824 */ /* 0x000fe400078e0a08 */
[----:B------:R-:W-:Y:S02]  /*73c0*/  IMAD.MOV R10, RZ, RZ, -R10 ;  /* 0x000000ffff0a7224 */ /* 0x000fe400078e0a0a */
[----:B------:R-:W-:Y:S01]  /*73d0*/  @!P1 IMAD.MOV R83, RZ, RZ, -R83 ;  /* 0x000000ffff539224 */ /* 0x000fe200078e0a53 */
[----:B------:R-:W-:Y:S01]  /*73e0*/  STL [R1+0x1334], R84 ;  /* 0x0013345401007387 */ /* 0x000fe20000100800 */
[----:B------:R-:W-:Y:S02]  /*73f0*/  IMAD R14, R8, R10, R14 ;  /* 0x0000000a080e7224 */ /* 0x000fe400078e020e */
[----:B------:R-:W-:Y:S01]  /*7400*/  @!P6 IMAD.IADD R72, R72, 0x1, -R8 ;  /* 0x000000014848e824 */ /* 0x000fe200078e0a08 */
[----:B------:R-:W-:Y:S01]  /*7410*/  STL [R1+0x1338], R83 ;  /* 0x0013385301007387 */ /* 0x000fe20000100800 */
[----:B------:R-:W-:Y:S01]  /*7420*/  VIADD R10, R0, 0xf9 ;  /* 0x000000f9000a7836 */ /* 0x000fe20000000000 */
[----:B------:R-:W-:-:S02]  /*7430*/  ISETP.GT.U32.AND P6, PT, R8, R78, PT ;  /* 0x0000004e0800720c */ /* 0x000fc40003fc4070 */
[----:B------:R-:W-:-:S11]  /*7440*/  ISETP.GT.U32.AND P1, PT, R8, R70, PT ;  /* 0x000000460800720c */ /* 0x000fd60003f24070 */
[--C-:B------:R-:W-:Y:S02]  /*7450*/  @!P6 IMAD.IADD R78, R78, 0x1, -R8.reuse ;  /* 0x000000014e4ee824 */ /* 0x100fe400078e0a08 */
[----:B------:R-:W-:Y:S01]  /*7460*/  @!P1 IMAD.IADD R70, R70, 0x1, -R8 ;  /* 0x0000000146469824 */ /* 0x000fe200078e0a08 */
[----:B------:R-:W-:-:S13]  /*7470*/  ISETP.GT.U32.AND P1, PT, R8, R76, PT ;  /* 0x0000004c0800720c */ /* 0x000fda0003f24070 */
[----:B------:R-:W-:Y:S01]  /*7480*/  @!P1 IMAD.IADD R76, R76, 0x1, -R8 ;  /* 0x000000014c4c9824 */ /* 0x000fe200078e0a08 */
[----:B--2---:R-:W-:Y:S01]  /*7490*/  ISETP.GE.AND P3, PT, R82, RZ, PT ;  /* 0x000000ff5200720c */ /* 0x004fe20003f66270 */
[----:B------:R-:W-:-:S04]  /*74a0*/  IMAD.MOV.U32 R82, RZ, RZ, R65 ;  /* 0x000000ffff527224 */ /* 0x000fc800078e0041 */
[----:B------:R-:W-:Y:S01]  /*74b0*/  @!P0 IMAD.MOV R82, RZ, RZ, -R82 ;  /* 0x000000ffff528224 */ /* 0x000fe200078e0a52 */
[----:B------:R-:W-:Y:S02]  /*74c0*/  ISETP.GT.U32.AND P0, PT, R8, R71, PT ;  /* 0x000000470800720c */ /* 0x000fe40003f04070 */
[----:B---3--:R-:W-:Y:S01]  /*74d0*/  ISETP.GE.AND P4, PT, R81, RZ, PT ;  /* 0x000000ff5100720c */ /* 0x008fe20003f86270 */
[----:B------:R-:W-:-:S10]  /*74e0*/  IMAD.MOV.U32 R81, RZ, RZ, R66 ;  /* 0x000000ffff517224 */ /* 0x000fd400078e0042 */
[----:B------:R-:W-:Y:S01]  /*74f0*/  @!P0 IMAD.IADD R71, R71, 0x1, -R8 ;  /* 0x0000000147478824 */ /* 0x000fe200078e0a08 */
[----:B------:R-:W-:Y:S01]  /*7500*/  ISETP.GT.U32.AND P0, PT, R8, R77, PT ;  /* 0x0000004d0800720c */ /* 0x000fe20003f04070 */
[----:B------:R-:W-:Y:S02]  /*7510*/  @!P5 IMAD.MOV R81, RZ, RZ, -R81 ;  /* 0x000000ffff51d224 */ /* 0x000fe400078e0a51 */
[----:B------:R-:W-:Y:S01]  /*7520*/  @!P3 IMAD.MOV R67, RZ, RZ, -R67 ;  /* 0x000000ffff43b224 */ /* 0x000fe200078e0a43 */
[----:B------:R-:W-:Y:S01]  /*7530*/  STL [R1+0x133c], R82 ;  /* 0x00133c5201007387 */ /* 0x000fe20000100800 */
[----:B------:R-:W-:-:S03]  /*7540*/  @!P4 IMAD.MOV R68, RZ, RZ, -R68 ;  /* 0x000000ffff44c224 */ /* 0x000fc600078e0a44 */
[----:B------:R-:W-:Y:S04]  /*7550*/  STL [R1+0x1340], R81 ;  /* 0x0013405101007387 */ /* 0x000fe80000100800 */
[----:B------:R-:W-:Y:S01]  /*7560*/  STL [R1+0x1344], R67 ;  /* 0x0013444301007387 */ /* 0x000fe20000100800 */
[----:B------:R-:W-:-:S03]  /*7570*/  @!P0 IMAD.IADD R77, R77, 0x1, -R8 ;  /* 0x000000014d4d8824 */ /* 0x000fc600078e0a08 */
[----:B------:R0:W-:Y:S04]  /*7580*/  STL [R1+0x1348], R0 ;  /* 0x0013480001007387 */ /* 0x0001e80000100800 */
[----:B------:R1:W-:Y:S04]  /*7590*/  STL [R1+0x1160], R10 ;  /* 0x0011600a01007387 */ /* 0x0003e80000100800 */
[----:B------:R-:W-:Y:S01]  /*75a0*/  STL [R1+0x134c], R68 ;  /* 0x00134c4401007387 */ /* 0x000fe20000100800 */
[----:B----4-:R-:W-:Y:S01]  /*75b0*/  ISETP.GE.AND P6, PT, R16, RZ, PT ;  /* 0x000000ff1000720c */ /* 0x010fe20003fc6270 */
[----:B0-----:R-:W0:Y:S01]  /*75c0*/  LDC R0, c[0x0][0x3a0] ;  /* 0x0000e800ff007b82 */ /* 0x001e220000000800 */
[----:B------:R-:W-:Y:S01]  /*75d0*/  ISETP.GE.AND P0, PT, R17, RZ, PT ;  /* 0x000000ff1100720c */ /* 0x000fe20003f06270 */
[----:B------:R-:W2:Y:S04]  /*75e0*/  LDL R16, [R1+0x10cc] ;  /* 0x0010cc0001107983 */ /* 0x000ea80000100800 */
[----:B------:R-:W3:Y:S01]  /*75f0*/  LDL R17, [R1+0x1088] ;  /* 0x0010880001117983 */ /* 0x000ee20000100800 */
[----:B------:R-:W-:-:S03]  /*7600*/  ISETP.GE.AND P1, PT, R85, RZ, PT ;  /* 0x000000ff5500720c */ /* 0x000fc60003f26270 */
[----:B------:R-:W4:Y:S01]  /*7610*/  LDL R85, [R1+0x1090] ;  /* 0x0010900001557983 */ /* 0x000f220000100800 */
[----:B------:R-:W-:-:S13]  /*7620*/  ISETP.GT.U32.AND P2, PT, R8, R74, PT ;  /* 0x0000004a0800720c */ /* 0x000fda0003f44070 */
[----:B------:R-:W-:Y:S01]  /*7630*/  @!P2 IMAD.IADD R74, R74, 0x1, -R8 ;  /* 0x000000014a4aa824 */ /* 0x000fe200078e0a08 */
[----:B------:R-:W-:-:S13]  /*7640*/  ISETP.GT.U32.AND P2, PT, R8, R69, PT ;  /* 0x000000450800720c */ /* 0x000fda0003f44070 */
[----:B------:R-:W-:Y:S01]  /*7650*/  @!P2 IMAD.IADD R69, R69, 0x1, -R8 ;  /* 0x000000014545a824 */ /* 0x000fe200078e0a08 */
[C---:B------:R-:W-:Y:S02]  /*7660*/  ISETP.GT.U32.AND P2, PT, R8.reuse, R80, PT ;  /* 0x000000500800720c */ /* 0x040fe40003f44070 */
[C---:B------:R-:W-:Y:S02]  /*7670*/  ISETP.GT.U32.AND P4, PT, R8.reuse, R75, PT ;  /* 0x0000004b0800720c */ /* 0x040fe40003f84070 */
[C---:B------:R-:W-:Y:S02]  /*7680*/  ISETP.GT.U32.AND P3, PT, R8.reuse, R73, PT ;  /* 0x000000490800720c */ /* 0x040fe40003f64070 */
[----:B------:R-:W-:-:S07]  /*7690*/  ISETP.GT.U32.AND P5, PT, R8, R74, PT ;  /* 0x0000004a0800720c */ /* 0x000fce0003fa4070 */
[----:B------:R-:W-:Y:S01]  /*76a0*/  @!P2 IMAD.IADD R80, R80, 0x1, -R8 ;  /* 0x000000015050a824 */ /* 0x000fe200078e0a08 */
[----:B------:R-:W-:Y:S02]  /*76b0*/  ISETP.GE.AND P2, PT, R92, RZ, PT ;  /* 0x000000ff5c00720c */ /* 0x000fe40003f46270 */
[----:B------:R-:W4:Y:S01]  /*76c0*/  LDL R92, [R1+0x1050] ;  /* 0x00105000015c7983 */ /* 0x000f220000100800 */
[----:B------:R-:W-:Y:S01]  /*76d0*/  @!P1 IMAD.MOV R72, RZ, RZ, -R72 ;  /* 0x000000ffff489224 */ /* 0x000fe200078e0a48 */
[----:B------:R-:W-:Y:S01]  /*76e0*/  ISETP.GT.U32.AND P1, PT, R8, R77, PT ;  /* 0x0000004d0800720c */ /* 0x000fe20003f24070 */
[--C-:B------:R-:W-:Y:S01]  /*76f0*/  @!P4 IMAD.IADD R75, R75, 0x1, -R8.reuse ;  /* 0x000000014b4bc824 */ /* 0x100fe200078e0a08 */
[----:B------:R-:W-:Y:S01]  /*7700*/  ISETP.GE.AND P4, PT, R91, RZ, PT ;  /* 0x000000ff5b00720c */ /* 0x000fe20003f86270 */
[--C-:B------:R-:W-:Y:S01]  /*7710*/  @!P3 IMAD.IADD R73, R73, 0x1, -R8.reuse ;  /* 0x000000014949b824 */ /* 0x100fe200078e0a08 */
[----:B------:R-:W4:Y:S01]  /*7720*/  LDL R91, [R1+0x1058] ;  /* 0x00105800015b7983 */ /* 0x000f220000100800 */
[--C-:B------:R-:W-:Y:S01]  /*7730*/  @!P5 IMAD.IADD R74, R74, 0x1, -R8.reuse ;  /* 0x000000014a4ad824 */ /* 0x100fe200078e0a08 */
[----:B------:R-:W-:Y:S01]  /*7740*/  ISETP.GE.AND P5, PT, R86, RZ, PT ;  /* 0x000000ff5600720c */ /* 0x000fe20003fa6270 */
[----:B------:R-:W-:Y:S01]  /*7750*/  @!P0 IMAD.MOV R73, RZ, RZ, -R73 ;  /* 0x000000ffff498224 */ /* 0x000fe200078e0a49 */
[C---:B------:R-:W-:Y:S01]  /*7760*/  ISETP.GT.U32.AND P0, PT, R8.reuse, R78, PT ;  /* 0x0000004e0800720c */ /* 0x040fe20003f04070 */
[----:B------:R-:W4:Y:S04]  /*7770*/  LDL R86, [R1+0x104c] ;  /* 0x00104c0001567983 */ /* 0x000f280000100800 */
[----:B------:R-:W-:Y:S01]  /*7780*/  @!P1 IMAD.IADD R77, R77, 0x1, -R8 ;  /* 0x000000014d4d9824 */ /* 0x000fe200078e0a08 */
[----:B------:R-:W-:Y:S01]  /*7790*/  ISETP.GT.U32.AND P1, PT, R8, R41, PT ;  /* 0x000000290800720c */ /* 0x000fe20003f24070 */
[----:B------:R-:W-:-:S02]  /*77a0*/  @!P4 IMAD.MOV R70, RZ, RZ, -R70 ;  /* 0x000000ffff46c224 */ /* 0x000fc400078e0a46 */
[----:B------:R-:W-:Y:S02]  /*77b0*/  @!P2 IMAD.MOV R71, RZ, RZ, -R71 ;  /* 0x000000ffff47a224 */ /* 0x000fe400078e0a47 */
[----:B------:R-:W-:Y:S02]  /*77c0*/  @!P5 IMAD.MOV R69, RZ, RZ, -R69 ;  /* 0x000000ffff45d224 */ /* 0x000fe400078e0a45 */
[----:B------:R-:W-:Y:S01]  /*77d0*/  @!P0 IMAD.IADD R78, R78, 0x1, -R8 ;  /* 0x000000014e4e8824 */ /* 0x000fe200078e0a08 */
[C---:B------:R-:W-:Y:S01]  /*77e0*/  ISETP.GT.U32.AND P0, PT, R8.reuse, R42, PT ;  /* 0x0000002a0800720c */ /* 0x040fe20003f04070 */
[----:B------:R-:W-:Y:S01]  /*77f0*/  @!P6 IMAD.MOV R74, RZ, RZ, -R74 ;  /* 0x000000ffff4ae224 */ /* 0x000fe200078e0a4a */
[----:B------:R-:W-:Y:S01]  /*7800*/  STL [R1+0x1350], R69 ;  /* 0x0013504501007387 */ /* 0x000fe20000100800 */
[----:B------:R-:W-:-:S03]  /*7810*/  ISETP.GT.U32.AND P2, PT, R8, R76, PT ;  /* 0x0000004c0800720c */ /* 0x000fc60003f44070 */
[----:B------:R-:W-:Y:S01]  /*7820*/  STL [R1+0x1354], R70 ;  /* 0x0013544601007387 */ /* 0x000fe20000100800 */
[----:B------:R-:W-:-:S03]  /*7830*/  @!P1 IMAD.IADD R41, R41, 0x1, -R8 ;  /* 0x0000000129299824 */ /* 0x000fc600078e0a08 */
[----:B------:R-:W-:Y:S04]  /*7840*/  STL [R1+0x1358], R71 ;  /* 0x0013584701007387 */ /* 0x000fe80000100800 */
[----:B------:R-:W-:Y:S04]  /*7850*/  STL [R1+0x135c], R72 ;  /* 0x00135c4801007387 */ /* 0x000fe80000100800 */
[----:B------:R-:W-:Y:S04]  /*7860*/  STL [R1+0x1360], R73 ;  /* 0x0013604901007387 */ /* 0x000fe80000100800 */
[----:B------:R-:W-:Y:S04]  /*7870*/  STL [R1+0x1364], R74 ;  /* 0x0013644a01007387 */ /* 0x000fe80000100800 */
[----:B------:R0:W-:Y:S01]  /*7880*/  STL [R1+0x1368], R9 ;  /* 0x0013680901007387 */ /* 0x0001e20000100800 */
[----:B------:R-:W-:-:S02]  /*7890*/  @!P0 IMAD.IADD R42, R42, 0x1, -R8 ;  /* 0x000000012a2a8824 */ /* 0x000fc400078e0a08 */
[----:B------:R-:W-:Y:S01]  /*78a0*/  @!P2 IMAD.IADD R76, R76, 0x1, -R8 ;  /* 0x000000014c4ca824 */ /* 0x000fe200078e0a08 */
[----:B------:R-:W-:-:S13]  /*78b0*/  ISETP.GT.U32.AND P2, PT, R8, R40, PT ;  /* 0x000000280800720c */ /* 0x000fda0003f44070 */
[----:B------:R-:W-:Y:S01]  /*78c0*/  @!P2 IMAD.IADD R40, R40, 0x1, -R8 ;  /* 0x000000012828a824 */ /* 0x000fe200078e0a08 */
[----:B---3--:R-:W-:Y:S02]  /*78d0*/  ISETP.GE.AND P1, PT, R17, RZ, PT ;  /* 0x000000ff1100720c */ /* 0x008fe40003f26270 */
[----:B------:R-:W3:Y:S01]  /*78e0*/  LDL R17, [R1+0x113c] ;  /* 0x00113c0001117983 */ /* 0x000ee20000100800 */
[----:B--2---:R-:W-:-:S03]  /*78f0*/  ISETP.GE.AND P0, PT, R16, RZ, PT ;  /* 0x000000ff1000720c */ /* 0x004fc60003f06270 */
[----:B------:R-:W2:Y:S01]  /*7900*/  LDL R16, [R1+0x1144] ;  /* 0x0011440001107983 */ /* 0x000ea20000100800 */
[----:B----4-:R-:W-:-:S03]  /*7910*/  ISETP.GE.AND P2, PT, R85, RZ, PT ;  /* 0x000000ff5500720c */ /* 0x010fc60003f46270 */
[----:B------:R-:W4:Y:S01]  /*7920*/  LDL R85, [R1+0x110c] ;  /* 0x00110c0001557983 */ /* 0x000f220000100800 */
[C---:B------:R-:W-:Y:S02]  /*7930*/  ISETP.GT.U32.AND P4, PT, R8.reuse, R80, PT ;  /* 0x000000500800720c */ /* 0x040fe40003f84070 */
[----:B------:R-:W-:-:S11]  /*7940*/  ISETP.GT.U32.AND P3, PT, R8, R79, PT ;  /* 0x0000004f0800720c */ /* 0x000fd60003f64070 */
[--C-:B------:R-:W-:Y:S01]  /*7950*/  @!P4 IMAD.IADD R80, R80, 0x1, -R8.reuse ;  /* 0x000000015050c824 */ /* 0x100fe200078e0a08 */
[----:B------:R-:W-:Y:S01]  /*7960*/  ISETP.GT.U32.AND P4, PT, R8, R5, PT ;  /* 0x000000050800720c */ /* 0x000fe20003f84070 */
[----:B------:R-:W-:-:S05]  /*7970*/  @!P3 IMAD.IADD R79, R79, 0x1, -R8 ;  /* 0x000000014f4fb824 */ /* 0x000fca00078e0a08 */
[----:B------:R-:W-:-:S07]  /*7980*/  ISETP.GT.U32.AND P5, PT, R8, R79, PT ;  /* 0x0000004f0800720c */ /* 0x000fce0003fa4070 */
[--C-:B------:R-:W-:Y:S01]  /*7990*/  @!P4 IMAD.IADD R5, R5, 0x1, -R8.reuse ;  /* 0x000000010505c824 */ /* 0x100fe200078e0a08 */
[----:B------:R-:W-:Y:S02]  /*79a0*/  ISETP.GT.U32.AND P3, PT, R8, R75, PT ;  /* 0x0000004b0800720c */ /* 0x000fe40003f64070 */
[----:B------:R-:W-:Y:S02]  /*79b0*/  ISETP.GE.AND P4, PT, R92, RZ, PT ;  /* 0x000000ff5c00720c */ /* 0x000fe40003f86270 */
[----:B------:R-:W4:Y:S01]  /*79c0*/  LDL R92, [R1+0x10f8] ;  /* 0x0010f800015c7983 */ /* 0x000f220000100800 */
[----:B------:R-:W-:Y:S01]  /*79d0*/  @!P5 IMAD.IADD R79, R79, 0x1, -R8 ;  /* 0x000000014f4fd824 */ /* 0x000fe200078e0a08 */
[----:B------:R-:W-:Y:S02]  /*79e0*/  ISETP.GE.AND P5, PT, R91, RZ, PT ;  /* 0x000000ff5b00720c */ /* 0x000fe40003fa6270 */
[----:B------:R-:W4:Y:S07]  /*79f0*/  LDL R91, [R1+0x1108] ;  /* 0x00110800015b7983 */ /* 0x000f2e0000100800 */
[----:B------:R-:W-:Y:S01]  /*7a00*/  @!P4 IMAD.MOV R76, RZ, RZ, -R76 ;  /* 0x000000ffff4cc224 */ /* 0x000fe200078e0a4c */
[----:B------:R-:W-:Y:S01]  /*7a10*/  ISETP.GT.U32.AND P4, PT, R8, R40, PT ;  /* 0x000000280800720c */ /* 0x000fe20003f84070 */
[----:B------:R-:W-:Y:S01]  /*7a20*/  @!P3 IMAD.IADD R75, R75, 0x1, -R8 ;  /* 0x000000014b4bb824 */ /* 0x000fe200078e0a08 */
[----:B------:R-:W-:Y:S01]  /*7a30*/  ISETP.GE.AND P3, PT, R86, RZ, PT ;  /* 0x000000ff5600720c */ /* 0x000fe20003f66270 */
[----:B------:R-:W-:Y:S01]  /*7a40*/  @!P2 IMAD.MOV R77, RZ, RZ, -R77 ;  /* 0x000000ffff4da224 */ /* 0x000fe200078e0a4d */
[----:B------:R-:W-:Y:S01]  /*7a50*/  ISETP.GT.U32.AND P2, PT, R8, R41, PT ;  /* 0x000000290800720c */ /* 0x000fe20003f44070 */
[----:B------:R-:W-:-:S08]  /*7a60*/  @!P5 IMAD.MOV R80, RZ, RZ, -R80 ;  /* 0x000000ffff50d224 */ /* 0x000fd000078e0a50 */
[--C-:B------:R-:W-:Y:S01]  /*7a70*/  @!P4 IMAD.IADD R40, R40, 0x1, -R8.reuse ;  /* 0x000000012828c824 */ /* 0x100fe200078e0a08 */
[C---:B------:R-:W-:Y:S01]  /*7a80*/  ISETP.GT.U32.AND P4, PT, R8.reuse, R47, PT ;  /* 0x0000002f0800720c */ /* 0x040fe20003f84070 */
[----:B------:R-:W-:Y:S01]  /*7a90*/  @!P3 IMAD.MOV R75, RZ, RZ, -R75 ;  /* 0x000000ffff4bb224 */ /* 0x000fe200078e0a4b */
[----:B------:R-:W4:Y:S01]  /*7aa0*/  LDL R86, [R1+0x10c4] ;  /* 0x0010c40001567983 */ /* 0x000f220000100800 */
[--C-:B------:R-:W-:Y:S01]  /*7ab0*/  @!P2 IMAD.IADD R41, R41, 0x1, -R8.reuse ;  /* 0x000000012929a824 */ /* 0x100fe200078e0a08 */
[C---:B------:R-:W-:Y:S02]  /*7ac0*/  ISETP.GT.U32.AND P2, PT, R8.reuse, R48, PT ;  /* 0x000000300800720c */ /* 0x040fe40003f44070 */
[----:B------:R-:W-:Y:S01]  /*7ad0*/  ISETP.GT.U32.AND P5, PT, R8, R5, PT ;  /* 0x000000050800720c */ /* 0x000fe20003fa4070 */
[----:B------:R-:W-:Y:S04]  /*7ae0*/  STL [R1+0x136c], R75 ;  /* 0x00136c4b01007387 */ /* 0x000fe80000100800 */
[----:B------:R-:W-:Y:S02]  /*7af0*/  STL [R1+0x1370], R80 ;  /* 0x0013705001007387 */ /* 0x000fe40000100800 */
[----:B------:R-:W-:-:S02]  /*7b00*/  @!P4 IMAD.IADD R47, R47, 0x1, -R8 ;  /* 0x000000012f2fc824 */ /* 0x000fc400078e0a08 */
[----:B------:R-:W-:Y:S02]  /*7b10*/  STL [R1+0x1374], R76 ;  /* 0x0013744c01007387 */ /* 0x000fe40000100800 */
[--C-:B------:R-:W-:Y:S02]  /*7b20*/  @!P2 IMAD.IADD R48, R48, 0x1, -R8.reuse ;  /* 0x000000013030a824 */ /* 0x100fe400078e0a08 */
        /* <DEDUP_REMOVED lines=9> */
[----:B------:R-:W-:-:S13]  /*7bc0*/  ISETP.GT.U32.AND P6, PT, R8, R4, PT ;  /* 0x000000040800720c */ /* 0x000fda0003fc4070 */
[----:B------:R-:W-:-:S05]  /*7bd0*/  @!P6 IMAD.IADD R4, R4, 0x1, -R8 ;  /* 0x000000010404e824 */ /* 0x000fca00078e0a08 */
[----:B------:R-:W-:-:S13]  /*7be0*/  ISETP.GT.U32.AND P3, PT, R8, R4, PT ;  /* 0x000000040800720c */ /* 0x000fda0003f64070 */
[----:B------:R-:W-:Y:S01]  /*7bf0*/  @!P3 IMAD.IADD R4, R4, 0x1, -R8 ;  /* 0x000000010404b824 */ /* 0x000fe200078e0a08 */
[C---:B------:R-:W-:Y:S01]  /*7c00*/  ISETP.GT.U32.AND P3, PT, R8.reuse, R45, PT ;  /* 0x0000002d0800720c */ /* 0x040fe20003f64070 */
[----:B------:R-:W-:Y:S01]  /*7c10*/  @!P0 IMAD.MOV R79, RZ, RZ, -R79 ;  /* 0x000000ffff4f8224 */ /* 0x000fe200078e0a4f */
[C---:B------:R-:W-:Y:S02]  /*7c20*/  ISETP.GT.U32.AND P0, PT, R8.reuse, R44, PT ;  /* 0x0000002c0800720c */ /* 0x040fe40003f04070 */
[----:B-1----:R-:W-:Y:S02]  /*7c30*/  IABS R10, R10 ;  /* 0x0000000a000a7213 */ /* 0x002fe40000000000 */
[----:B------:R-:W-:-:S07]  /*7c40*/  ISETP.GT.U32.AND P6, PT, R8, R43, PT ;  /* 0x0000002b0800720c */ /* 0x000fce0003fc4070 */
[----:B------:R-:W-:Y:S01]  /*7c50*/  @!P3 IMAD.IADD R45, R45, 0x1, -R8 ;  /* 0x000000012d2db824 */ /* 0x000fe200078e0a08 */
[----:B------:R-:W-:Y:S01]  /*7c60*/  ISETP.GE.AND P3, PT, R92, RZ, PT ;  /* 0x000000ff5c00720c */ /* 0x000fe20003f66270 */
[----:B------:R-:W-:Y:S01]  /*7c70*/  IMAD.HI.U32 R63, R9, R10, RZ ;  /* 0x0000000a093f7227 */ /* 0x000fe200078e00ff */
[----:B------:R-:W4:Y:S03]  /*7c80*/  LDL R92, [R1+0x1164] ;  /* 0x00116400015c7983 */ /* 0x000f260000100800 */
[----:B------:R-:W-:Y:S02]  /*7c90*/  IMAD.MOV.U32 R64, RZ, RZ, R40 ;  /* 0x000000ffff407224 */ /* 0x000fe400078e0028 */
[----:B------:R-:W-:Y:S02]  /*7ca0*/  IMAD.MOV R63, RZ, RZ, -R63 ;  /* 0x000000ffff3f7224 */ /* 0x000fe400078e0a3f */
[----:B------:R-:W-:Y:S01]  /*7cb0*/  @!P0 IMAD.IADD R44, R44, 0x1, -R8 ;  /* 0x000000012c2c8824 */ /* 0x000fe200078e0a08 */
[----:B------:R-:W-:-:S03]  /*7cc0*/  ISETP.GE.AND P0, PT, R91, RZ, PT ;  /* 0x000000ff5b00720c */ /* 0x000fc60003f06270 */
[----:B------:R-:W-:Y:S01]  /*7cd0*/  @!P3 IMAD.MOV R64, RZ, RZ, -R64 ;  /* 0x000000ffff40b224 */ /* 0x000fe200078e0a40 */
[C---:B------:R-:W-:Y:S01]  /*7ce0*/  ISETP.GT.U32.AND P3, PT, R8.reuse, R46, PT ;  /* 0x0000002e0800720c */ /* 0x040fe20003f64070 */
[C---:B------:R-:W-:Y:S01]  /*7cf0*/  IMAD R10, R8.reuse, R63, R10 ;  /* 0x0000003f080a7224 */ /* 0x040fe200078e020a */
[----:B------:R-:W4:Y:S01]  /*7d00*/  LDL R91, [R1+0x1168] ;  /* 0x00116800015b7983 */ /* 0x000f220000100800 */
[----:B------:R-:W-:Y:S02]  /*7d10*/  IMAD.MOV.U32 R63, RZ, RZ, R41 ;  /* 0x000000ffff3f7224 */ /* 0x000fe400078e0029 */
[----:B------:R-:W-:Y:S02]  /*7d20*/  @!P6 IMAD.IADD R43, R43, 0x1, -R8 ;  /* 0x000000012b2be824 */ /* 0x000fe400078e0a08 */
[----:B------:R-:W-:Y:S01]  /*7d30*/  @!P5 IMAD.MOV R63, RZ, RZ, -R63 ;  /* 0x000000ffff3fd224 */ /* 0x000fe200078e0a3f */
[C---:B------:R-:W-:Y:S02]  /*7d40*/  ISETP.GT.U32.AND P5, PT, R8.reuse, R47, PT ;  /* 0x0000002f0800720c */ /* 0x040fe40003fa4070 */
[----:B------:R-:W-:-:S03]  /*7d50*/  ISETP.GT.U32.AND P6, PT, R8, R43, PT ;  /* 0x0000002b0800720c */ /* 0x000fc60003fc4070 */
[----:B------:R-:W-:Y:S01]  /*7d60*/  @!P3 IMAD.IADD R46, R46, 0x1, -R8 ;  /* 0x000000012e2eb824 */ /* 0x000fe200078e0a08 */
[----:B------:R-:W-:Y:S01]  /*7d70*/  ISETP.GT.U32.AND P3, PT, R8, R53, PT ;  /* 0x000000350800720c */ /* 0x000fe20003f64070 */
[----:B------:R-:W-:-:S04]  /*7d80*/  IMAD.MOV.U32 R65, RZ, RZ, R5 ;  /* 0x000000ffff417224 */ /* 0x000fc800078e0005 */
[----:B------:R-:W-:Y:S02]  /*7d90*/  @!P0 IMAD.MOV R65, RZ, RZ, -R65 ;  /* 0x000000ffff418224 */ /* 0x000fe400078e0a41 */
[--C-:B------:R-:W-:Y:S01]  /*7da0*/  @!P5 IMAD.IADD R47, R47, 0x1, -R8.reuse ;  /* 0x000000012f2fd824 */ /* 0x100fe200078e0a08 */
[----:B------:R-:W-:Y:S01]  /*7db0*/  ISETP.GT.U32.AND P5, PT, R8, R54, PT ;  /* 0x000000360800720c */ /* 0x000fe20003fa4070 */
[--C-:B------:R-:W-:Y:S01]  /*7dc0*/  @!P6 IMAD.IADD R43, R43, 0x1, -R8.reuse ;  /* 0x000000012b2be824 */ /* 0x100fe200078e0a08 */
[----:B------:R-:W-:Y:S02]  /*7dd0*/  ISETP.GE.AND P6, PT, R86, RZ, PT ;  /* 0x000000ff5600720c */ /* 0x000fe40003fc6270 */
[----:B------:R-:W-:Y:S01]  /*7de0*/  ISETP.GT.U32.AND P0, PT, R8, R45, PT ;  /* 0x0000002d0800720c */ /* 0x000fe20003f04070 */
[----:B------:R-:W4:Y:S01]  /*7df0*/  LDL R86, [R1+0x1140] ;  /* 0x0011400001567983 */ /* 0x000f220000100800 */
[----:B------:R-:W-:-:S07]  /*7e00*/  @!P3 IMAD.IADD R53, R53, 0x1, -R8 ;  /* 0x000000013535b824 */ /* 0x000fce00078e0a08 */
[----:B------:R-:W-:-:S04]  /*7e10*/  @!P5 IMAD.IADD R54, R54, 0x1, -R8 ;  /* 0x000000013636d824 */ /* 0x000fc800078e0a08 */
        /* <DEDUP_REMOVED lines=9> */
[----:B------:R-:W-:Y:S01]  /*7eb0*/  @!P1 IMAD.MOV R78, RZ, RZ, -R78 ;  /* 0x000000ffff4e9224 */ /* 0x000fe200078e0a4e */
[----:B------:R-:W-:-:S13]  /*7ec0*/  ISETP.GT.U32.AND P1, PT, R8, R42, PT ;  /* 0x0000002a0800720c */ /* 0x000fda0003f24070 */
[----:B------:R-:W-:Y:S01]  /*7ed0*/  @!P1 IMAD.IADD R42, R42, 0x1, -R8 ;  /* 0x000000012a2a9824 */ /* 0x000fe200078e0a08 */
[----:B------:R-:W-:-:S03]  /*7ee0*/  ISETP.GT.U32.AND P1, PT, R8, R49, PT ;  /* 0x000000310800720c */ /* 0x000fc60003f24070 */
[----:B------:R-:W-:-:S10]  /*7ef0*/  @!P4 IMAD.MOV R42, RZ, RZ, -R42 ;  /* 0x000000ffff2ac224 */ /* 0x000fd400078e0a2a */
[----:B------:R-:W-:Y:S01]  /*7f00*/  @!P1 IMAD.IADD R49, R49, 0x1, -R8 ;  /* 0x0000000131319824 */ /* 0x000fe200078e0a08 */
[C---:B------:R-:W-:Y:S02]  /*7f10*/  ISETP.GT.U32.AND P1, PT, R8.reuse, R44, PT ;  /* 0x0000002c0800720c */ /* 0x040fe40003f24070 */
[C---:B------:R-:W-:Y:S01]  /*7f20*/  ISETP.GT.U32.AND P4, PT, R8.reuse, R48, PT ;  /* 0x000000300800720c */ /* 0x040fe20003f84070 */
[----:B------:R-:W-:Y:S01]  /*7f30*/  @!P2 IMAD.MOV R43, RZ, RZ, -R43 ;  /* 0x000000ffff2ba224 */ /* 0x000fe200078e0a2b */
[----:B------:R-:W-:Y:S01]  /*7f40*/  ISETP.GT.U32.AND P2, PT, R8, R62, PT ;  /* 0x0000003e0800720c */ /* 0x000fe20003f44070 */
[----:B------:R-:W-:-:S08]  /*7f50*/  IMAD.MOV.U32 R66, RZ, RZ, R4 ;  /* 0x000000ffff427224 */ /* 0x000fd000078e0004 */
[--C-:B------:R-:W-:Y:S01]  /*7f60*/  @!P1 IMAD.IADD R44, R44, 0x1, -R8.reuse ;  /* 0x000000012c2c9824 */ /* 0x100fe200078e0a08 */
[----:B------:R-:W-:Y:S01]  /*7f70*/  ISETP.GT.U32.AND P1, PT, R8, R51, PT ;  /* 0x000000330800720c */ /* 0x000fe20003f24070 */
[----:B------:R-:W-:Y:S01]  /*7f80*/  @!P4 IMAD.IADD R48, R48, 0x1, -R8 ;  /* 0x000000013030c824 */ /* 0x000fe200078e0a08 */
[C---:B------:R-:W-:Y:S01]  /*7f90*/  ISETP.GT.U32.AND P4, PT, R8.reuse, R55, PT ;  /* 0x000000370800720c */ /* 0x040fe20003f84070 */
[----:B------:R-:W-:Y:S01]  /*7fa0*/  @!P6 IMAD.MOV R66, RZ, RZ, -R66 ;  /* 0x000000ffff42e224 */ /* 0x000fe200078e0a42 */
[----:B------:R-:W-:Y:S01]  /*7fb0*/  ISETP.GT.U32.AND P6, PT, R8, R49, PT ;  /* 0x000000310800720c */ /* 0x000fe20003fc4070 */
[----:B------:R-:W-:-:S08]  /*7fc0*/  @!P2 IMAD.IADD R62, R62, 0x1, -R8 ;  /* 0x000000013e3ea824 */ /* 0x000fd000078e0a08 */
[----:B------:R-:W-:Y:S01]  /*7fd0*/  @!P1 IMAD.IADD R51, R51, 0x1, -R8 ;  /* 0x0000000133339824 */ /* 0x000fe200078e0a08 */
[----:B------:R-:W-:Y:S02]  /*7fe0*/  ISETP.GE.AND P1, PT, R92, RZ, PT ;  /* 0x000000ff5c00720c */ /* 0x000fe40003f26270 */
[----:B------:R-:W-:Y:S01]  /*7ff0*/  ISETP.GE.AND P2, PT, R91, RZ, PT ;  /* 0x000000ff5b00720c */ /* 0x000fe20003f46270 */
[----:B------:R-:W-:Y:S01]  /*8000*/  @!P3 IMAD.MOV R48, RZ, RZ, -R48 ;  /* 0x000000ffff30b224 */ /* 0x000fe200078e0a30 */
[C---:B------:R-:W-:Y:S01]  /*8010*/  ISETP.GT.U32.AND P3, PT, R8.reuse, R54, PT ;  /* 0x000000360800720c */ /* 0x040fe20003f64070 */
[--C-:B------:R-:W-:Y:S01]  /*8020*/  @!P4 IMAD.IADD R55, R55, 0x1, -R8.reuse ;  /* 0x000000013737c824 */ /* 0x100fe200078e0a08 */
[----:B------:R-:W-:Y:S01]  /*8030*/  ISETP.GT.U32.AND P4, PT, R8, R62, PT ;  /* 0x0000003e0800720c */ /* 0x000fe20003f84070 */
[----:B------:R-:W-:-:S06]  /*8040*/  @!P6 IMAD.IADD R49, R49, 0x1, -R8 ;  /* 0x000000013131e824 */ /* 0x000fcc00078e0a08 */
[----:B------:R-:W-:Y:S01]  /*8050*/  @!P1 IMAD.MOV R46, RZ, RZ, -R46 ;  /* 0x000000ffff2e9224 */ /* 0x000fe200078e0a2e */
[C---:B------:R-:W-:Y:S01]  /*8060*/  ISETP.GT.U32.AND P1, PT, R8.reuse, R52, PT ;  /* 0x000000340800720c */ /* 0x040fe20003f24070 */
[----:B------:R-:W-:Y:S01]  /*8070*/  @!P5 IMAD.MOV R49, RZ, RZ, -R49 ;  /* 0x000000ffff31d224 */ /* 0x000fe200078e0a31 */
[C---:B------:R-:W-:Y:S01]  /*8080*/  ISETP.GT.U32.AND P5, PT, R8.reuse, R56, PT ;  /* 0x000000380800720c */ /* 0x040fe20003fa4070 */
[----:B------:R-:W-:Y:S01]  /*8090*/  @!P2 IMAD.MOV R45, RZ, RZ, -R45 ;  /* 0x000000ffff2da224 */ /* 0x000fe200078e0a2d */
[C---:B------:R-:W-:Y:S01]  /*80a0*/  ISETP.GT.U32.AND P2, PT, R8.reuse, R51, PT ;  /* 0x000000330800720c */ /* 0x040fe20003f44070 */
[----:B------:R-:W-:Y:S01]  /*80b0*/  @!P0 IMAD.MOV R47, RZ, RZ, -R47 ;  /* 0x000000ffff2f8224 */ /* 0x000fe200078e0a2f */
[----:B------:R-:W-:Y:S01]  /*80c0*/  ISETP.GT.U32.AND P0, PT, R8, R53, PT ;  /* 0x000000350800720c */ /* 0x000fe20003f04070 */
[--C-:B------:R-:W-:Y:S01]  /*80d0*/  @!P3 IMAD.IADD R54, R54, 0x1, -R8.reuse ;  /* 0x000000013636b824 */ /* 0x100fe200078e0a08 */
[----:B------:R-:W-:Y:S01]  /*80e0*/  ISETP.GT.U32.AND P3, PT, R8, R61, PT ;  /* 0x0000003d0800720c */ /* 0x000fe20003f64070 */
[----:B------:R-:W-:Y:S01]  /*80f0*/  @!P4 IMAD.IADD R62, R62, 0x1, -R8 ;  /* 0x000000013e3ec824 */ /* 0x000fe200078e0a08 */
[----:B------:R-:W-:-:S03]  /*8100*/  ISETP.GT.U32.AND P4, PT, R8, R57, PT ;  /* 0x000000390800720c */ /* 0x000fc60003f84070 */
[--C-:B------:R-:W-:Y:S01]  /*8110*/  @!P1 IMAD.IADD R52, R52, 0x1, -R8.reuse ;  /* 0x0000000134349824 */ /* 0x100fe200078e0a08 */
[----:B------:R-:W-:Y:S01]  /*8120*/  ISETP.GE.AND P6, PT, R86, RZ, PT ;  /* 0x000000ff5600720c */ /* 0x000fe20003fc6270 */
[--C-:B------:R-:W-:Y:S01]  /*8130*/  @!P5 IMAD.IADD R56, R56, 0x1, -R8.reuse ;  /* 0x000000013838d824 */ /* 0x100fe200078e0a08 */
[C---:B------:R-:W-:Y:S01]  /*8140*/  ISETP.GT.U32.AND P1, PT, R8.reuse, R59, PT ;  /* 0x0000003b0800720c */ /* 0x040fe20003f24070 */
[--C-:B------:R-:W-:Y:S01]  /*8150*/  @!P2 IMAD.IADD R51, R51, 0x1, -R8.reuse ;  /* 0x000000013333a824 */ /* 0x100fe200078e0a08 */
[C---:B------:R-:W-:Y:S01]  /*8160*/  ISETP.GT.U32.AND P2, PT, R8.reuse, R58, PT ;  /* 0x0000003a0800720c */ /* 0x040fe20003f44070 */
[--C-:B------:R-:W-:Y:S01]  /*8170*/  @!P0 IMAD.IADD R53, R53, 0x1, -R8.reuse ;  /* 0x0000000135358824 */ /* 0x100fe200078e0a08 */
[C---:B------:R-:W-:Y:S01]  /*8180*/  ISETP.GT.U32.AND P0, PT, R8.reuse, R60, PT ;  /* 0x0000003c0800720c */ /* 0x040fe20003f04070 */
[--C-:B------:R-:W-:Y:S01]  /*8190*/  @!P3 IMAD.IADD R61, R61, 0x1, -R8.reuse ;  /* 0x000000013d3db824 */ /* 0x100fe200078e0a08 */
[----:B------:R-:W-:Y:S01]  /*81a0*/  ISETP.GT.U32.AND P3, PT, R8, R56, PT ;  /* 0x000000380800720c */ /* 0x000fe20003f64070 */
[----:B------:R-:W-:-:S04]  /*81b0*/  @!P4 IMAD.IADD R57, R57, 0x1, -R8 ;  /* 0x000000013939c824 */ /* 0x000fc800078e0a08 */
[----:B------:R-:W-:Y:S01]  /*81c0*/  @!P6 IMAD.MOV R44, RZ, RZ, -R44 ;  /* 0x000000ffff2ce224 */ /* 0x000fe200078e0a2c */
[----:B------:R-:W-:Y:S01]  /*81d0*/  ISETP.GT.U32.AND P6, PT, R8, R55, PT ;  /* 0x000000370800720c */ /* 0x000fe20003fc4070 */
[--C-:B------:R-:W-:Y:S01]  /*81e0*/  @!P1 IMAD.IADD R59, R59, 0x1, -R8.reuse ;  /* 0x000000013b3b9824 */ /* 0x100fe200078e0a08 */
[----:B------:R-:W-:Y:S01]  /*81f0*/  ISETP.GE.AND P1, PT, R36, RZ, PT ;  /* 0x000000ff2400720c */ /* 0x000fe20003f26270 */
[--C-:B------:R-:W-:Y:S01]  /*8200*/  @!P2 IMAD.IADD R58, R58, 0x1, -R8.reuse ;  /* 0x000000013a3aa824 */ /* 0x100fe200078e0a08 */
[----:B------:R-:W-:Y:S01]  /*8210*/  ISETP.GE.AND P2, PT, R93, RZ, PT ;  /* 0x000000ff5d00720c */ /* 0x000fe20003f46270 */
[--C-:B------:R-:W-:Y:S01]  /*8220*/  @!P0 IMAD.IADD R60, R60, 0x1, -R8.reuse ;  /* 0x000000013c3c8824 */ /* 0x100fe200078e0a08 */
[----:B------:R-:W-:Y:S01]  /*8230*/  ISETP.GE.AND P0, PT, R35, RZ, PT ;  /* 0x000000ff2300720c */ /* 0x000fe20003f06270 */
[----:B------:R-:W-:Y:S01]  /*8240*/  @!P3 IMAD.IADD R56, R56, 0x1, -R8 ;  /* 0x000000013838b824 */ /* 0x000fe200078e0a08 */
[----:B------:R-:W-:-:S05]  /*8250*/  ISETP.GT.U32.AND P3, PT, R8, R2, PT ;  /* 0x000000020800720c */ /* 0x000fca0003f64070 */
[----:B------:R-:W-:Y:S02]  /*8260*/  @!P6 IMAD.IADD R55, R55, 0x1, -R8 ;  /* 0x000000013737e824 */ /* 0x000fe400078e0a08 */
[----:B------:R-:W-:Y:S01]  /*8270*/  @!P1 IMAD.MOV R54, RZ, RZ, -R54 ;  /* 0x000000ffff369224 */ /* 0x000fe200078e0a36 */
[C---:B------:R-:W-:Y:S01]  /*8280*/  ISETP.GT.U32.AND P1, PT, R8.reuse, R61, PT ;  /* 0x0000003d0800720c */ /* 0x040fe20003f24070 */
[----:B------:R-:W-:Y:S01]  /*8290*/  @!P2 IMAD.MOV R53, RZ, RZ, -R53 ;  /* 0x000000ffff35a224 */ /* 0x000fe200078e0a35 */
[C---:B------:R-:W-:Y:S01]  /*82a0*/  ISETP.GT.U32.AND P2, PT, R8.reuse, R60, PT ;  /* 0x0000003c0800720c */ /* 0x040fe20003f44070 */
[----:B------:R-:W-:Y:S01]  /*82b0*/  @!P0 IMAD.MOV R55, RZ, RZ, -R55 ;  /* 0x000000ffff378224 */ /* 0x000fe200078e0a37 */
[----:B------:R-:W-:Y:S01]  /*82c0*/  ISETP.GT.U32.AND P0, PT, R8, R50, PT ;  /* 0x000000320800720c */ /* 0x000fe20003f04070 */
[----:B------:R-:W-:Y:S01]  /*82d0*/  @!P3 IMAD.IADD R2, R2, 0x1, -R8 ;  /* 0x000000010202b824 */ /* 0x000fe200078e0a08 */
[----:B------:R-:W-:-:S07]  /*82e0*/  ISETP.GE.AND P3, PT, R30, RZ, PT ;  /* 0x000000ff1e00720c */ /* 0x000fce0003f66270 */
[--C-:B------:R-:W-:Y:S01]  /*82f0*/  @!P1 IMAD.IADD R61, R61, 0x1, -R8.reuse ;  /* 0x000000013d3d9824 */ /* 0x100fe200078e0a08 */
[----:B------:R-:W-:Y:S01]  /*8300*/  ISETP.GE.AND P1, PT, R32, RZ, PT ;  /* 0x000000ff2000720c */ /* 0x000fe20003f26270 */
[--C-:B------:R-:W-:Y:S01]  /*8310*/  @!P2 IMAD.IADD R60, R60, 0x1, -R8.reuse ;  /* 0x000000013c3ca824 */ /* 0x100fe200078e0a08 */
[----:B------:R-:W-:Y:S01]  /*8320*/  ISETP.GE.AND P2, PT, R33, RZ, PT ;  /* 0x000000ff2100720c */ /* 0x000fe20003f46270 */
[----:B------:R-:W-:Y:S01]  /*8330*/  @!P0 IMAD.IADD R50, R50, 0x1, -R8 ;  /* 0x0000000132328824 */ /* 0x000fe200078e0a08 */
[----:B------:R-:W-:Y:S01]  /*8340*/  ISETP.GE.AND P0, PT, R31, RZ, PT ;  /* 0x000000ff1f00720c */ /* 0x000fe20003f06270 */
[----:B------:R-:W-:Y:S01]  /*8350*/  @!P3 IMAD.MOV R60, RZ, RZ, -R60 ;  /* 0x000000ffff3cb224 */ /* 0x000fe200078e0a3c */
[----:B------:R-:W-:-:S13]  /*8360*/  ISETP.GT.U32.AND P3, PT, R8, R7, PT ;  /* 0x000000070800720c */ /* 0x000fda0003f64070 */
[----:B------:R-:W-:Y:S01]  /*8370*/  @!P3 IMAD.IADD R7, R7, 0x1, -R8 ;  /* 0x000000010707b824 */ /* 0x000fe200078e0a08 */
[----:B------:R-:W-:Y:S01]  /*8380*/  ISETP.GE.AND P3, PT, R25, RZ, PT ;  /* 0x000000ff1900720c */ /* 0x000fe20003f66270 */
[C---:B0-----:R-:W-:Y:S02]  /*8390*/  VIADD R5, R0.reuse, 0xffffffff ;  /* 0xffffffff00057836 */ /* 0x041fe40000000000 */
[----:B------:R-:W-:Y:S01]  /*83a0*/  VIADD R4, R0, 0xfffffff7 ;  /* 0xfffffff700047836 */ /* 0x000fe20000000000 */
[----:B---3--:R-:W-:Y:S02]  /*83b0*/  ISETP.GE.AND P5, PT, R17, RZ, PT ;  /* 0x000000ff1100720c */ /* 0x008fe40003fa6270 */
[----:B--2---:R-:W-:-:S11]  /*83c0*/  ISETP.GE.AND P4, PT, R16, RZ, PT ;  /* 0x000000ff1000720c */ /* 0x004fd60003f86270 */
[----:B------:R-:W-:Y:S01]  /*83d0*/  @!P5 IMAD.MOV R51, RZ, RZ, -R51 ;  /* 0x000000ffff33d224 */ /* 0x000fe200078e0a33 */
[C---:B------:R-:W-:Y:S01]  /*83e0*/  ISETP.GT.U32.AND P5, PT, R8.reuse, R57, PT ;  /* 0x000000390800720c */ /* 0x040fe20003fa4070 */
[----:B------:R-:W-:Y:S01]  /*83f0*/  @!P4 IMAD.MOV R52, RZ, RZ, -R52 ;  /* 0x000000ffff34c224 */ /* 0x000fe200078e0a34 */
[----:B------:R-:W-:Y:S02]  /*8400*/  ISETP.GT.U32.AND P4, PT, R8, R58, PT ;  /* 0x0000003a0800720c */ /* 0x000fe40003f84070 */
[----:B----4-:R-:W-:-:S09]  /*8410*/  ISETP.GE.AND P6, PT, R85, RZ, PT ;  /* 0x000000ff5500720c */ /* 0x010fd20003fc6270 */
[--C-:B------:R-:W-:Y:S01]  /*8420*/  @!P5 IMAD.IADD R57, R57, 0x1, -R8.reuse ;  /* 0x000000013939d824 */ /* 0x100fe200078e0a08 */
[----:B------:R-:W-:Y:S01]  /*8430*/  ISETP.GT.U32.AND P5, PT, R8, R3, PT ;  /* 0x000000030800720c */ /* 0x000fe20003fa4070 */
[----:B------:R-:W-:Y:S01]  /*8440*/  @!P4 IMAD.IADD R58, R58, 0x1, -R8 ;  /* 0x000000013a3ac824 */ /* 0x000fe200078e0a08 */
[C---:B------:R-:W-:Y:S01]  /*8450*/  ISETP.GT.U32.AND P4, PT, R8.reuse, R6, PT ;  /* 0x000000060800720c */ /* 0x040fe20003f84070 */
[----:B------:R-:W-:Y:S01]  /*8460*/  @!P6 IMAD.MOV R62, RZ, RZ, -R62 ;  /* 0x000000ffff3ee224 */ /* 0x000fe200078e0a3e */
[----:B------:R-:W-:-:S09]  /*8470*/  ISETP.GT.U32.AND P6, PT, R8, R59, PT ;  /* 0x0000003b0800720c */ /* 0x000fd20003fc4070 */
[--C-:B------:R-:W-:Y:S01]  /*8480*/  @!P5 IMAD.IADD R3, R3, 0x1, -R8.reuse ;  /* 0x000000010303d824 */ /* 0x100fe200078e0a08 */
[----:B------:R-:W-:Y:S01]  /*8490*/  ISETP.GE.AND P5, PT, R29, RZ, PT ;  /* 0x000000ff1d00720c */ /* 0x000fe20003fa6270 */
[--C-:B------:R-:W-:Y:S02]  /*84a0*/  @!P4 IMAD.IADD R6, R6, 0x1, -R8.reuse ;  /* 0x000000010606c824 */ /* 0x100fe400078e0a08 */
[----:B------:R-:W-:Y:S01]  /*84b0*/  @!P6 IMAD.IADD R59, R59, 0x1, -R8 ;  /* 0x000000013b3be824 */ /* 0x000fe200078e0a08 */
[----:B------:R-:W-:Y:S01]  /*84c0*/  ISETP.GE.AND P6, PT, R34, RZ, PT ;  /* 0x000000ff2200720c */ /* 0x000fe20003fc6270 */
[----:B------:R-:W-:Y:S01]  /*84d0*/  @!P1 IMAD.MOV R58, RZ, RZ, -R58 ;  /* 0x000000ffff3a9224 */ /* 0x000fe200078e0a3a */
[C---:B------:R-:W-:Y:S02]  /*84e0*/  ISETP.GT.U32.AND P1, PT, R8.reuse, R6, PT ;  /* 0x000000060800720c */ /* 0x040fe40003f24070 */
[----:B------:R-:W-:-:S05]  /*84f0*/  ISETP.GT.U32.AND P4, PT, R8, R50, PT ;  /* 0x000000320800720c */ /* 0x000fca0003f84070 */
[----:B------:R-:W-:Y:S01]  /*8500*/  @!P5 IMAD.MOV R61, RZ, RZ, -R61 ;  /* 0x000000ffff3dd224 */ /* 0x000fe200078e0a3d */
[C---:B------:R-:W-:Y:S01]  /*8510*/  ISETP.GT.U32.AND P5, PT, R8.reuse, R37, PT ;  /* 0x000000250800720c */ /* 0x040fe20003fa4070 */
[----:B------:R-:W-:Y:S01]  /*8520*/  @!P2 IMAD.MOV R57, RZ, RZ, -R57 ;  /* 0x000000ffff39a224 */ /* 0x000fe200078e0a39 */
[----:B------:R-:W-:Y:S01]  /*8530*/  ISETP.GT.U32.AND P2, PT, R8, R3, PT ;  /* 0x000000030800720c */ /* 0x000fe20003f44070 */
[----:B------:R-:W-:Y:S01]  /*8540*/  @!P0 IMAD.MOV R59, RZ, RZ, -R59 ;  /* 0x000000ffff3b8224 */ /* 0x000fe200078e0a3b */
[----:B------:R-:W-:Y:S01]  /*8550*/  ISETP.GE.AND P0, PT, R28, RZ, PT ;  /* 0x000000ff1c00720c */ /* 0x000fe20003f06270 */
[----:B------:R-:W-:Y:S01]  /*8560*/  @!P6 IMAD.MOV R56, RZ, RZ, -R56 ;  /* 0x000000ffff38e224 */ /* 0x000fe200078e0a38 */
[----:B------:R-:W-:Y:S01]  /*8570*/  ISETP.GT.U32.AND P6, PT, R8, R2, PT ;  /* 0x000000020800720c */ /* 0x000fe20003fc4070 */
[--C-:B------:R-:W-:Y:S01]  /*8580*/  @!P1 IMAD.IADD R6, R6, 0x1, -R8.reuse ;  /* 0x0000000106069824 */ /* 0x100fe200078e0a08 */
[----:B------:R-:W-:Y:S01]  /*8590*/  ISETP.GE.AND P1, PT, R26, RZ, PT ;  /* 0x000000ff1a00720c */ /* 0x000fe20003f26270 */
[----:B------:R-:W-:-:S04]  /*85a0*/  @!P4 IMAD.IADD R50, R50, 0x1, -R8 ;  /* 0x000000013232c824 */ /* 0x000fc800078e0a08 */
[--C-:B------:R-:W-:Y:S02]  /*85b0*/  @!P5 IMAD.IADD R37, R37, 0x1, -R8.reuse ;  /* 0x000000012525d824 */ /* 0x100fe400078e0a08 */
[----:B------:R-:W-:Y:S02]  /*85c0*/  @!P2 IMAD.IADD R3, R3, 0x1, -R8 ;  /* 0x000000010303a824 */ /* 0x000fe400078e0a08 */
[----:B------:R-:W-:Y:S01]  /*85d0*/  @!P0 IMAD.MOV R50, RZ, RZ, -R50 ;  /* 0x000000ffff328224 */ /* 0x000fe200078e0a32 */
[C---:B------:R-:W-:Y:S01]  /*85e0*/  ISETP.GT.U32.AND P0, PT, R8.reuse, R37, PT ;  /* 0x000000250800720c */ /* 0x040fe20003f04070 */
[----:B------:R-:W-:Y:S01]  /*85f0*/  @!P3 IMAD.MOV R6, RZ, RZ, -R6 ;  /* 0x000000ffff06b224 */ /* 0x000fe200078e0a06 */
[C---:B------:R-:W-:Y:S02]  /*8600*/  ISETP.GT.U32.AND P5, PT, R8.reuse, R7, PT ;  /* 0x000000070800720c */ /* 0x040fe40003fa4070 */
[----:B------:R-:W-:Y:S01]  /*8610*/  ISETP.GT.U32.AND P3, PT, R8, R38, PT ;  /* 0x000000260800720c */ /* 0x000fe20003f64070 */
[----:B------:R-:W-:-:S02]  /*8620*/  IMAD.MOV.U32 R41, RZ, RZ, R3 ;  /* 0x000000ffff297224 */ /* 0x000fc400078e0003 */
[----:B------:R-:W-:Y:S02]  /*8630*/  @!P6 IMAD.IADD R2, R2, 0x1, -R8 ;  /* 0x000000010202e824 */ /* 0x000fe400078e0a08 */
[----:B------:R-:W-:Y:S01]  /*8640*/  @!P1 IMAD.MOV R41, RZ, RZ, -R41 ;  /* 0x000000ffff299224 */ /* 0x000fe200078e0a29 */
[----:B------:R-:W-:Y:S01]  /*8650*/  ISETP.GE.AND P1, PT, R23, RZ, PT ;  /* 0x000000ff1700720c */ /* 0x000fe20003f26270 */
[----:B------:R-:W-:Y:S02]  /*8660*/  IMAD.MOV.U32 R9, RZ, RZ, R2 ;  /* 0x000000ffff097224 */ /* 0x000fe400078e0002 */
[----:B------:R-:W-:Y:S02]  /*8670*/  VIADD R2, R0, 0xffffffef ;  /* 0xffffffef00027836 */ /* 0x000fe40000000000 */
[--C-:B------:R-:W-:Y:S02]  /*8680*/  @!P0 IMAD.IADD R37, R37, 0x1, -R8.reuse ;  /* 0x0000000125258824 */ /* 0x100fe400078e0a08 */
[--C-:B------:R-:W-:Y:S01]  /*8690*/  @!P5 IMAD.IADD R7, R7, 0x1, -R8.reuse ;  /* 0x000000010707d824 */ /* 0x100fe200078e0a08 */
[----:B------:R-:W-:Y:S01]  /*86a0*/  ISETP.GE.U32.AND P5, PT, R2, 0x7fffff70, PT ;  /* 0x7fffff700200780c */ /* 0x000fe20003fa6070 */
[----:B------:R-:W-:-:S02]  /*86b0*/  @!P3 IMAD.IADD R38, R38, 0x1, -R8 ;  /* 0x000000012626b824 */ /* 0x000fc400078e0a08 */
[----:B------:R-:W-:Y:S02]  /*86c0*/  VIADD R2, R0, 0xffffffe7 ;  /* 0xffffffe700027836 */ /* 0x000fe40000000000 */
[----:B------:R-:W-:Y:S01]  /*86d0*/  IMAD.MOV.U32 R0, RZ, RZ, R37 ;  /* 0x000000ffff007224 */ /* 0x000fe200078e0025 */
[----:B------:R-:W-:-:S03]  /*86e0*/  ISETP.GT.U32.AND P3, PT, R8, R38, PT ;  /* 0x000000260800720c */ /* 0x000fc60003f64070 */
[----:B------:R-:W-:Y:S01]  /*86f0*/  @!P1 IMAD.MOV R0, RZ, RZ, -R0 ;  /* 0x000000ffff009224 */ /* 0x000fe200078e0a00 */
[----:B------:R-:W-:-:S09]  /*8700*/  ISETP.GT.U32.AND P1, PT, R8, R13, PT ;  /* 0x0000000d0800720c */ /* 0x000fd20003f24070 */
[----:B------:R-:W-:Y:S01]  /*8710*/  @!P3 IMAD.IADD R38, R38, 0x1, -R8 ;  /* 0x000000012626b824 */ /* 0x000fe200078e0a08 */
[----:B------:R-:W-:-:S03]  /*8720*/  ISETP.GT.U32.AND P3, PT, R8, R12, PT ;  /* 0x0000000c0800720c */ /* 0x000fc60003f64070 */
[----:B------:R-:W-:-:S05]  /*8730*/  @!P1 IMAD.IADD R13, R13, 0x1, -R8 ;  /* 0x000000010d0d9824 */ /* 0x000fca00078e0a08 */
[----:B------:R-:W-:-:S05]  /*8740*/  ISETP.GT.U32.AND P1, PT, R8, R13, PT ;  /* 0x0000000d0800720c */ /* 0x000fca0003f24070 */
[----:B------:R-:W-:-:S05]  /*8750*/  @!P3 IMAD.IADD R12, R12, 0x1, -R8 ;  /* 0x000000010c0cb824 */ /* 0x000fca00078e0a08 */
[----:B------:R-:W-:-:S03]  /*8760*/  ISETP.GT.U32.AND P3, PT, R8, R12, PT ;  /* 0x0000000c0800720c */ /* 0x000fc60003f64070 */
[----:B------:R-:W-:Y:S01]  /*8770*/  @!P1 IMAD.IADD R13, R13, 0x1, -R8 ;  /* 0x000000010d0d9824 */ /* 0x000fe200078e0a08 */
[----:B------:R-:W-:-:S09]  /*8780*/  ISETP.GT.U32.AND P1, PT, R8, R15, PT ;  /* 0x0000000f0800720c */ /* 0x000fd20003f24070 */
[----:B------:R-:W-:Y:S01]  /*8790*/  @!P3 IMAD.IADD R12, R12, 0x1, -R8 ;  /* 0x000000010c0cb824 */ /* 0x000fe200078e0a08 */
[----:B------:R-:W-:-:S03]  /*87a0*/  ISETP.GT.U32.AND P3, PT, R8, R14, PT ;  /* 0x0000000e0800720c */ /* 0x000fc60003f64070 */
[----:B------:R-:W-:-:S05]  /*87b0*/  @!P1 IMAD.IADD R15, R15, 0x1, -R8 ;  /* 0x000000010f0f9824 */ /* 0x000fca00078e0a08 */
[----:B------:R-:W-:-:S05]  /*87c0*/  ISETP.GT.U32.AND P1, PT, R8, R15, PT ;  /* 0x0000000f0800720c */ /* 0x000fca0003f24070 */
[--C-:B------:R-:W-:Y:S01]  /*87d0*/  @!P3 IMAD.IADD R14, R14, 0x1, -R8.reuse ;  /* 0x000000010e0eb824 */ /* 0x100fe200078e0a08 */
[----:B------:R-:W-:Y:S02]  /*87e0*/  ISETP.GE.AND P3, PT, R11, RZ, PT ;  /* 0x000000ff0b00720c */ /* 0x000fe40003f66270 */
[----:B------:R-:W-:Y:S02]  /*87f0*/  ISETP.GE.U32.AND P4, PT, R5, 0x7fffff80, PT ;  /* 0x7fffff800500780c */ /* 0x000fe40003f86070 */
[----:B------:R-:W-:Y:S02]  /*8800*/  ISETP.GE.U32.AND P6, PT, R4, 0x7fffff78, PT ;  /* 0x7fffff780400780c */ /* 0x000fe40003fc6070 */
[----:B------:R-:W0:Y:S01]  /*8810*/  LDC.64 R4, c[0x0][0x3a8] ;  /* 0x0000ea00ff047b82 */ /* 0x000e220000000a00 */
[----:B------:R-:W-:Y:S01]  /*8820*/  @!P1 IMAD.IADD R15, R15, 0x1, -R8 ;  /* 0x000000010f0f9824 */ /* 0x000fe200078e0a08 */
[----:B------:R-:W-:Y:S02]  /*8830*/  ISETP.GT.U32.AND P1, PT, R8, R10, PT ;  /* 0x0000000a0800720c */ /* 0x000fe40003f24070 */
[----:B------:R-:W-:-:S03]  /*8840*/  ISETP.GE.AND P2, PT, R27, RZ, PT ;  /* 0x000000ff1b00720c */ /* 0x000fc60003f46270 */
[----:B------:R-:W-:Y:S01]  /*8850*/  @!P3 IMAD.MOV R38, RZ, RZ, -R38 ;  /* 0x000000ffff26b224 */ /* 0x000fe200078e0a26 */
[----:B------:R-:W-:Y:S01]  /*8860*/  ISETP.GT.U32.AND P3, PT, R8, R14, PT ;  /* 0x0000000e0800720c */ /* 0x000fe20003f64070 */
[----:B------:R-:W-:-:S06]  /*8870*/  IMAD R3, R39, UR4, RZ ;  /* 0x0000000427037c24 */ /* 0x000fcc000f8e02ff */
[--C-:B------:R-:W-:Y:S02]  /*8880*/  @!P1 IMAD.IADD R10, R10, 0x1, -R8.reuse ;  /* 0x000000010a0a9824 */ /* 0x100fe400078e0a08 */
[----:B------:R-:W-:Y:S01]  /*8890*/  @!P2 IMAD.MOV R9, RZ, RZ, -R9 ;  /* 0x000000ffff09a224 */ /* 0x000fe200078e0a09 */
[----:B------:R-:W-:Y:S02]  /*88a0*/  ISETP.GE.U32.AND P0, PT, R2, 0x7fffff68, PT ;  /* 0x7fffff680200780c */ /* 0x000fe40003f06070 */
[----:B------:R-:W-:Y:S01]  /*88b0*/  ISETP.GT.U32.AND P1, PT, R8, R10, PT ;  /* 0x0000000a0800720c */ /* 0x000fe20003f24070 */
[----:B------:R-:W-:Y:S01]  /*88c0*/  @!P3 IMAD.IADD R14, R14, 0x1, -R8 ;  /* 0x000000010e0eb824 */ /* 0x000fe200078e0a08 */
[----:B------:R-:W-:Y:S01]  /*88d0*/  STL [R1+0x1c0], R9 ;  /* 0x0001c00901007387 */ /* 0x000fe20000100800 */
[----:B------:R-:W-:-:S03]  /*88e0*/  IADD3 R2, P3, PT, R3, UR12, RZ ;  /* 0x0000000c03027c10 */ /* 0x000fc6000ff7e0ff */
[----:B------:R1:W-:Y:S01]  /*88f0*/  STL [R1+0x1bc], R6 ;  /* 0x0001bc0601007387 */ /* 0x0003e20000100800 */
[----:B------:R-:W-:Y:S01]  /*8900*/  LEA.HI.X.SX32 R3, R3, UR13, 0x1, P3 ;  /* 0x0000000d03037c11 */ /* 0x000fe200098f0eff */
[----:B------:R-:W-:Y:S02]  /*8910*/  IMAD.MOV.U32 R40, RZ, RZ, R7 ;  /* 0x000000ffff287224 */ /* 0x000fe400078e0007 */
[C---:B0-----:R-:W-:Y:S02]  /*8920*/  IMAD R7, R4.reuse, 0x3, RZ ;  /* 0x0000000304077824 */ /* 0x041fe400078e02ff */
[----:B-1----:R-:W-:Y:S01]  /*8930*/  IMAD.SHL.U32 R6, R4, 0x2, RZ ;  /* 0x0000000204067824 */ /* 0x002fe200078e00ff */
[----:B------:R-:W-:Y:S04]  /*8940*/  STL [R1+0x1b8], R0 ;  /* 0x0001b80001007387 */ /* 0x000fe80000100800 */
[----:B------:R-:W-:Y:S01]  /*8950*/  IADD3 R76, P3, PT, R6, R2, RZ ;  /* 0x00000002064c7210 */ /* 0x000fe20007f7e0ff */
[----:B------:R-:W-:-:S04]  /*8960*/  @!P1 IMAD.IADD R10, R10, 0x1, -R8 ;  /* 0x000000010a0a9824 */ /* 0x000fc800078e0a08 */
[----:B------:R0:W-:Y:S01]  /*8970*/  STL [R1+0x1e0], R76 ;  /* 0x0001e04c01007387 */ /* 0x0001e20000100800 */
[----:B------:R-:W-:Y:S01]  /*8980*/  LEA.HI.X.SX32 R6, R6, R3, 0x1, P3 ;  /* 0x0000000306067211 */ /* 0x000fe200018f0eff */
[----:B------:R-:W-:Y:S01]  /*8990*/  IMAD.SHL.U32 R37, R4, 0x4, RZ ;  /* 0x0000000404257824 */ /* 0x000fe200078e00ff */
[----:B0-----:R-:W-:-:S05]  /*89a0*/  IADD3 R76, P1, PT, R7, R2, RZ ;  /* 0x00000002074c7210 */ /* 0x001fca0007f3e0ff */
[----:B------:R0:W-:Y:S01]  /*89b0*/  STL [R1+0x1e8], R76 ;  /* 0x0001e84c01007387 */ /* 0x0001e20000100800 */
[----:B------:R-:W-:-:S03]  /*89c0*/  IMAD R85, R4, 0x5, RZ ;  /* 0x0000000504557824 */ /* 0x000fc600078e02ff */
[----:B0-----:R0:W5:Y:S04]  /*89d0*/  LDL.LU R76, [R1+0x1374] ;  /* 0x00137400014c7983 */ /* 0x0011680000300800 */
[----:B------:R1:W-:Y:S01]  /*89e0*/  STL [R1+0x1dc], R6 ;  /* 0x0001dc0601007387 */ /* 0x0003e20000100800 */
[----:B------:R-:W-:Y:S01]  /*89f0*/  IMAD R80, R4, 0x6, RZ ;  /* 0x0000000604507824 */ /* 0x000fe200078e02ff */
[----:B-1----:R-:W-:-:S05]  /*8a00*/  IADD3 R6, P3, PT, R37, R2, RZ ;  /* 0x0000000225067210 */ /* 0x002fca0007f7e0ff */
[----:B------:R1:W-:Y:S01]  /*8a10*/  STL [R1+0x1f0], R6 ;  /* 0x0001f00601007387 */ /* 0x0003e20000100800 */
[-C--:B------:R-:W-:Y:S02]  /*8a20*/  LEA.HI.X.SX32 R37, R37, R3.reuse, 0x1, P3 ;  /* 0x0000000325257211 */ /* 0x080fe400018f0eff */
[----:B-1----:R-:W-:Y:S02]  /*8a30*/  LEA.HI.X.SX32 R6, R7, R3, 0x1, P1 ;  /* 0x0000000307067211 */ /* 0x002fe400008f0eff */
[----:B------:R-:W-:-:S03]  /*8a40*/  IADD3 R7, P1, PT, R85, R2, RZ ;  /* 0x0000000255077210 */ /* 0x000fc60007f3e0ff */
[----:B------:R1:W-:Y:S04]  /*8a50*/  STL [R1+0x1e4], R6 ;  /* 0x0001e40601007387 */ /* 0x0003e80000100800 */
[----:B------:R2:W-:Y:S01]  /*8a60*/  STL [R1+0x1f8], R7 ;  /* 0x0001f80701007387 */ /* 0x0005e20000100800 */
[----:B-1----:R-:W-:Y:S02]  /*8a70*/  IADD3 R6, P3, PT, R80, R2, RZ ;  /* 0x0000000250067210 */ /* 0x002fe40007f7e0ff */
[-C--:B--2---:R-:W-:Y:S01]  /*8a80*/  LEA.HI.X.SX32 R7, R85, R3.reuse, 0x1, P1 ;  /* 0x0000000355077211 */ /* 0x084fe200008f0eff */
[----:B------:R-:W-:Y:S01]  /*8a90*/  IMAD R85, R4, 0x7, RZ ;  /* 0x0000000704557824 */ /* 0x000fe200078e02ff */
[----:B------:R1:W-:Y:S01]  /*8aa0*/  STL [R1+0x1ec], R37 ;  /* 0x0001ec2501007387 */ /* 0x0003e20000100800 */
[----:B------:R-:W-:-:S03]  /*8ab0*/  LEA.HI.X.SX32 R80, R80, R3, 0x1, P3 ;  /* 0x0000000350507211 */ /* 0x000fc600018f0eff */
[----:B------:R2:W-:Y:S04]  /*8ac0*/  STL [R1+0x200], R6 ;  /* 0x0002000601007387 */ /* 0x0005e80000100800 */
[----:B------:R-:W-:Y:S01]  /*8ad0*/  STL [R1+0x1f4], R7 ;  /* 0x0001f40701007387 */ /* 0x000fe20000100800 */
[----:B-1----:R-:W-:Y:S01]  /*8ae0*/  IMAD.SHL.U32 R37, R4, 0x8, RZ ;  /* 0x0000000804257824 */ /* 0x002fe200078e00ff */
[----:B--2---:R-:W-:-:S05]  /*8af0*/  IADD3 R6, P1, PT, R85, R2, RZ ;  /* 0x0000000255067210 */ /* 0x004fca0007f3e0ff */
[----:B------:R1:W-:Y:S01]  /*8b00*/  STL [R1+0x208], R6 ;  /* 0x0002080601007387 */ /* 0x0003e20000100800 */
[----:B------:R-:W-:-:S03]  /*8b10*/  LEA.HI.X.SX32 R85, R85, R3, 0x1, P1 ;  /* 0x0000000355557211 */ /* 0x000fc600008f0eff */
[----:B------:R2:W-:Y:S01]  /*8b20*/  STL [R1+0x1fc], R80 ;  /* 0x0001fc5001007387 */ /* 0x0005e20000100800 */
[----:B-1----:R-:W-:Y:S01]  /*8b30*/  IMAD R6, R4, 0x9, RZ ;  /* 0x0000000904067824 */ /* 0x002fe200078e02ff */
[----:B--2---:R-:W-:-:S05]  /*8b40*/  IADD3 R80, P3, PT, R37, R2, RZ ;  /* 0x0000000225507210 */ /* 0x004fca0007f7e0ff */
[----:B------:R1:W-:Y:S01]  /*8b50*/  STL [R1+0x210], R80 ;  /* 0x0002105001007387 */ /* 0x0003e20000100800 */
[----:B------:R-:W-:Y:S01]  /*8b60*/  LEA.HI.X.SX32 R37, R37, R3, 0x1, P3 ;  /* 0x0000000325257211 */ /* 0x000fe200018f0eff */
[----:B------:R-:W-:Y:S02]  /*8b70*/  IMAD R75, R4, 0xa, RZ ;  /* 0x0000000a044b7824 */ /* 0x000fe400078e02ff */
[----:B-1----:R0:W5:Y:S04]  /*8b80*/  LDL.LU R80, [R1+0x1370] ;  /* 0x0013700001507983 */ /* 0x0021680000300800 */
[----:B------:R1:W-:Y:S02]  /*8b90*/  STL [R1+0x204], R85 ;  /* 0x0002045501007387 */ /* 0x0003e40000100800 */
[----:B-1----:R-:W-:-:S05]  /*8ba0*/  IADD3 R85, P1, PT, R6, R2, RZ ;  /* 0x0000000206557210 */ /* 0x002fca0007f3e0ff */
[----:B------:R-:W-:Y:S04]  /*8bb0*/  STL [R1+0x218], R85 ;  /* 0x0002185501007387 */ /* 0x000fe80000100800 */
[----:B------:R1:W-:Y:S01]  /*8bc0*/  STL [R1+0x20c], R37 ;  /* 0x00020c2501007387 */ /* 0x0003e20000100800 */
[----:B------:R-:W-:Y:S01]  /*8bd0*/  IMAD R89, R4, 0xb, RZ ;  /* 0x0000000b04597824 */ /* 0x000fe200078e02ff */
[----:B-1----:R-:W-:-:S05]  /*8be0*/  IADD3 R37, P3, PT, R75, R2, RZ ;  /* 0x000000024b257210 */ /* 0x002fca0007f7e0ff */
[----:B------:R1:W-:Y:S01]  /*8bf0*/  STL [R1+0x220], R37 ;  /* 0x0002202501007387 */ /* 0x0003e20000100800 */
[-C--:B------:R-:W-:Y:S02]  /*8c00*/  LEA.HI.X.SX32 R75, R75, R3.reuse, 0x1, P3 ;  /* 0x000000034b4b7211 */ /* 0x080fe400018f0eff */
[----:B-1----:R-:W-:Y:S01]  /*8c10*/  LEA.HI.X.SX32 R37, R6, R3, 0x1, P1 ;  /* 0x0000000306257211 */ /* 0x002fe200008f0eff */
[----:B------:R-:W-:-:S04]  /*8c20*/  IMAD R6, R4, 0xc, RZ ;  /* 0x0000000c04067824 */ /* 0x000fc800078e02ff */
[----:B------:R1:W-:Y:S02]  /*8c30*/  STL [R1+0x214], R37 ;  /* 0x0002142501007387 */ /* 0x0003e40000100800 */
[----:B-1----:R-:W-:-:S05]  /*8c40*/  IADD3 R37, P1, PT, R89, R2, RZ ;  /* 0x0000000259257210 */ /* 0x002fca0007f3e0ff */
[----:B------:R-:W-:Y:S01]  /*8c50*/  STL [R1+0x228], R37 ;  /* 0x0002282501007387 */ /* 0x000fe20000100800 */
[----:B------:R-:W-:-:S03]  /*8c60*/  LEA.HI.X.SX32 R89, R89, R3, 0x1, P1 ;  /* 0x0000000359597211 */ /* 0x000fc600008f0eff */
[----:B------:R1:W-:Y:S01]  /*8c70*/  STL [R1+0x21c], R75 ;  /* 0x00021c4b01007387 */ /* 0x0003e20000100800 */
[----:B------:R-:W-:Y:S01]  /*8c80*/  IMAD R9, R4, 0xd, RZ ;  /* 0x0000000d04097824 */ /* 0x000fe200078e02ff */
[----:B-1----:R-:W-:-:S05]  /*8c90*/  IADD3 R75, P3, PT, R6, R2, RZ ;  /* 0x00000002064b7210 */ /* 0x002fca0007f7e0ff */
[----:B------:R1:W-:Y:S01]  /*8ca0*/  STL [R1+0x230], R75 ;  /* 0x0002304b01007387 */ /* 0x0003e20000100800 */
[----:B------:R-:W-:Y:S01]  /*8cb0*/  LEA.HI.X.SX32 R6, R6, R3, 0x1, P3 ;  /* 0x0000000306067211 */ /* 0x000fe200018f0eff */
[C---:B------:R-:W-:Y:S02]  /*8cc0*/  IMAD R74, R4.reuse, 0xe, RZ ;  /* 0x0000000e044a7824 */ /* 0x040fe400078e02ff */
[----:B-1----:R0:W5:Y:S04]  /*8cd0*/  LDL.LU R75, [R1+0x136c] ;  /* 0x00136c00014b7983 */ /* 0x0021680000300800 */
[----:B------:R1:W-:Y:S01]  /*8ce0*/  STL [R1+0x224], R89 ;  /* 0x0002245901007387 */ /* 0x0003e20000100800 */
[----:B------:R-:W-:Y:S01]  /*8cf0*/  IMAD R88, R4, 0xf, RZ ;  /* 0x0000000f04587824 */ /* 0x000fe200078e02ff */
[----:B-1----:R-:W-:-:S05]  /*8d00*/  IADD3 R89, P1, PT, R9, R2, RZ ;  /* 0x0000000209597210 */ /* 0x002fca0007f3e0ff */
[----:B------:R-:W-:Y:S01]  /*8d10*/  STL [R1+0x238], R89 ;  /* 0x0002385901007387 */ /* 0x000fe20000100800 */
[----:B------:R-:W-:-:S03]  /*8d20*/  LEA.HI.X.SX32 R9, R9, R3, 0x1, P1 ;  /* 0x0000000309097211 */ /* 0x000fc600008f0eff */
[----:B------:R1:W-:Y:S02]  /*8d30*/  STL [R1+0x22c], R6 ;  /* 0x00022c0601007387 */ /* 0x0003e40000100800 */
[----:B-1----:R-:W-:-:S05]  /*8d40*/  IADD3 R6, P3, PT, R74, R2, RZ ;  /* 0x000000024a067210 */ /* 0x002fca0007f7e0ff */
[----:B------:R1:W-:Y:S01]  /*8d50*/  STL [R1+0x240], R6 ;  /* 0x0002400601007387 */ /* 0x0003e20000100800 */
[----:B------:R-:W-:-:S03]  /*8d60*/  LEA.HI.X.SX32 R74, R74, R3, 0x1, P3 ;  /* 0x000000034a4a7211 */ /* 0x000fc600018f0eff */
[----:B------:R2:W-:Y:S01]  /*8d70*/  STL [R1+0x234], R9 ;  /* 0x0002340901007387 */ /* 0x0005e20000100800 */
[----:B-1----:R-:W-:Y:S01]  /*8d80*/  IMAD.SHL.U32 R6, R4, 0x10, RZ ;  /* 0x0000001004067824 */ /* 0x002fe200078e00ff */
[----:B--2---:R-:W-:-:S05]  /*8d90*/  IADD3 R9, P1, PT, R88, R2, RZ ;  /* 0x0000000258097210 */ /* 0x004fca0007f3e0ff */
[----:B------:R1:W-:Y:S01]  /*8da0*/  STL [R1+0x248], R9 ;  /* 0x0002480901007387 */ /* 0x0003e20000100800 */
[----:B------:R-:W-:Y:S01]  /*8db0*/  LEA.HI.X.SX32 R88, R88, R3, 0x1, P1 ;  /* 0x0000000358587211 */ /* 0x000fe200008f0eff */
[----:B------:R-:W-:Y:S02]  /*8dc0*/  IMAD R73, R4, 0x11, RZ ;  /* 0x0000001104497824 */ /* 0x000fe400078e02ff */
[----:B-1----:R-:W2:Y:S04]  /*8dd0*/  LDL.LU R9, [R1+0x1368] ;  /* 0x0013680001097983 */ /* 0x002ea80000300800 */
[----:B------:R1:W-:Y:S02]  /*8de0*/  STL [R1+0x23c], R74 ;  /* 0x00023c4a01007387 */ /* 0x0003e40000100800 */
        /* <DEDUP_REMOVED lines=15> */
[----:B-1----:R-:W-:Y:S01]  /*8ee0*/  IMAD R6, R4, 0x14, RZ ;  /* 0x0000001404067824 */ /* 0x002fe200078e02ff */
[----:B---3--:R-:W-:-:S05]  /*8ef0*/  IADD3 R73, P1, PT, R87, R2, RZ ;  /* 0x0000000257497210 */ /* 0x008fca0007f3e0ff */
[----:B------:R1:W-:Y:S01]  /*8f00*/  STL [R1+0xa88], R73 ;  /* 0x000a884901007387 */ /* 0x0003e20000100800 */
[----:B------:R-:W-:Y:S01]  /*8f10*/  LEA.HI.X.SX32 R87, R87, R3, 0x1, P1 ;  /* 0x0000000357577211 */ /* 0x000fe200008f0eff */
[----:B------:R-:W-:Y:S02]  /*8f20*/  IMAD R90, R4, 0x15, RZ ;  /* 0x00000015045a7824 */ /* 0x000fe400078e02ff */
[----:B-1----:R0:W5:Y:S04]  /*8f30*/  LDL.LU R73, [R1+0x1360] ;  /* 0x0013600001497983 */ /* 0x0021680000300800 */
        /* <DEDUP_REMOVED lines=110> */
[----:B-1----:R-:W3:Y:S04]  /*9620*/  LDL.LU R0, [R1+0x1348] ;  /* 0x0013480001007983 */ /* 0x002ee80000300800 */
        /* <DEDUP_REMOVED lines=11> */
[----:B----4-:R-:W-:-:S05]  /*96e0*/  IADD3 R34, P1, PT, R35, R2, RZ ;  /* 0x0000000223227210 */ /* 0x010fca0007f3e0ff */
        /* <DEDUP_REMOVED lines=112> */
[----:B------:R-:W-:Y:S02]  /*9df0*/  IMAD R25, R4, 0x42, RZ ;  /* 0x0000004204197824 */ /* 0x000fe400078e02ff */
[----:B-1----:R0:W5:Y:S04]  /*9e00*/  LDL.LU R19, [R1+0x1330] ;  /* 0x0013300001137983 */ /* 0x0021680000300800 */
[----:B------:R1:W-:Y:S01]  /*9e10*/  STL [R1+0xbe4], R27 ;  /* 0x000be41b01007387 */ /* 0x0003e20000100800 */
[----:B------:R-:W-:Y:S02]  /*9e20*/  ISETP.GE.AND P2, PT, R24, RZ, PT ;  /* 0x000000ff1800720c */ /* 0x000fe40003f46270 */
[----:B-1----:R-:W-:Y:S01]  /*9e30*/  IADD3 R27, P1, PT, R39, R2, RZ ;  /* 0x00000002271b7210 */ /* 0x002fe20007f3e0ff */
[----:B------:R-:W-:-:S04]  /*9e40*/  IMAD R24, R4, 0x43, RZ ;  /* 0x0000004304187824 */ /* 0x000fc800078e02ff */
[----:B------:R-:W-:Y:S04]  /*9e50*/  STL [R1+0xbf8], R27 ;  /* 0x000bf81b01007387 */ /* 0x000fe80000100800 */
[----:B------:R1:W-:Y:S02]  /*9e60*/  STL [R1+0xbec], R6 ;  /* 0x000bec0601007387 */ /* 0x0003e40000100800 */
[----:B-1----:R-:W-:Y:S02]  /*9e70*/  IADD3 R6, P3, PT, R25, R2, RZ ;  /* 0x0000000219067210 */ /* 0x002fe40007f7e0ff */
[-C--:B------:R-:W-:Y:S01]  /*9e80*/  LEA.HI.X.SX32 R25, R39, R3.reuse, 0x1, P1 ;  /* 0x0000000327197211 */ /* 0x080fe200008f0eff */
[----:B------:R-:W-:Y:S02]  /*9e90*/  IMAD R39, R4, 0x42, RZ ;  /* 0x0000004204277824 */ /* 0x000fe400078e02ff */
[----:B------:R1:W-:Y:S04]  /*9ea0*/  STL [R1+0xc00], R6 ;  /* 0x000c000601007387 */ /* 0x0003e80000100800 */
[----:B------:R4:W-:Y:S01]  /*9eb0*/  STL [R1+0xbf4], R25 ;  /* 0x000bf41901007387 */ /* 0x0009e20000100800 */
[----:B------:R-:W-:Y:S01]  /*9ec0*/  LEA.HI.X.SX32 R39, R39, R3, 0x1, P3 ;  /* 0x0000000327277211 */ /* 0x000fe200018f0eff */
[----:B------:R-:W-:-:S02]  /*9ed0*/  @!P2 IMAD.MOV R40, RZ, RZ, -R40 ;  /* 0x000000ffff28a224 */ /* 0x000fc400078e0a28 */
[----:B-1----:R-:W-:Y:S01]  /*9ee0*/  IMAD R6, R4, 0x44, RZ ;  /* 0x0000004404067824 */ /* 0x002fe200078e02ff */
[----:B----4-:R-:W-:Y:S02]  /*9ef0*/  IADD3 R25, P1, PT, R24, R2, RZ ;  /* 0x0000000218197210 */ /* 0x010fe40007f3e0ff */
[----:B------:R-:W-:-:S03]  /*9f00*/  ISETP.NE.U32.AND P2, PT, R22, RZ, PT ;  /* 0x000000ff1600720c */ /* 0x000fc60003f45070 */
[----:B------:R-:W-:Y:S01]  /*9f10*/  STL [R1+0xc08], R25 ;  /* 0x000c081901007387 */ /* 0x000fe20000100800 */
[----:B------:R-:W-:-:S03]  /*9f20*/  IMAD R22, R4, 0x45, RZ ;  /* 0x0000004504167824 */ /* 0x000fc600078e02ff */
[----:B------:R1:W-:Y:S01]  /*9f30*/  STL [R1+0xbfc], R39 ;  /* 0x000bfc2701007387 */ /* 0x0003e20000100800 */
[----:B------:R-:W-:Y:S02]  /*9f40*/  LEA.HI.X.SX32 R24, R24, R3, 0x1, P1 ;  /* 0x0000000318187211 */ /* 0x000fe400008f0eff */
[----:B-1----:R-:W-:-:S05]  /*9f50*/  IADD3 R39, P3, PT, R6, R2, RZ ;  /* 0x0000000206277210 */ /* 0x002fca0007f7e0ff */
[----:B------:R1:W-:Y:S01]  /*9f60*/  STL [R1+0xc10], R39 ;  /* 0x000c102701007387 */ /* 0x0003e20000100800 */
[----:B------:R-:W-:-:S03]  /*9f70*/  IMAD R20, R4, 0x46, RZ ;  /* 0x0000004604147824 */ /* 0x000fc600078e02ff */
[----:B------:R-:W-:Y:S01]  /*9f80*/  STL [R1+0xc04], R24 ;  /* 0x000c041801007387 */ /* 0x000fe20000100800 */
[----:B-1----:R-:W-:-:S05]  /*9f90*/  IADD3 R39, P1, PT, R22, R2, RZ ;  /* 0x0000000216277210 */ /* 0x002fca0007f3e0ff */
[----:B------:R1:W-:Y:S01]  /*9fa0*/  STL [R1+0xc18], R39 ;  /* 0x000c182701007387 */ /* 0x0003e20000100800 */
[-C--:B------:R-:W-:Y:S02]  /*9fb0*/  LEA.HI.X.SX32 R22, R22, R3.reuse, 0x1, P1 ;  /* 0x0000000316167211 */ /* 0x080fe400008f0eff */
[----:B-1----:R-:W-:Y:S01]  /*9fc0*/  LEA.HI.X.SX32 R39, R6, R3, 0x1, P3 ;  /* 0x0000000306277211 */ /* 0x002fe200018f0eff */
[----:B------:R-:W-:-:S04]  /*9fd0*/  IMAD R6, R4, 0x47, RZ ;  /* 0x0000004704067824 */ /* 0x000fc800078e02ff */
        /* <DEDUP_REMOVED lines=19> */
[----:B------:R-:W-:Y:S04]  /*a110*/  STL [R1+0xc38], R6 ;  /* 0x000c380601007387 */ /* 0x000fe80000100800 */
[----:B------:R1:W-:Y:S01]  /*a120*/  STL [R1+0xc2c], R39 ;  /* 0x000c2c2701007387 */ /* 0x0003e20000100800 */
[----:B------:R-:W-:Y:S01]  /*a130*/  LEA.HI.X.SX32 R7, R7, R3, 0x1, P1 ;  /* 0x0000000307077211 */ /* 0x000fe200008f0eff */
[----:B------:R-:W-:Y:S01]  /*a140*/  IMAD R89, R4, 0x4c, RZ ;  /* 0x0000004c04597824 */ /* 0x000fe200078e02ff */
[----:B-1----:R-:W-:-:S05]  /*a150*/  IADD3 R39, P3, PT, R85, R2, RZ ;  /* 0x0000000255277210 */ /* 0x002fca0007f7e0ff */
[----:B------:R1:W-:Y:S01]  /*a160*/  STL [R1+0xc40], R39 ;  /* 0x000c402701007387 */ /* 0x0003e20000100800 */
[----:B------:R-:W-:-:S03]  /*a170*/  LEA.HI.X.SX32 R85, R85, R3, 0x1, P3 ;  /* 0x0000000355557211 */ /* 0x000fc600018f0eff */
[----:B------:R-:W-:Y:S01]  /*a180*/  STL [R1+0xc34], R7 ;  /* 0x000c340701007387 */ /* 0x000fe20000100800 */
[----:B-1----:R-:W-:-:S05]  /*a190*/  IADD3 R39, P1, PT, R37, R2, RZ ;  /* 0x0000000225277210 */ /* 0x002fca0007f3e0ff */
[----:B------:R1:W-:Y:S04]  /*a1a0*/  STL [R1+0xc48], R39 ;  /* 0x000c482701007387 */ /* 0x0003e80000100800 */
[----:B------:R4:W-:Y:S01]  /*a1b0*/  STL [R1+0xc3c], R85 ;  /* 0x000c3c5501007387 */ /* 0x0009e20000100800 */
[----:B------:R-:W-:Y:S01]  /*a1c0*/  LEA.HI.X.SX32 R37, R37, R3, 0x1, P1 ;  /* 0x0000000325257211 */ /* 0x000fe200008f0eff */
[C---:B-1----:R-:W-:Y:S01]  /*a1d0*/  IMAD R39, R4.reuse, 0x4d, RZ ;  /* 0x0000004d04277824 */ /* 0x042fe200078e02ff */
[----:B----4-:R-:W-:Y:S01]  /*a1e0*/  IADD3 R85, P3, PT, R89, R2, RZ ;  /* 0x0000000259557210 */ /* 0x010fe20007f7e0ff */
[----:B------:R-:W-:-:S04]  /*a1f0*/  IMAD R88, R4, 0x4e, RZ ;  /* 0x0000004e04587824 */ /* 0x000fc800078e02ff */
[----:B------:R1:W-:Y:S01]  /*a200*/  STL [R1+0xc50], R85 ;  /* 0x000c505501007387 */ /* 0x0003e20000100800 */
[----:B------:R-:W-:-:S03]  /*a210*/  LEA.HI.X.SX32 R89, R89, R3, 0x1, P3 ;  /* 0x0000000359597211 */ /* 0x000fc600018f0eff */
[----:B------:R-:W-:Y:S01]  /*a220*/  STL [R1+0xc44], R37 ;  /* 0x000c442501007387 */ /* 0x000fe20000100800 */
[----:B-1----:R-:W-:-:S05]  /*a230*/  IADD3 R85, P1, PT, R39, R2, RZ ;  /* 0x0000000227557210 */ /* 0x002fca0007f3e0ff */
[----:B------:R1:W-:Y:S01]  /*a240*/  STL [R1+0xc58], R85 ;  /* 0x000c585501007387 */ /* 0x0003e20000100800 */
[----:B------:R-:W-:-:S03]  /*a250*/  LEA.HI.X.SX32 R39, R39, R3, 0x1, P1 ;  /* 0x0000000327277211 */ /* 0x000fc600008f0eff */
[----:B------:R4:W-:Y:S01]  /*a260*/  STL [R1+0xc4c], R89 ;  /* 0x000c4c5901007387 */ /* 0x0009e20000100800 */
[----:B-1----:R-:W-:Y:S01]  /*a270*/  IMAD R85, R4, 0x4f, RZ ;  /* 0x0000004f04557824 */ /* 0x002fe200078e02ff */
[----:B----4-:R-:W-:-:S05]  /*a280*/  IADD3 R89, P3, PT, R88, R2, RZ ;  /* 0x0000000258597210 */ /* 0x010fca0007f7e0ff */
[----:B------:R1:W-:Y:S01]  /*a290*/  STL [R1+0xc60], R89 ;  /* 0x000c605901007387 */ /* 0x0003e20000100800 */
[----:B------:R-:W-:Y:S01]  /*a2a0*/  LEA.HI.X.SX32 R88, R88, R3, 0x1, P3 ;  /* 0x0000000358587211 */ /* 0x000fe200018f0eff */
[----:B------:R-:W-:Y:S02]  /*a2b0*/  IMAD R87, R4, 0x50, RZ ;  /* 0x0000005004577824 */ /* 0x000fe400078e02ff */
[----:B-1----:R0:W5:Y:S04]  /*a2c0*/  LDL.LU R89, [R1+0x1328] ;  /* 0x0013280001597983 */ /* 0x0021680000300800 */
        /* <DEDUP_REMOVED lines=148> */
[----:B------:R1:W-:Y:S04]  /*ac10*/  STL [R1+0xd38], R27 ;  /* 0x000d381b01007387 */ /* 0x0003e80000100800 */
[----:B-1----:R0:W5:Y:S04]  /*ac20*/  LDL.LU R27, [R1+0x12d0] ;  /* 0x0012d000011b7983 */ /* 0x0021680000300800 */
[----:B------:R1:W-:Y:S01]  /*ac30*/  STL [R1+0xd2c], R25 ;  /* 0x000d2c1901007387 */ /* 0x0003e20000100800 */
[----:B------:R-:W-:Y:S02]  /*ac40*/  LEA.HI.X.SX32 R24, R24, R3, 0x1, P3 ;  /* 0x0000000318187211 */ /* 0x000fe400018f0eff */
[----:B-1----:R-:W-:Y:S01]  /*ac50*/  IADD3 R25, P1, PT, R22, R2, RZ ;  /* 0x0000000216197210 */ /* 0x002fe20007f3e0ff */
[----:B------:R-:W-:-:S04]  /*ac60*/  IMAD R6, R4, 0x6c, RZ ;  /* 0x0000006c04067824 */ /* 0x000fc800078e02ff */
[----:B------:R1:W-:Y:S02]  /*ac70*/  STL [R1+0xd40], R25 ;  /* 0x000d401901007387 */ /* 0x0003e40000100800 */
[----:B-1----:R-:W-:Y:S01]  /*ac80*/  IMAD R25, R4, 0x7e, RZ ;  /* 0x0000007e04197824 */ /* 0x002fe200078e02ff */
[----:B------:R-:W-:-:S05]  /*ac90*/  LEA.HI.X.SX32 R22, R22, R3, 0x1, P1 ;  /* 0x0000000316167211 */ /* 0x000fca00008f0eff */
[----:B------:R0:W5:Y:S04]  /*aca0*/  LDL.LU R25, [R1+0x12cc] ;  /* 0x0012cc0001197983 */ /* 0x0001680000300800 */
        /* <DEDUP_REMOVED lines=10> */
[----:B------:R-:W-:-:S03]  /*ad50*/  IMAD R39, R4, 0x70, RZ ;  /* 0x0000007004277824 */ /* 0x000fc600078e02ff */
[----:B-1----:R0:W5:Y:S04]  /*ad60*/  LDL.LU R22, [R1+0x12c4] ;  /* 0x0012c40001167983 */ /* 0x0021680000300800 */
[----:B------:R1:W-:Y:S01]  /*ad70*/  STL [R1+0xd44], R6 ;  /* 0x000d440601007387 */ /* 0x0003e20000100800 */
[----:B------:R-:W-:Y:S01]  /*ad80*/  IMAD R85, R4, 0x71, RZ ;  /* 0x0000007104557824 */ /* 0x000fe200078e02ff */
[----:B-1----:R-:W-:-:S05]  /*ad90*/  IADD3 R6, P3, PT, R37, R2, RZ ;  /* 0x0000000225067210 */ /* 0x002fca0007f7e0ff */
[----:B------:R1:W-:Y:S02]  /*ada0*/  STL [R1+0xd58], R6 ;  /* 0x000d580601007387 */ /* 0x0003e40000100800 */
[----:B-1----:R-:W-:Y:S02]  /*adb0*/  LEA.HI.X.SX32 R6, R7, R3, 0x1, P1 ;  /* 0x0000000307067211 */ /* 0x002fe400008f0eff */
[----:B------:R-:W-:-:S03]  /*adc0*/  IADD3 R7, P1, PT, R39, R2, RZ ;  /* 0x0000000227077210 */ /* 0x000fc60007f3e0ff */
[----:B------:R1:W-:Y:S04]  /*add0*/  STL [R1+0xd4c], R6 ;  /* 0x000d4c0601007387 */ /* 0x0003e80000100800 */
[----:B------:R4:W-:Y:S01]  /*ade0*/  STL [R1+0xd60], R7 ;  /* 0x000d600701007387 */ /* 0x0009e20000100800 */
[----:B-1----:R-:W-:Y:S01]  /*adf0*/  IMAD R6, R4, 0x72, RZ ;  /* 0x0000007204067824 */ /* 0x002fe200078e02ff */
[----:B----4-:R-:W-:Y:S02]  /*ae00*/  LEA.HI.X.SX32 R7, R37, R3, 0x1, P3 ;  /* 0x0000000325077211 */ /* 0x010fe400018f0eff */
[----:B------:R-:W-:-:S03]  /*ae10*/  IADD3 R37, P3, PT, R85, R2, RZ ;  /* 0x0000000255257210 */ /* 0x000fc60007f7e0ff */
[----:B------:R1:W-:Y:S04]  /*ae20*/  STL [R1+0xd54], R7 ;  /* 0x000d540701007387 */ /* 0x0003e80000100800 */
[----:B------:R4:W-:Y:S01]  /*ae30*/  STL [R1+0xd68], R37 ;  /* 0x000d682501007387 */ /* 0x0009e20000100800 */
[----:B-1----:R-:W-:Y:S02]  /*ae40*/  LEA.HI.X.SX32 R7, R39, R3, 0x1, P1 ;  /* 0x0000000327077211 */ /* 0x002fe400008f0eff */
[----:B----4-:R-:W-:-:S03]  /*ae50*/  IADD3 R37, P1, PT, R6, R2, RZ ;  /* 0x0000000206257210 */ /* 0x010fc60007f3e0ff */
[----:B------:R-:W-:Y:S04]  /*ae60*/  STL [R1+0xd5c], R7 ;  /* 0x000d5c0701007387 */ /* 0x000fe80000100800 */
[----:B------:R1:W-:Y:S01]  /*ae70*/  STL [R1+0xd70], R37 ;  /* 0x000d702501007387 */ /* 0x0003e20000100800 */
[-C--:B------:R-:W-:Y:S02]  /*ae80*/  LEA.HI.X.SX32 R6, R6, R3.reuse, 0x1, P1 ;  /* 0x0000000306067211 */ /* 0x080fe400008f0eff */
[----:B-1----:R-:W-:Y:S01]  /*ae90*/  LEA.HI.X.SX32 R37, R85, R3, 0x1, P3 ;  /* 0x0000000355257211 */ /* 0x002fe200018f0eff */
[C---:B------:R-:W-:Y:S02]  /*aea0*/  IMAD R85, R4.reuse, 0x73, RZ ;  /* 0x0000007304557824 */ /* 0x040fe400078e02ff */
[----:B------:R-:W-:-:S03]  /*aeb0*/  IMAD R7, R4, 0x74, RZ ;  /* 0x0000007404077824 */ /* 0x000fc600078e02ff */
[CC--:B------:R-:W-:Y:S01]  /*aec0*/  IADD3 R39, P3, PT, R85.reuse, R2.reuse, RZ ;  /* 0x0000000255277210 */ /* 0x0c0fe20007f7e0ff */
[----:B------:R1:W-:Y:S03]  /*aed0*/  STL [R1+0xd64], R37 ;  /* 0x000d642501007387 */ /* 0x0003e60000100800 */
[----:B------:R-:W-:Y:S01]  /*aee0*/  LEA.HI.X.SX32 R85, R85, R3, 0x1, P3 ;  /* 0x0000000355557211 */ /* 0x000fe200018f0eff */
[----:B------:R4:W-:Y:S01]  /*aef0*/  STL [R1+0xd78], R39 ;  /* 0x000d782701007387 */ /* 0x0009e20000100800 */
[----:B-1----:R-:W-:-:S03]  /*af00*/  IADD3 R37, P1, PT, R7, R2, RZ ;  /* 0x0000000207257210 */ /* 0x002fc60007f3e0ff */
[----:B------:R3:W-:Y:S01]  /*af10*/  STL [R1+0xd6c], R6 ;  /* 0x000d6c0601007387 */ /* 0x0007e20000100800 */
[----:B----4-:R-:W-:-:S03]  /*af20*/  IMAD R39, R4, 0x75, RZ ;  /* 0x0000007504277824 */ /* 0x010fc600078e02ff */
[----:B------:R1:W-:Y:S01]  /*af30*/  STL [R1+0xd80], R37 ;  /* 0x000d802501007387 */ /* 0x0003e20000100800 */
[----:B------:R-:W-:-:S03]  /*af40*/  LEA.HI.X.SX32 R7, R7, R3, 0x1, P1 ;  /* 0x0000000307077211 */ /* 0x000fc600008f0eff */
[----:B------:R4:W-:Y:S01]  /*af50*/  STL [R1+0xd74], R85 ;  /* 0x000d745501007387 */ /* 0x0009e20000100800 */
[----:B---3--:R-:W-:Y:S02]  /*af60*/  VIADD R6, R0, 0xd5 ;  /* 0x000000d500067836 */ /* 0x008fe40000000000 */
[----:B-1----:R-:W-:Y:S01]  /*af70*/  IMAD R37, R4, 0x76, RZ ;  /* 0x0000007604257824 */ /* 0x002fe200078e02ff */
[C---:B----4-:R-:W-:Y:S02]  /*af80*/  IADD3 R85, P3, PT, R39.reuse, R2, RZ ;  /* 0x0000000227557210 */ /* 0x050fe40007f7e0ff */
[----:B------:R-:W-:Y:S04]  /*af90*/  STL [R1+0xf84], R6 ;  /* 0x000f840601007387 */ /* 0x000fe80000100800 */
[----:B------:R1:W-:Y:S01]  /*afa0*/  STL [R1+0xd88], R85 ;  /* 0x000d885501007387 */ /* 0x0003e20000100800 */
[----:B------:R-:W-:-:S03]  /*afb0*/  LEA.HI.X.SX32 R39, R39, R3, 0x1, P3 ;  /* 0x0000000327277211 */ /* 0x000fc600018f0eff */
[----:B------:R3:W-:Y:S01]  /*afc0*/  STL [R1+0xd7c], R7 ;  /* 0x000d7c0701007387 */ /* 0x0007e20000100800 */
[----:B-1----:R-:W-:Y:S01]  /*afd0*/  IADD3 R85, P1, PT, R37, R2, RZ ;  /* 0x0000000225557210 */ /* 0x002fe20007f3e0ff */
[----:B---3--:R-:W-:-:S04]  /*afe0*/  IMAD R7, R4, 0x78, RZ ;  /* 0x0000007804077824 */ /* 0x008fc800078e02ff */
[----:B------:R1:W-:Y:S04]  /*aff0*/  STL [R1+0xd90], R85 ;  /* 0x000d905501007387 */ /* 0x0003e80000100800 */
[----:B------:R3:W-:Y:S01]  /*b000*/  STL [R1+0xd84], R39 ;  /* 0x000d842701007387 */ /* 0x0007e20000100800 */
[----:B-1----:R-:W-:Y:S01]  /*b010*/  IABS R85, R6 ;  /* 0x0000000600557213 */ /* 0x002fe20000000000 */
[C---:B------:R-:W-:Y:S01]  /*b020*/  IMAD R6, R4.reuse, 0x79, RZ ;  /* 0x0000007904067824 */ /* 0x040fe200078e02ff */
[----:B---3--:R-:W-:Y:S01]  /*b030*/  IADD3 R39, P3, PT, R7, R2, RZ ;  /* 0x0000000207277210 */ /* 0x008fe20007f7e0ff */
[----:B------:R-:W-:-:S04]  /*b040*/  IMAD R23, R4, 0x7a, RZ ;  /* 0x0000007a04177824 */ /* 0x000fc800078e02ff */
[----:B------:R1:W-:Y:S01]  /*b050*/  STL [R1+0xd98], R39 ;  /* 0x000d982701007387 */ /* 0x0003e20000100800 */
[-C--:B------:R-:W-:Y:S02]  /*b060*/  LEA.HI.X.SX32 R7, R7, R3.reuse, 0x1, P3 ;  /* 0x0000000307077211 */ /* 0x080fe400018f0eff */
[----:B-1----:R-:W-:Y:S02]  /*b070*/  LEA.HI.X.SX32 R39, R37, R3, 0x1, P1 ;  /* 0x0000000325277211 */ /* 0x002fe400008f0eff */
[----:B------:R-:W-:-:S03]  /*b080*/  IADD3 R37, P1, PT, R6, R2, RZ ;  /* 0x0000000206257210 */ /* 0x000fc60007f3e0ff */
[----:B------:R1:W-:Y:S04]  /*b090*/  STL [R1+0xd8c], R39 ;  /* 0x000d8c2701007387 */ /* 0x0003e80000100800 */
[----:B------:R3:W-:Y:S01]  /*b0a0*/  STL [R1+0xda0], R37 ;  /* 0x000da02501007387 */ /* 0x0007e20000100800 */
[----:B------:R-:W-:Y:S01]  /*b0b0*/  LEA.HI.X.SX32 R6, R6, R3, 0x1, P1 ;  /* 0x0000000306067211 */ /* 0x000fe200008f0eff */
[----:B-1----:R-:W-:Y:S01]  /*b0c0*/  IMAD R39, R4, 0x7b, RZ ;  /* 0x0000007b04277824 */ /* 0x002fe200078e02ff */
[-C--:B---3--:R-:W-:Y:S01]  /*b0d0*/  IADD3 R37, P3, PT, R23, R2.reuse, RZ ;  /* 0x0000000217257210 */ /* 0x088fe20007f7e0ff */
[----:B------:R-:W-:Y:S04]  /*b0e0*/  STL [R1+0xd94], R7 ;  /* 0x000d940701007387 */ /* 0x000fe80000100800 */
[----:B------:R1:W-:Y:S04]  /*b0f0*/  STL [R1+0xda8], R37 ;  /* 0x000da82501007387 */ /* 0x0003e80000100800 */
[----:B------:R-:W-:Y:S01]  /*b100*/  STL [R1+0xd9c], R6 ;  /* 0x000d9c0601007387 */ /* 0x000fe20000100800 */
[----:B-1----:R-:W-:-:S05]  /*b110*/  IADD3 R37, P1, PT, R39, R2, RZ ;  /* 0x0000000227257210 */ /* 0x002fca0007f3e0ff */
[----:B------:R1:W-:Y:S02]  /*b120*/  STL [R1+0xdb0], R37 ;  /* 0x000db02501007387 */ /* 0x0003e40000100800 */
[----:B-1----:R-:W1:Y:S01]  /*b130*/  S2R R37, SR_TID.X ;  /* 0x0000000000257919 */ /* 0x002e620000002100 */
[-C--:B------:R-:W-:Y:S01]  /*b140*/  LEA.HI.X.SX32 R23, R23, R3.reuse, 0x1, P3 ;  /* 0x0000000317177211 */ /* 0x080fe200018f0eff */
[----:B------:R-:W-:Y:S01]  /*b150*/  IMAD R7, R4, 0x7c, RZ ;  /* 0x0000007c04077824 */ /* 0x000fe200078e02ff */
[----:B------:R-:W-:-:S03]  /*b160*/  LEA.HI.X.SX32 R39, R39, R3, 0x1, P1 ;  /* 0x0000000327277211 */ /* 0x000fc600008f0eff */
[----:B------:R3:W-:Y:S01]  /*b170*/  STL [R1+0xda4], R23 ;  /* 0x000da41701007387 */ /* 0x0007e20000100800 */
[----:B------:R-:W-:Y:S01]  /*b180*/  IMAD R11, R4, 0x7d, RZ ;  /* 0x0000007d040b7824 */ /* 0x000fe200078e02ff */
[----:B---3--:R-:W-:-:S05]  /*b190*/  IADD3 R23, P3, PT, R7, R2, RZ ;  /* 0x0000000207177210 */ /* 0x008fca0007f7e0ff */
[----:B------:R3:W-:Y:S04]  /*b1a0*/  STL [R1+0xdb8], R23 ;  /* 0x000db81701007387 */ /* 0x0007e80000100800 */
[----:B---3--:R0:W5:Y:S01]  /*b1b0*/  LDL.LU R23, [R1+0x12c0] ;  /* 0x0012c00001177983 */ /* 0x0081620000300800 */
[----:B-1----:R-:W-:-:S03]  /*b1c0*/  LOP3.LUT R37, R37, 0x7f, RZ, 0xc0, !PT ;  /* 0x0000007f25257812 */ /* 0x002fc600078ec0ff */
[----:B------:R1:W-:Y:S01]  /*b1d0*/  STL [R1+0xdac], R39 ;  /* 0x000dac2701007387 */ /* 0x0003e20000100800 */
[----:B------:R-:W-:Y:S01]  /*b1e0*/  LEA.HI.X.SX32 R7, R7, R3, 0x1, P3 ;  /* 0x0000000307077211 */ /* 0x000fe200018f0eff */
[----:B-1----:R-:W-:Y:S01]  /*b1f0*/  IMAD R39, R37, R5, RZ ;  /* 0x0000000525277224 */ /* 0x002fe200078e02ff */
[----:B------:R-:W-:-:S05]  /*b200*/  IADD3 R37, P1, PT, R11, R2, RZ ;  /* 0x000000020b257210 */ /* 0x000fca0007f3e0ff */
[----:B------:R1:W-:Y:S01]  /*b210*/  STL [R1+0xdc0], R37 ;  /* 0x000dc02501007387 */ /* 0x0003e20000100800 */
[----:B------:R-:W-:Y:S01]  /*b220*/  LEA.HI.X.SX32 R11, R11, R3, 0x1, P1 ;  /* 0x000000030b0b7211 */ /* 0x000fe200008f0eff */
[----:B-1----:R-:W-:Y:S02]  /*b230*/  IMAD R37, R4, 0x7e, RZ ;  /* 0x0000007e04257824 */ /* 0x002fe400078e02ff */
[----:B------:R-:W-:Y:S03]  /*b240*/  STL [R1+0xdb4], R7 ;  /* 0x000db40701007387 */ /* 0x000fe60000100800 */
[----:B------:R-:W-:Y:S01]  /*b250*/  IADD3 R37, P1, PT, R37, R2, RZ ;  /* 0x0000000225257210 */ /* 0x000fe20007f3e0ff */
[----:B------:R1:W-:Y:S04]  /*b260*/  STL [R1+0xdbc], R11 ;  /* 0x000dbc0b01007387 */ /* 0x0003e80000100800 */
[----:B-1----:R0:W5:Y:S04]  /*b270*/  LDL.LU R11, [R1+0x12bc] ;  /* 0x0012bc00010b7983 */ /* 0x0021680000300800 */
[----:B------:R1:W-:Y:S02]  /*b280*/  STL [R1+0xdc8], R37 ;  /* 0x000dc82501007387 */ /* 0x0003e40000100800 */
[----:B-1----:R-:W1:Y:S01]  /*b290*/  LDC R37, c[0x0][0x3a0] ;  /* 0x0000e800ff257b82 */ /* 0x002e620000000800 */
[----:B--2---:R-:W-:Y:S01]  /*b2a0*/  IMAD.HI.U32 R6, R9, R85, RZ ;  /* 0x0000005509067227 */ /* 0x004fe200078e00ff */
[----:B------:R-:W-:Y:S01]  /*b2b0*/  USHF.L.U32 UR4, UR7, 0x15, URZ ;  /* 0x0000001507047899 */ /* 0x000fe200080006ff */
[----:B------:R-:W-:-:S02]  /*b2c0*/  IADD3 R7, P3, PT, R39, UR14, RZ ;  /* 0x0000000e27077c10 */ /* 0x000fc4000ff7e0ff */
[----:B------:R-:W-:Y:S01]  /*b2d0*/  IMAD.MOV R6, RZ, RZ, -R6 ;  /* 0x000000ffff067224 */ /* 0x000fe200078e0a06 */
[----:B------:R-:W-:-:S03]  /*b2e0*/  ULOP3.LUT UR4, UR4, 0x600000, URZ, 0xc0, !UPT ;  /* 0x0060000004047892 */ /* 0x000fc6000f8ec0ff */
[----:B------:R-:W-:Y:S01]  /*b2f0*/  IMAD R85, R8, R6, R85 ;  /* 0x0000000608557224 */ /* 0x000fe200078e0255 */
[----:B------:R-:W-:Y:S01]  /*b300*/  LEA.HI.X.SX32 R6, R39, UR15, 0x1, P3 ;  /* 0x0000000f27067c11 */ /* 0x000fe200098f0eff */
[----:B------:R-:W-:Y:S01]  /*b310*/  UIADD3 UR10, UPT, UPT, UR8, UR4, URZ ;  /* 0x00000004080a7290 */ /* 0x000fe2000fffe0ff */
[----:B------:R-:W2:Y:S02]  /*b320*/  LDCU.64 UR18, c[0x0][0x358] ;  /* 0x00006b00ff1277ac */ /* 0x000ea40008000a00 */
[----:B------:R-:W-:Y:S01]  /*b330*/  UMOV UR4, 0x1 ;  /* 0x0000000100047882 */ /* 0x000fe20000000000 */
[----:B-1----:R-:W-:Y:S01]  /*b340*/  VIADD R39, R37, 0xffffffdf ;  /* 0xffffffdf25277836 */ /* 0x002fe20000000000 */
[----:B0-2---:R-:W-:Y:S07]  /*b350*/  BRA.U UP0, `(.L_x_5) ;  /* 0x0000000100187547 */ /* 0x005fee000b800000 */
[----:B------:R-:W-:Y:S01]  /*b360*/  ELECT P3, URZ, PT ;  /* 0x0000000000ff782f */ /* 0x000fe20003860000 */
[----:B------:R-:W-:Y:S01]  /*b370*/  IMAD.MOV.U32 R37, RZ, RZ, 0x1 ;  /* 0x00000001ff257424 */ /* 0x000fe200078e00ff */
[----:B------:R-:W-:Y:S01]  /*b380*/  UMOV UR6, 0x40 ;  /* 0x0000004000067882 */ /* 0x000fe20000000000 */
[----:B------:R-:W-:Y:S01]  /*b390*/  UVIRTCOUNT.DEALLOC.SMPOOL 0x80 ;  /* 0x000000800000784c */ /* 0x000fe20000000000 */
[----:B------:R-:W-:-:S09]  /*b3a0*/  ULEA UR6, UR5, UR6, 0x18 ;  /* 0x0000000605067291 */ /* 0x000fd2000f8ec0ff */
[----:B------:R0:W-:Y:S03]  /*b3b0*/  @P3 STS.U8 [UR6], R37 ;  /* 0x00000025ff003988 */ /* 0x0001e60008000006 */
.L_x_5:
[----:B------:R-:W-:Y:S01]  /*b3c0*/  STL.64 [R1+0x1728], R12 ;  /* 0x0017280c01007387 */ /* 0x000fe20000100a00 */
[----:B------:R-:W-:Y:S01]  /*b3d0*/  VOTEU.ALL UP1, P2 ;  /* 0x0000000000ff7886 */ /* 0x000fe20001020000 */
[----:B0-----:R-:W-:Y:S01]  /*b3e0*/  IMAD R37, R4, 0x7e, RZ ;  /* 0x0000007e04257824 */ /* 0x001fe200078e02ff */
[----:B------:R-:W-:Y:S01]  /*b3f0*/  STTM.x64 tmem[UR10], RZ ;  /* 0x000000ff000079ed */ /* 0x000fe2000834000a */
[----:B------:R-:W-:Y:S01]  /*b400*/  STL.64 [R1+0x1760], R12 ;  /* 0x0017600c01007387 */ /* 0x000fe20000100a00 */
[----:B------:R-:W-:Y:S01]  /*b410*/  UIADD3 UR6, UPT, UPT, UR9, 0x18000, URZ ;  /* 0x0001800009067890 */ /* 0x000fe2000fffe0ff */
[----:B------:R-:W-:Y:S02]  /*b420*/  VOTEU.ALL UP2, P2 ;  /* 0x0000000000ff7886 */ /* 0x000fe40001040000 */
[----:B------:R-:W-:Y:S01]  /*b430*/  STL.64 [R1+0x1798], R12 ;  /* 0x0017980c01007387 */ /* 0x000fe20000100a00 */
[----:B------:R-:W-:Y:S01]  /*b440*/  ISETP.GE.U32.AND P3, PT, R39, 0x7fffff60, PT ;  /* 0x7fffff602700780c */ /* 0x000fe20003f66070 */
[----:B------:R-:W0:Y:S02]  /*b450*/  LDCU UR11, c[0x0][0x3b0] ;  /* 0x00007600ff0b77ac */ /* 0x000e240008000800 */
[----:B------:R-:W-:Y:S01]  /*b460*/  STL.64 [R1+0x17c8], R12 ;  /* 0x0017c80c01007387 */ /* 0x000fe20000100a00 */
[----:B------:R-:W1:Y:S03]  /*b470*/  LDCU UR5, c[0x0][0x3b0] ;  /* 0x00007600ff0577ac */ /* 0x000e660008000800 */
[----:B------:R-:W-:Y:S01]  /*b480*/  STL.64 [R1+0x1720], R14 ;  /* 0x0017200e01007387 */ /* 0x000fe20000100a00 */
[----:B------:R-:W2:Y:S03]  /*b490*/  LDCU UR15, c[0x0][0x3b0] ;  /* 0x00007600ff0f77ac */ /* 0x000ea60008000800 */
[----:B------:R-:W-:Y:S01]  /*b4a0*/  STL.64 [R1+0x1768], R14 ;  /* 0x0017680e01007387 */ /* 0x000fe20000100a00 */
[----:B------:R-:W3:Y:S03]  /*b4b0*/  LDCU UR17, c[0x0][0x3b0] ;  /* 0x00007600ff1177ac */ /* 0x000ee60008000800 */
[----:B------:R-:W-:Y:S01]  /*b4c0*/  STL.64 [R1+0x17b8], R14 ;  /* 0x0017b80e01007387 */ /* 0x000fe20000100a00 */
[----:B------:R-:W4:Y:S03]  /*b4d0*/  LDCU UR21, c[0x0][0x3b0] ;  /* 0x00007600ff1577ac */ /* 0x000f260008000800 */
[----:B------:R-:W-:Y:S01]  /*b4e0*/  STL.64 [R1+0x17f8], R14 ;  /* 0x0017f80e01007387 */ /* 0x000fe20000100a00 */
[----:B------:R-:W0:Y:S03]  /*b4f0*/  LDCU UR23, c[0x0][0x3b0] ;  /* 0x00007600ff1777ac */ /* 0x000e260008000800 */
[----:B-----5:R-:W-:Y:S01]  /*b500*/  STL.64 [R1+0x1718], R10 ;  /* 0x0017180a01007387 */ /* 0x020fe20000100a00 */
[----:B------:R-:W0:Y:S03]  /*b510*/  LDCU UR25, c[0x0][0x3b0] ;  /* 0x00007600ff1977ac */ /* 0x000e260008000800 */
[----:B------:R-:W-:Y:S01]  /*b520*/  STL.64 [R1+0x1730], R10 ;  /* 0x0017300a01007387 */ /* 0x000fe20000100a00 */
[----:B------:R-:W0:Y:S03]  /*b530*/  LDCU UR27, c[0x0][0x3b0] ;  /* 0x00007600ff1b77ac */ /* 0x000e260008000800 */
[----:B------:R0:W-:Y:S01]  /*b540*/  STL.64 [R1+0x1770], R10 ;  /* 0x0017700a01007387 */ /* 0x0001e20000100a00 */
[----:B------:R-:W0:Y:S03]  /*b550*/  LDCU UR29, c[0x0][0x3b0] ;  /* 0x00007600ff1d77ac */ /* 0x000e260008000800 */
[----:B------:R-:W-:Y:S01]  /*b560*/  STL.64 [R1+0x1710], R90 ;  /* 0x0017105a01007387 */ /* 0x000fe20000100a00 */
[----:B------:R-:W0:Y:S03]  /*b570*/  LDCU UR31, c[0x0][0x3b0] ;  /* 0x00007600ff1f77ac */ /* 0x000e260008000800 */
[----:B------:R-:W-:Y:S01]  /*b580*/  STL.64 [R1+0x1708], R86 ;  /* 0x0017085601007387 */ /* 0x000fe20000100a00 */
[----:B------:R-:W1:Y:S03]  /*b590*/  LDCU UR33, c[0x0][0x3b0] ;  /* 0x00007600ff2177ac */ /* 0x000e660008000800 */
[----:B------:R-:W-:Y:S01]  /*b5a0*/  STL.64 [R1+0x1738], R86 ;  /* 0x0017385601007387 */ /* 0x000fe20000100a00 */
[----:B------:R-:W1:Y:S01]  /*b5b0*/  LDCU UR14, c[0x0][0x3b0] ;  /* 0x00007600ff0e77ac */ /* 0x000e620008000800 */
[----:B------:R-:W-:Y:S02]  /*b5c0*/  STTM.x64 tmem[UR10+0x40], RZ ;  /* 0x000040ff000079ed */ /* 0x000fe4000834000a */
[----:B------:R-:W-:Y:S01]  /*b5d0*/  STL [R1+0x17d8], R86 ;  /* 0x0017d85601007387 */ /* 0x000fe20000100800 */
[----:B------:R-:W-:-:S04]  /*b5e0*/  @!UP1 UIADD3 UR12, UPT, UPT, -UR4, 0x100000, URZ ;  /* 0x00100000040c9890 */ /* 0x000fc8000fffe1ff */
[----:B------:R-:W-:Y:S02]  /*b5f0*/  @!UP1 USHF.L.U32 UR13, UR12, 0xb, URZ ;  /* 0x0000000b0c0d9899 */ /* 0x000fe400080006ff */
[----:B------:R-:W-:Y:S01]  /*b600*/  @!UP1 USHF.L.U32 UR12, UR12, 0x1, URZ ;  /* 0x000000010c0c9899 */ /* 0x000fe200080006ff */
[----:B0-----:R-:W0:Y:S01]  /*b610*/  LDC R11, c[0x0][0x3a0] ;  /* 0x0000e800ff0b7b82 */ /* 0x001e220000000800 */
[----:B------:R-:W0:Y:S01]  /*b620*/  LDCU UR35, c[0x0][0x3b0] ;  /* 0x00007600ff2377ac */ /* 0x000e220008000800 */
[----:B------:R-:W-:Y:S01]  /*b630*/  STL.64 [R1+0x1700], R88 ;  /* 0x0017005801007387 */ /* 0x000fe20000100a00 */
[----:B------:R-:W0:Y:S03]  /*b640*/  LDCU UR37, c[0x0][0x3b0] ;  /* 0x00007600ff2577ac */ /* 0x000e260008000800 */
[----:B------:R-:W-:Y:S01]  /*b650*/  STL [R1+0x1750], R88 ;  /* 0x0017505801007387 */ /* 0x000fe20000100800 */
[----:B------:R-:W0:Y:S03]  /*b660*/  LDCU UR39, c[0x0][0x3b0] ;  /* 0x00007600ff2777ac */ /* 0x000e260008000800 */
[----:B------:R-:W-:Y:S01]  /*b670*/  STL [R1+0x1778], R88 ;  /* 0x0017785801007387 */ /* 0x000fe20000100800 */
[----:B------:R-:W0:Y:S03]  /*b680*/  LDCU UR41, c[0x0][0x3b0] ;  /* 0x00007600ff2977ac */ /* 0x000e260008000800 */
[----:B------:R-:W-:Y:S01]  /*b690*/  STL.64 [R1+0x16f8], R82 ;  /* 0x0016f85201007387 */ /* 0x000fe20000100a00 */
        /* <DEDUP_REMOVED lines=73> */
[----:B------:R-:W-:Y:S04]  /*bb30*/  STL.64 [R1+0x1650], R40 ;  /* 0x0016502801007387 */ /* 0x000fe80000100a00 */
[----:B------:R-:W-:Y:S04]  /*bb40*/  STL.64 [R1+0x1648], R6 ;  /* 0x0016480601007387 */ /* 0x000fe80000100a00 */
[----:B------:R-:W-:Y:S04]  /*bb50*/  STL [R1+0x152c], R8 ;  /* 0x00152c0801007387 */ /* 0x000fe80000100800 */
[----:B------:R-:W-:Y:S04]  /*bb60*/  STL [R1+0x1528], R17 ;  /* 0x0015281101007387 */ /* 0x000fe80000100800 */
[----:B------:R-:W-:Y:S04]  /*bb70*/  STL [R1+0x1524], R16 ;  /* 0x0015241001007387 */ /* 0x000fe80000100800 */
[----:B------:R-:W-:Y:S04]  /*bb80*/  STL [R1+0x1520], R18 ;  /* 0x0015201201007387 */ /* 0x000fe80000100800 */
[----:B------:R-:W-:Y:S04]  /*bb90*/  STL [R1+0x151c], R21 ;  /* 0x00151c1501007387 */ /* 0x000fe80000100800 */
[----:B------:R-:W-:Y:S04]  /*bba0*/  STL [R1+0x1518], R20 ;  /* 0x0015181401007387 */ /* 0x000fe80000100800 */
[----:B------:R-:W-:Y:S04]  /*bbb0*/  STL [R1+0x1514], R19 ;  /* 0x0015141301007387 */ /* 0x000fe80000100800 */
[----:B------:R-:W-:Y:S04]  /*bbc0*/  STL [R1+0x1510], R0 ;  /* 0x0015100001007387 */ /* 0x000fe80000100800 */
[----:B------:R-:W-:Y:S01]  /*bbd0*/  STL [R1+0x150c], R9 ;  /* 0x00150c0901007387 */ /* 0x000fe20000100800 */
[----:B------:R-:W-:Y:S03]  /*bbe0*/  STTM.x64 tmem[UR10+0x80], RZ ;  /* 0x000080ff000079ed */ /* 0x000fe6000834000a */
[----:B------:R-:W-:Y:S01]  /*bbf0*/  STL [R1+0x1470], R23 ;  /* 0x0014701701007387 */ /* 0x000fe20000100800 */
[----:B------:R-:W-:Y:S03]  /*bc00*/  STTM.x64 tmem[UR10+0xc0], RZ ;  /* 0x0000c0ff000079ed */ /* 0x000fe6000834000a */
[----:B------:R-:W-:Y:S01]  /*bc10*/  STL [R1+0x15dc], R23 ;  /* 0x0015dc1701007387 */ /* 0x000fe20000100800 */
[----:B------:R-:W0:Y:S03]  /*bc20*/  FENCE.VIEW.ASYNC.T ;  /* 0x00000000000073c6 */ /* 0x000e260000000200 */
[----:B------:R-:W-:Y:S01]  /*bc30*/  STL [R1+0x146c], R22 ;  /* 0x00146c1601007387 */ /* 0x000fe20000100800 */
[----:B0-----:R-:W-:Y:S06]  /*bc40*/  BAR.SYNC.DEFER_BLOCKING 0x0 ;  /* 0x0000000000007b1d */ /* 0x001fec0000010000 */
[----:B------:R-:W-:Y:S04]  /*bc50*/  STL [R1+0x15d8], R22 ;  /* 0x0015d81601007387 */ /* 0x000fe80000100800 */
[----:B------:R-:W-:Y:S04]  /*bc60*/  STL [R1+0x1468], R24 ;  /* 0x0014681801007387 */ /* 0x000fe80000100800 */
[----:B------:R-:W-:Y:S04]  /*bc70*/  STL [R1+0x15d4], R24 ;  /* 0x0015d41801007387 */ /* 0x000fe80000100800 */
[----:B------:R-:W-:Y:S04]  /*bc80*/  STL [R1+0x1464], R25 ;  /* 0x0014641901007387 */ /* 0x000fe80000100800 */
[----:B------:R0:W-:Y:S04]  /*bc90*/  STL [R1+0x15d0], R25 ;  /* 0x0015d01901007387 */ /* 0x0001e80000100800 */
[----:B------:R-:W0:Y:S02]  /*bca0*/  FENCE.VIEW.ASYNC.S ;  /* 0x00000000000073c6 */ /* 0x000e240000000000 */
[----:B0-----:R0:W1:Y:S02]  /*bcb0*/  @!UP2 SYNCS.EXCH.64 URZ, [UR6], UR12 ;  /* 0x0000000c06ffa5b2 */ /* 0x0010640008000100 */
[----:B------:R-:W-:Y:S04]  /*bcc0*/  STL [R1+0x1460], R27 ;  /* 0x0014601b01007387 */ /* 0x000fe80000100800 */
[----:B------:R-:W-:Y:S01]  /*bcd0*/  STL [R1+0x15cc], R27 ;  /* 0x0015cc1b01007387 */ /* 0x000fe20000100800 */
[----:B------:R-:W-:-:S03]  /*bce0*/  LEA.HI.X.SX32 R25, R37, R3, 0x1, P1 ;  /* 0x0000000325197211 */ /* 0x000fc600008f0eff */
[----:B------:R-:W-:Y:S01]  /*bcf0*/  STL [R1+0x145c], R26 ;  /* 0x00145c1a01007387 */ /* 0x000fe20000100800 */
[----:B------:R-:W-:Y:S01]  /*bd00*/  PRMT R66, RZ, 0x7610, R66 ;  /* 0x00007610ff427816 */ /* 0x000fe20000000042 */
[----:B0-----:R-:W0:Y:S02]  /*bd10*/  LDCU UR13, c[0x0][0x3b0] ;  /* 0x00007600ff0d77ac */ /* 0x001e240008000800 */
[----:B------:R-:W-:Y:S01]  /*bd20*/  STL [R1+0x15c8], R26 ;  /* 0x0015c81a01007387 */ /* 0x000fe20000100800 */
[----:B------:R-:W-:Y:S01]  /*bd30*/  PRMT R83, RZ, 0x7610, R83 ;  /* 0x00007610ff537816 */ /* 0x000fe20000000053 */
[----:B------:R-:W0:Y:S01]  /*bd40*/  LDC R37, c[0x0][0x3a0] ;  /* 0x0000e800ff257b82 */ /* 0x000e220000000800 */
[----:B------:R-:W-:Y:S01]  /*bd50*/  PRMT R80, RZ, 0x7610, R80 ;  /* 0x00007610ff507816 */ /* 0x000fe20000000050 */
[----:B------:R-:W-:Y:S01]  /*bd60*/  STL [R1+0x1458], R28 ;  /* 0x0014581c01007387 */ /* 0x000fe20000100800 */
[----:B------:R-:W-:Y:S01]  /*bd70*/  PRMT R14, RZ, 0x7610, R14 ;  /* 0x00007610ff0e7816 */ /* 0x000fe2000000000e */
[----:B------:R-:W0:Y:S02]  /*bd80*/  LDCU UR12, c[0x0][0x3b0] ;  /* 0x00007600ff0c77ac */ /* 0x000e240008000800 */
        /* <DEDUP_REMOVED lines=15> */
[----:B-1----:R-:W-:Y:S06]  /*be80*/  BAR.SYNC.DEFER_BLOCKING 0x0 ;  /* 0x0000000000007b1d */ /* 0x002fec0000010000 */
        /* <DEDUP_REMOVED lines=9> */
[----:B------:R-:W-:-:S03]  /*bf20*/  IADD3 R12, P1, PT, R2, R4, RZ ;  /* 0x00000004020c7210 */ /* 0x000fc60007f3e0ff */
[----:B------:R-:W-:Y:S04]  /*bf30*/  STL [R1+0x12bc], R5 ;  /* 0x0012bc0501007387 */ /* 0x000fe80000100800 */
[----:B------:R-:W-:Y:S04]  /*bf40*/  STL [R1+0x130c], R5 ;  /* 0x00130c0501007387 */ /* 0x000fe80000100800 */
[----:B------:R-:W-:Y:S04]  /*bf50*/  STL [R1+0x148c], R5 ;  /* 0x00148c0501007387 */ /* 0x000fe80000100800 */
[----:B------:R-:W-:Y:S04]  /*bf60*/  STL [R1+0x1620], R5 ;  /* 0x0016200501007387 */ /* 0x000fe80000100800 */
[----:B------:R-:W-:Y:S04]  /*bf70*/  STL [R1+0x1630], R5 ;  /* 0x0016300501007387 */ /* 0x000fe80000100800 */
[----:B------:R-:W-:Y:S04]  /*bf80*/  STL [R1+0x1638], R5 ;  /* 0x0016380501007387 */ /* 0x000fe80000100800 */
[----:B------:R-:W2:Y:S04]  /*bf90*/  LDL R67, [R1+0x20c] ;  /* 0x00020c0001437983 */ /* 0x000ea80000100800 */
[----:B------:R-:W2:Y:S01]  /*bfa0*/  LDL R89, [R1+0x210] ;  /* 0x0002100001597983 */ /* 0x000ea20000100800 */
[----:B------:R-:W-:Y:S01]  /*bfb0*/  LEA.HI.X.SX32 R13, R4, R3, 0x1, P1 ;  /* 0x00000003040d7211 */ /* 0x000fe200008f0eff */
[----:B0-----:R-:W-:-:S02]  /*bfc0*/  VIADD R37, R37, 0xffffffd7 ;  /* 0xffffffd725257836 */ /* 0x001fc40000000000 */
[----:B------:R-:W-:Y:S03]  /*bfd0*/  STL [R1+0xdc4], R25 ;  /* 0x000dc41901007387 */ /* 0x000fe60000100800 */
[----:B------:R-:W-:Y:S01]  /*bfe0*/  ISETP.GE.U32.AND P1, PT, R37, 0x7fffff58, PT ;  /* 0x7fffff582500780c */ /* 0x000fe20003f26070 */
[----:B------:R-:W-:Y:S04]  /*bff0*/  STL [R1+0x1d8], R12 ;  /* 0x0001d80c01007387 */ /* 0x000fe80000100800 */
[----:B------:R-:W2:Y:S04]  /*c000*/  LDL R86, [R1+0x24c] ;  /* 0x00024c0001567983 */ /* 0x000ea80000100800 */
[----:B------:R-:W2:Y:S04]  /*c010*/  LDL R87, [R1+0x250] ;  /* 0x0002500001577983 */ /* 0x000ea80000100800 */
[----:B------:R-:W3:Y:S04]  /*c020*/  @!P4 LDG.E.U8 R66, desc[UR18][R2.64] ;  /* 0x000000120242c981 */ /* 0x000ee8000c1e1100 */
[----:B------:R-:W4:Y:S04]  /*c030*/  LDL R81, [R1+0xaac] ;  /* 0x000aac0001517983 */ /* 0x000f280000100800 */
[----:B------:R-:W4:Y:S04]  /*c040*/  LDL R15, [R1+0xab0] ;  /* 0x000ab000010f7983 */ /* 0x000f280000100800 */
[----:B------:R-:W4:Y:S04]  /*c050*/  LDL R90, [R1+0xaec] ;  /* 0x000aec00015a7983 */ /* 0x000f280000100800 */
[----:B------:R-:W4:Y:S01]  /*c060*/  LDL R91, [R1+0xaf0] ;  /* 0x000af000015b7983 */ /* 0x000f220000100800 */
[----:B------:R-:W-:Y:S01]  /*c070*/  PRMT R71, RZ, 0x7610, R71 ;  /* 0x00007610ff477816 */ /* 0x000fe20000000047 */
[----:B------:R-:W-:-:S02]  /*c080*/  VIADD R37, R11, 0xffffffcf ;  /* 0xffffffcf0b257836 */ /* 0x000fc40000000000 */
[----:B------:R-:W-:Y:S04]  /*c090*/  STL [R1+0x1d4], R13 ;  /* 0x0001d40d01007387 */ /* 0x000fe80000100800 */
[----:B------:R-:W4:Y:S04]  /*c0a0*/  LDL R82, [R1+0xb2c] ;  /* 0x000b2c0001527983 */ /* 0x000f280000100800 */
[----:B------:R-:W4:Y:S01]  /*c0b0*/  LDL R88, [R1+0xb30] ;  /* 0x000b300001587983 */ /* 0x000f220000100800 */
[----:B--2---:R-:W-:-:S04]  /*c0c0*/  @!P5 LOP3.LUT R87, R87, R86, RZ, 0x3c, !PT ;  /* 0x000000565757d212 */ /* 0x004fc800078e3cff */
[C---:B------:R-:W-:Y:S01]  /*c0d0*/  @!P5 LOP3.LUT R86, R87.reuse, R86, RZ, 0x3c, !PT ;  /* 0x000000565756d212 */ /* 0x040fe200078e3cff */
[----:B---3--:R0:W-:Y:S03]  /*c0e0*/  STL [R1+0x658], R66 ;  /* 0x0006584201007387 */ /* 0x0081e60000100800 */
[----:B------:R-:W-:-:S05]  /*c0f0*/  @!P5 LOP3.LUT R87, R87, R86, RZ, 0x3c, !PT ;  /* 0x000000565757d212 */ /* 0x000fca00078e3cff */
[----:B------:R-:W2:Y:S01]  /*c100*/  @!P5 LDG.E.U8 R80, desc[UR18][R86.64] ;  /* 0x000000125650d981 */ /* 0x000ea2000c1e1100 */
[----:B0-----:R-:W-:-:S05]  /*c110*/  @!P6 IMAD.MOV.U32 R66, RZ, RZ, R89 ;  /* 0x000000ffff42e224 */ /* 0x001fca00078e0059 */
[----:B------:R-:W3:Y:S04]  /*c120*/  @!P6 LDG.E.U8 R83, desc[UR18][R66.64] ;  /* 0x000000124253e981 */ /* 0x000ee8000c1e1100 */
[----:B------:R-:W2:Y:S01]  /*c130*/  LDL.LU.64 R66, [R1+0x1808] ;  /* 0x0018080001427983 */ /* 0x000ea20000300a00 */
[----:B------:R-:W-:-:S03]  /*c140*/  PRMT R70, RZ, 0x7610, R70 ;  /* 0x00007610ff467816 */ /* 0x000fc60000000046 */
[----:B---3--:R0:W-:Y:S04]  /*c150*/  STL [R1+0x654], R83 ;  /* 0x0006545301007387 */ /* 0x0081e80000100800 */
[----:B------:R-:W3:Y:S04]  /*c160*/  LDL R89, [R1+0xb70] ;  /* 0x000b700001597983 */ /* 0x000ee80000100800 */
[----:B------:R-:W3:Y:S04]  /*c170*/  LDL R86, [R1+0xbac] ;  /* 0x000bac0001567983 */ /* 0x000ee80000100800 */
[----:B0-----:R-:W3:Y:S04]  /*c180*/  LDL R83, [R1+0xb6c] ;  /* 0x000b6c0001537983 */ /* 0x001ee80000100800 */
[----:B------:R-:W3:Y:S04]  /*c190*/  LDL R87, [R1+0xbb0] ;  /* 0x000bb00001577983 */ /* 0x000ee80000100800 */
[----:B--2---:R4:W-:Y:S02]  /*c1a0*/  STL [R1+0x650], R80 ;  /* 0x0006505001007387 */ /* 0x0049e40000100800 */
[----:B----4-:R-:W-:-:S05]  /*c1b0*/  @!P0 IMAD.MOV.U32 R80, RZ, RZ, R15 ;  /* 0x000000ffff508224 */ /* 0x010fca00078e000f */
[----:B------:R0:W2:Y:S02]  /*c1c0*/  @!P0 LDG.E.U8 R14, desc[UR18][R80.64] ;  /* 0x00000012500e8981 */ /* 0x0000a4000c1e1100 */
[----:B0-----:R-:W-:Y:S02]  /*c1d0*/  @!P3 IMAD.MOV.U32 R80, RZ, RZ, R91 ;  /* 0x000000ffff50b224 */ /* 0x001fe400078e005b */
[----:B------:R-:W-:-:S05]  /*c1e0*/  @!P3 IMAD.MOV.U32 R81, RZ, RZ, R90 ;  /* 0x000000ffff51b224 */ /* 0x000fca00078e005a */
[----:B------:R0:W4:Y:S02]  /*c1f0*/  @!P3 LDG.E.U8 R71, desc[UR18][R80.64] ;  /* 0x000000125047b981 */ /* 0x000124000c1e1100 */
[----:B0-----:R-:W-:Y:S02]  /*c200*/  @!P1 IMAD.MOV.U32 R80, RZ, RZ, R88 ;  /* 0x000000ffff509224 */ /* 0x001fe400078e0058 */
[----:B------:R-:W-:-:S05]  /*c210*/  @!P1 IMAD.MOV.U32 R81, RZ, RZ, R82 ;  /* 0x000000ffff519224 */ /* 0x000fca00078e0052 */
[----:B------:R-:W3:Y:S01]  /*c220*/  @!P1 LDG.E.U8 R70, desc[UR18][R80.64] ;  /* 0x0000001250469981 */ /* 0x000ee2000c1e1100 */
[----:B------:R-:W-:Y:S02]  /*c230*/  ISETP.GE.U32.AND P4, PT, R37, 0x7fffff50, PT ;  /* 0x7fffff502500780c */ /* 0x000fe40003f86070 */
[----:B------:R-:W-:Y:S01]  /*c240*/  PRMT R67, RZ, 0x7610, R67 ;  /* 0x00007610ff437816 */ /* 0x000fe20000000043 */
[----:B--2---:R0:W-:Y:S04]  /*c250*/  STL [R1+0x648], R14 ;  /* 0x0006480e01007387 */ /* 0x0041e80000100800 */
[----:B------:R-:W2:Y:S04]  /*c260*/  LDL R15, [R1+0xbf0] ;  /* 0x000bf000010f7983 */ /* 0x000ea80000100800 */
[----:B------:R-:W2:Y:S04]  /*c270*/  LDL R90, [R1+0xc2c] ;  /* 0x000c2c00015a7983 */ /* 0x000ea80000100800 */
[----:B0-----:R-:W2:Y:S04]  /*c280*/  LDL R14, [R1+0xbec] ;  /* 0x000bec00010e7983 */ /* 0x001ea80000100800 */
[----:B------:R-:W2:Y:S04]  /*c290*/  LDL R91, [R1+0xc30] ;  /* 0x000c3000015b7983 */ /* 0x000ea80000100800 */
[----:B------:R-:W2:Y:S04]  /*c2a0*/  LDL R81, [R1+0xc6c] ;  /* 0x000c6c0001517983 */ /* 0x000ea80000100800 */
[----:B------:R-:W2:Y:S04]  /*c2b0*/  LDL R88, [R1+0xc70] ;  /* 0x000c700001587983 */ /* 0x000ea80000100800 */
[----:B---3--:R0:W-:Y:S04]  /*c2c0*/  STL [R1+0x638], R70 ;  /* 0x0006384601007387 */ /* 0x0081e80000100800 */
[----:B----4-:R1:W-:Y:S01]  /*c2d0*/  STL [R1+0x640], R71 ;  /* 0x0006404701007387 */ /* 0x0103e20000100800 */
[----:B0-----:R-:W-:-:S02]  /*c2e0*/  @!P4 IMAD.MOV.U32 R70, RZ, RZ, R89 ;  /* 0x000000ffff46c224 */ /* 0x001fc400078e0059 */
[----:B-1----:R-:W-:-:S05]  /*c2f0*/  @!P4 IMAD.MOV.U32 R71, RZ, RZ, R83 ;  /* 0x000000ffff47c224 */ /* 0x002fca00078e0053 */
[----:B------:R0:W3:Y:S01]  /*c300*/  @!P4 LDG.E.U8 R67, desc[UR18][R70.64] ;  /* 0x000000124643c981 */ /* 0x0000e2000c1e1100 */
[----:B------:R-:W-:-:S05]  /*c310*/  VIADD R37, R11, 0xffffffc7 ;  /* 0xffffffc70b257836 */ /* 0x000fca0000000000 */
[----:B------:R-:W-:Y:S01]  /*c320*/  ISETP.GE.U32.AND P6, PT, R37, 0x7fffff48, PT ;  /* 0x7fffff482500780c */ /* 0x000fe20003fc6070 */
[----:B------:R-:W-:-:S05]  /*c330*/  VIADD R37, R11, 0xffffffbf ;  /* 0xffffffbf0b257836 */ /* 0x000fca0000000000 */
[----:B------:R-:W-:Y:S02]  /*c340*/  ISETP.GE.U32.AND P5, PT, R37, 0x7fffff40, PT ;  /* 0x7fffff402500780c */ /* 0x000fe40003fa6070 */
[----:B------:R-:W-:Y:S02]  /*c350*/  PRMT R69, RZ, 0x7610, R69 ;  /* 0x00007610ff457816 */ /* 0x000fe40000000045 */
[----:B------:R-:W-:-:S03]  /*c360*/  PRMT R68, RZ, 0x7610, R68 ;  /* 0x00007610ff447816 */ /* 0x000fc60000000044 */
[----:B0-----:R-:W-:Y:S02]  /*c370*/  @!P6 IMAD.MOV.U32 R70, RZ, RZ, R87 ;  /* 0x000000ffff46e224 */ /* 0x001fe400078e0057 */
[----:B------:R-:W-:-:S05]  /*c380*/  @!P6 IMAD.MOV.U32 R71, RZ, RZ, R86 ;  /* 0x000000ffff47e224 */ /* 0x000fca00078e0056 */
[----:B------:R-:W4:Y:S01]  /*c390*/  @!P6 LDG.E.U8 R69, desc[UR18][R70.64] ;  /* 0x000000124645e981 */ /* 0x000f22000c1e1100 */
[----:B--2---:R-:W-:-:S04]  /*c3a0*/  @!P5 LOP3.LUT R15, R15, R14, RZ, 0x3c, !PT ;  /* 0x0000000e0f0fd212 */ /* 0x004fc800078e3cff */
[----:B------:R-:W-:-:S04]  /*c3b0*/  @!P5 LOP3.LUT R14, R15, R14, RZ, 0x3c, !PT ;  /* 0x0000000e0f0ed212 */ /* 0x000fc800078e3cff */
[----:B------:R-:W-:-:S05]  /*c3c0*/  @!P5 LOP3.LUT R15, R15, R14, RZ, 0x3c, !PT ;  /* 0x0000000e0f0fd212 */ /* 0x000fca00078e3cff */
[----:B------:R-:W2:Y:S04]  /*c3d0*/  @!P5 LDG.E.U8 R68, desc[UR18][R14.64] ;  /* 0x000000120e44d981 */ /* 0x000ea8000c1e1100 */
[----:B---3--:R0:W-:Y:S04]  /*c3e0*/  STL [R1+0x634], R67 ;  /* 0x0006344301007387 */ /* 0x0081e80000100800 */
[----:B------:R-:W3:Y:S04]  /*c3f0*/  LDL R82, [R1+0xcb0] ;  /* 0x000cb00001527983 */ /* 0x000ee80000100800 */
[----:B------:R-:W3:Y:S04]  /*c400*/  LDL R86, [R1+0xcec] ;  /* 0x000cec0001567983 */ /* 0x000ee80000100800 */
[----:B0-----:R-:W3:Y:S04]  /*c410*/  LDL R67, [R1+0xcac] ;  /* 0x000cac0001437983 */ /* 0x001ee80000100800 */
[----:B------:R-:W3:Y:S04]  /*c420*/  LDL R87, [R1+0xcf0] ;  /* 0x000cf00001577983 */ /* 0x000ee80000100800 */
[----:B------:R-:W3:Y:S04]  /*c430*/  LDL.LU.64 R70, [R1+0x1800] ;  /* 0x0018000001467983 */ /* 0x000ee80000300a00 */
[----:B------:R-:W3:Y:S01]  /*c440*/  LDL.LU.64 R14, [R1+0x17f8] ;  /* 0x0017f800010e7983 */ /* 0x000ee20000300a00 */
[----:B------:R-:W-:Y:S01]  /*c450*/  VIADD R37, R11, 0xffffffb7 ;  /* 0xffffffb70b257836 */ /* 0x000fe20000000000 */
[----:B------:R-:W-:-:S02]  /*c460*/  PRMT R66, RZ, 0x7610, R66 ;  /* 0x00007610ff427816 */ /* 0x000fc40000000042 */
[----:B------:R-:W3:Y:S02]  /*c470*/  LDL R83, [R1+0xd24] ;  /* 0x000d240001537983 */ /* 0x000ee40000100800 */
[----:B------:R-:W-:Y:S01]  /*c480*/  ISETP.GE.U32.AND P0, PT, R37, 0x7fffff38, PT ;  /* 0x7fffff382500780c */ /* 0x000fe20003f06070 */
[----:B------:R-:W-:Y:S01]  /*c490*/  VIADD R37, R11, 0xffffffaf ;  /* 0xffffffaf0b257836 */ /* 0x000fe20000000000 */
[----:B------:R-:W3:Y:S04]  /*c4a0*/  LDL R89, [R1+0xd28] ;  /* 0x000d280001597983 */ /* 0x000ee80000100800 */
[----:B------:R-:W-:-:S13]  /*c4b0*/  ISETP.GE.U32.AND P3, PT, R37, 0x7fffff30, PT ;  /* 0x7fffff302500780c */ /* 0x000fda0003f66070 */
[----:B------:R-:W-:Y:S01]  /*c4c0*/  @!P3 IMAD.MOV.U32 R80, RZ, RZ, R88 ;  /* 0x000000ffff50b224 */ /* 0x000fe200078e0058 */
[----:B--2---:R0:W-:Y:S04]  /*c4d0*/  STL [R1+0x614], R68 ;  /* 0x0006144401007387 */ /* 0x0041e80000100800 */
[----:B----4-:R1:W-:Y:S01]  /*c4e0*/  STL [R1+0x618], R69 ;  /* 0x0006184501007387 */ /* 0x0103e20000100800 */
[----:B0-----:R-:W-:Y:S01]  /*c4f0*/  @!P0 IMAD.MOV.U32 R68, RZ, RZ, R91 ;  /* 0x000000ffff448224 */ /* 0x001fe200078e005b */
[----:B---3--:R-:W-:Y:S01]  /*c500*/  PRMT R15, RZ, 0x7610, R15 ;  /* 0x00007610ff0f7816 */ /* 0x008fe2000000000f */
[----:B-1----:R-:W-:Y:S01]  /*c510*/  @!P0 IMAD.MOV.U32 R69, RZ, RZ, R90 ;  /* 0x000000ffff458224 */ /* 0x002fe200078e005a */
[----:B------:R-:W2:Y:S04]  /*c520*/  LDL R91, [R1+0xd60] ;  /* 0x000d6000015b7983 */ /* 0x000ea80000100800 */
[----:B------:R-:W3:Y:S04]  /*c530*/  @!P3 LDG.E.U8 R15, desc[UR18][R80.64] ;  /* 0x00000012500fb981 */ /* 0x000ee8000c1e1100 */
[----:B------:R-:W4:Y:S01]  /*c540*/  @!P0 LDG.E.U8 R66, desc[UR18][R68.64] ;  /* 0x0000001244428981 */ /* 0x000f22000c1e1100 */
[----:B------:R-:W-:-:S03]  /*c550*/  VIADD R37, R11, 0xffffffa7 ;  /* 0xffffffa70b257836 */ /* 0x000fc60000000000 */
[----:B------:R-:W2:Y:S02]  /*c560*/  LDL R90, [R1+0xd5c] ;  /* 0x000d5c00015a7983 */ /* 0x000ea40000100800 */
[----:B------:R-:W-:Y:S02]  /*c570*/  ISETP.GE.U32.AND P1, PT, R37, 0x7fffff28, PT ;  /* 0x7fffff282500780c */ /* 0x000fe40003f26070 */
[----:B------:R-:W2:Y:S04]  /*c580*/  LDL.LU.64 R68, [R1+0x17f0] ;  /* 0x0017f00001447983 */ /* 0x000ea80000300a00 */
[----:B------:R-:W2:Y:S01]  /*c590*/  LDL.LU.64 R80, [R1+0x17e8] ;  /* 0x0017e80001507983 */ /* 0x000ea20000300a00 */
[----:B------:R-:W-:-:S03]  /*c5a0*/  PRMT R31, RZ, 0x7610, R31 ;  /* 0x00007610ff1f7816 */ /* 0x000fc6000000001f */
[----:B------:R-:W2:Y:S01]  /*c5b0*/  LDL R88, [R1+0xd94] ;  /* 0x000d940001587983 */ /* 0x000ea20000100800 */
[----:B------:R-:W-:-:S03]  /*c5c0*/  VIADD R37, R11, 0xffffff9f ;  /* 0xffffff9f0b257836 */ /* 0x000fc60000000000 */
[----:B---3--:R0:W-:Y:S04]  /*c5d0*/  STL [R1+0x600], R15 ;  /* 0x0006000f01007387 */ /* 0x0081e80000100800 */
[----:B0-----:R-:W3:Y:S04]  /*c5e0*/  LDL R15, [R1+0xd98] ;  /* 0x000d9800010f7983 */ /* 0x001ee80000100800 */
[----:B----4-:R0:W-:Y:S02]  /*c5f0*/  STL [R1+0x608], R66 ;  /* 0x0006084201007387 */ /* 0x0101e40000100800 */
[----:B0-----:R-:W-:-:S05]  /*c600*/  @!P1 IMAD.MOV.U32 R66, RZ, RZ, R82 ;  /* 0x000000ffff429224 */ /* 0x001fca00078e0052 */
[----:B------:R0:W4:Y:S04]  /*c610*/  @!P1 LDG.E.U8 R31, desc[UR18][R66.64] ;  /* 0x00000012421f9981 */ /* 0x000128000c1e1100 */
[----:B------:R-:W0:Y:S01]  /*c620*/  LDL.LU.64 R66, [R1+0x17e0] ;  /* 0x0017e00001427983 */ /* 0x000e220000300a00 */
[----:B------:R-:W-:Y:S01]  /*c630*/  ISETP.GE.U32.AND P4, PT, R37, 0x7fffff20, PT ;  /* 0x7fffff202500780c */ /* 0x000fe20003f86070 */
[----:B------:R-:W-:-:S05]  /*c640*/  VIADD R37, R11, 0xffffff97 ;  /* 0xffffff970b257836 */ /* 0x000fca0000000000 */
[----:B------:R-:W-:Y:S01]  /*c650*/  ISETP.GE.U32.AND P6, PT, R37, 0x7fffff18, PT ;  /* 0x7fffff182500780c */ /* 0x000fe20003fc6070 */
[----:B------:R-:W-:-:S05]  /*c660*/  VIADD R37, R11, 0xffffff8f ;  /* 0xffffff8f0b257836 */ /* 0x000fca0000000000 */
[----:B------:R-:W-:Y:S02]  /*c670*/  ISETP.GE.U32.AND P5, PT, R37, 0x7fffff10, PT ;  /* 0x7fffff102500780c */ /* 0x000fe40003fa6070 */
[----:B------:R-:W-:-:S04]  /*c680*/  @!P4 LOP3.LUT R87, R87, R86, RZ, 0x3c, !PT ;  /* 0x000000565757c212 */ /* 0x000fc800078e3cff */
[----:B------:R-:W-:Y:S02]  /*c690*/  @!P4 LOP3.LUT R86, R87, R86, RZ, 0x3c, !PT ;  /* 0x000000565756c212 */ /* 0x000fe400078e3cff */
[----:B--2---:R-:W-:-:S05]  /*c6a0*/  PRMT R81, RZ, 0x7610, R81 ;  /* 0x00007610ff517816 */ /* 0x004fca0000000051 */
[----:B------:R-:W-:Y:S02]  /*c6b0*/  @!P5 LOP3.LUT R91, R91, R90, RZ, 0x3c, !PT ;  /* 0x0000005a5b5bd212 */ /* 0x000fe400078e3cff */
[----:B------:R-:W-:Y:S02]  /*c6c0*/  @!P4 LOP3.LUT R87, R87, R86, RZ, 0x3c, !PT ;  /* 0x000000565757c212 */ /* 0x000fe400078e3cff */
[C---:B------:R-:W-:Y:S01]  /*c6d0*/  @!P5 LOP3.LUT R90, R91.reuse, R90, RZ, 0x3c, !PT ;  /* 0x0000005a5b5ad212 */ /* 0x040fe200078e3cff */
[----:B------:R-:W-:Y:S02]  /*c6e0*/  @!P6 IMAD.MOV.U32 R82, RZ, RZ, R89 ;  /* 0x000000ffff52e224 */ /* 0x000fe400078e0059 */
[----:B------:R-:W2:Y:S01]  /*c6f0*/  @!P4 LDG.E.U8 R81, desc[UR18][R86.64] ;  /* 0x000000125651c981 */ /* 0x000ea2000c1e1100 */
[----:B------:R-:W-:Y:S02]  /*c700*/  @!P5 LOP3.LUT R91, R91, R90, RZ, 0x3c, !PT ;  /* 0x0000005a5b5bd212 */ /* 0x000fe400078e3cff */
[----:B0-----:R-:W-:-:S02]  /*c710*/  PRMT R66, RZ, 0x7610, R66 ;  /* 0x00007610ff427816 */ /* 0x001fc40000000042 */
[----:B------:R-:W-:-:S04]  /*c720*/  PRMT R67, RZ, 0x7610, R67 ;  /* 0x00007610ff437816 */ /* 0x000fc80000000043 */
[----:B------:R-:W3:Y:S04]  /*c730*/  @!P5 LDG.E.U8 R66, desc[UR18][R90.64] ;  /* 0x000000125a42d981 */ /* 0x000ee8000c1e1100 */
[----:B------:R-:W3:Y:S01]  /*c740*/  @!P6 LDG.E.U8 R67, desc[UR18][R82.64] ;  /* 0x000000125243e981 */ /* 0x000ee2000c1e1100 */
[----:B------:R-:W-:-:S05]  /*c750*/  VIADD R37, R11, 0xffffff87 ;  /* 0xffffff870b257836 */ /* 0x000fca0000000000 */
[----:B------:R-:W-:Y:S01]  /*c760*/  ISETP.GE.U32.AND P0, PT, R37, 0x7fffff08, PT ;  /* 0x7fffff082500780c */ /* 0x000fe20003f06070 */
[----:B----4-:R-:W-:Y:S04]  /*c770*/  STL [R1+0x1530], R31 ;  /* 0x0015301f01007387 */ /* 0x010fe80000100800 */
[----:B------:R-:W4:Y:S01]  /*c780*/  LDL.LU R86, [R1+0x17d8] ;  /* 0x0017d80001567983 */ /* 0x000f220000300800 */
[----:B------:R-:W-:-:S03]  /*c790*/  PRMT R14, RZ, 0x7610, R14 ;  /* 0x00007610ff0e7816 */ /* 0x000fc6000000000e */
        /* <DEDUP_REMOVED lines=8> */
[----:B------:R1:W-:Y:S01]  /*c820*/  STL [R1+0x5e0], R67 ;  /* 0x0005e04301007387 */ /* 0x0003e20000100800 */
[----:B0-----:R-:W-:-:S02]  /*c830*/  @!P0 IMAD.MOV.U32 R66, RZ, RZ, R15 ;  /* 0x000000ffff428224 */ /* 0x001fc400078e000f */
[----:B-1----:R-:W-:-:S05]  /*c840*/  @!P0 IMAD.MOV.U32 R67, RZ, RZ, R88 ;  /* 0x000000ffff438224 */ /* 0x002fca00078e0058 */
[----:B------:R-:W3:Y:S01]  /*c850*/  @!P0 LDG.E.U8 R14, desc[UR18][R66.64] ;  /* 0x00000012420e8981 */ /* 0x000ee2000c1e1100 */
[----:B------:R-:W-:-:S05]  /*c860*/  VIADD R37, R11, 0xfffffffe ;  /* 0xfffffffe0b257836 */ /* 0x000fca0000000000 */
[----:B------:R-:W-:Y:S02]  /*c870*/  ISETP.GE.U32.AND P3, PT, R37, 0x7fffff7f, PT ;  /* 0x7fffff7f2500780c */ /* 0x000fe40003f66070 */
[----:B------:R-:W-:Y:S01]  /*c880*/  PRMT R80, RZ, 0x7610, R80 ;  /* 0x00007610ff507816 */ /* 0x000fe20000000050 */
[----:B------:R-:W2:Y:S10]  /*c890*/  LDL.LU.64 R66, [R1+0x17d0] ;  /* 0x0017d00001427983 */ /* 0x000eb40000300a00 */
[----:B------:R-:W2:Y:S01]  /*c8a0*/  @!P3 LDG.E.U8 R80, desc[UR18][R12.64] ;  /* 0x000000120c50b981 */ /* 0x000ea2000c1e1100 */
[----:B------:R-:W-:-:S05]  /*c8b0*/  VIADD R37, R11, 0xfffffff6 ;  /* 0xfffffff60b257836 */ /* 0x000fca0000000000 */
[----:B------:R-:W-:Y:S01]  /*c8c0*/  ISETP.GE.U32.AND P1, PT, R37, 0x7fffff77, PT ;  /* 0x7fffff772500780c */ /* 0x000fe20003f26070 */
[----:B------:R-:W-:Y:S01]  /*c8d0*/  VIADD R37, R11, 0xffffffee ;  /* 0xffffffee0b257836 */ /* 0x000fe20000000000 */
[----:B---3--:R0:W-:Y:S04]  /*c8e0*/  STL [R1+0x5c8], R14 ;  /* 0x0005c80e01007387 */ /* 0x0081e80000100800 */
[----:B------:R-:W3:Y:S04]  /*c8f0*/  LDL R15, [R1+0xaf8] ;  /* 0x000af800010f7983 */ /* 0x000ee80000100800 */
[----:B0-----:R-:W3:Y:S04]  /*c900*/  LDL R14, [R1+0xaf4] ;  /* 0x000af400010e7983 */ /* 0x001ee80000100800 */
[----:B------:R-:W4:Y:S01]  /*c910*/  LDL.LU.64 R12, [R1+0x17c8] ;  /* 0x0017c800010c7983 */ /* 0x000f220000300a00 */
[----:B------:R-:W-:Y:S01]  /*c920*/  ISETP.GE.U32.AND P4, PT, R37, 0x7fffff6f, PT ;  /* 0x7fffff6f2500780c */ /* 0x000fe20003f86070 */
[----:B------:R-:W-:Y:S01]  /*c930*/  VIADD R37, R11, 0xffffffe6 ;  /* 0xffffffe60b257836 */ /* 0x000fe20000000000 */
[----:B------:R-:W-:Y:S01]  /*c940*/  PRMT R69, RZ, 0x7610, R69 ;  /* 0x00007610ff457816 */ /* 0x000fe20000000045 */
[----:B------:R-:W4:Y:S03]  /*c950*/  LDL R83, [R1+0xb34] ;  /* 0x000b340001537983 */ /* 0x000f260000100800 */
[----:B------:R-:W-:Y:S01]  /*c960*/  ISETP.GE.U32.AND P6, PT, R37, 0x7fffff67, PT ;  /* 0x7fffff672500780c */ /* 0x000fe20003fc6070 */
[----:B------:R-:W-:Y:S01]  /*c970*/  VIADD R37, R11, 0xffffffde ;  /* 0xffffffde0b257836 */ /* 0x000fe20000000000 */
[----:B------:R-:W4:Y:S04]  /*c980*/  LDL R88, [R1+0xb38] ;  /* 0x000b380001587983 */ /* 0x000f280000100800 */
[----:B------:R-:W-:Y:S01]  /*c990*/  ISETP.GE.U32.AND P5, PT, R37, 0x7fffff5f, PT ;  /* 0x7fffff5f2500780c */ /* 0x000fe20003fa6070 */
[----:B--2---:R0:W-:Y:S06]  /*c9a0*/  STL [R1+0x5d4], R80 ;  /* 0x0005d45001007387 */ /* 0x0041ec0000100800 */
[----:B------:R-:W-:Y:S01]  /*c9b0*/  @!P6 LOP3.LUT R91, R91, R90, RZ, 0x3c, !PT ;  /* 0x0000005a5b5be212 */ /* 0x000fe200078e3cff */
[----:B0-----:R-:W-:-:S03]  /*c9c0*/  @!P1 IMAD.MOV.U32 R80, RZ, RZ, R87 ;  /* 0x000000ffff509224 */ /* 0x001fc600078e0057 */
[C---:B------:R-:W-:Y:S02]  /*c9d0*/  @!P6 LOP3.LUT R90, R91.reuse, R90, RZ, 0x3c, !PT ;  /* 0x0000005a5b5ae212 */ /* 0x040fe400078e3cff */
[----:B------:R0:W2:Y:S01]  /*c9e0*/  @!P1 LDG.E.U8 R69, desc[UR18][R80.64] ;  /* 0x0000001250459981 */ /* 0x0000a2000c1e1100 */
[----:B------:R-:W-:Y:S02]  /*c9f0*/  PRMT R66, RZ, 0x7610, R66 ;  /* 0x00007610ff427816 */ /* 0x000fe40000000042 */
[----:B------:R-:W-:Y:S02]  /*ca00*/  PRMT R67, RZ, 0x7610, R67 ;  /* 0x00007610ff437816 */ /* 0x000fe40000000043 */
[----:B------:R-:W-:Y:S01]  /*ca10*/  @!P6 LOP3.LUT R91, R91, R90, RZ, 0x3c, !PT ;  /* 0x0000005a5b5be212 */ /* 0x000fe200078e3cff */
[----:B0-----:R-:W-:-:S04]  /*ca20*/  @!P4 IMAD.MOV.U32 R80, RZ, RZ, R89 ;  /* 0x000000ffff50c224 */ /* 0x001fc800078e0059 */
[----:B------:R-:W2:Y:S01]  /*ca30*/  @!P6 LDG.E.U8 R67, desc[UR18][R90.64] ;  /* 0x000000125a43e981 */ /* 0x000ea2000c1e1100 */
[----:B------:R-:W-:Y:S01]  /*ca40*/  @!P4 IMAD.MOV.U32 R81, RZ, RZ, R82 ;  /* 0x000000ffff51c224 */ /* 0x000fe200078e0052 */
[-C--:B---3--:R-:W-:Y:S02]  /*ca50*/  @!P5 LOP3.LUT R15, R15, R14.reuse, RZ, 0x3c, !PT ;  /* 0x0000000e0f0fd212 */ /* 0x088fe400078e3cff */
[----:B----4-:R-:W-:Y:S02]  /*ca60*/  PRMT R13, RZ, 0x7610, R13 ;  /* 0x00007610ff0d7816 */ /* 0x010fe4000000000d */
[----:B------:R-:W-:-:S04]  /*ca70*/  @!P5 LOP3.LUT R14, R15, R14, RZ, 0x3c, !PT ;  /* 0x0000000e0f0ed212 */ /* 0x000fc800078e3cff */
[----:B------:R-:W-:Y:S01]  /*ca80*/  @!P5 LOP3.LUT R15, R15, R14, RZ, 0x3c, !PT ;  /* 0x0000000e0f0fd212 */ /* 0x000fe200078e3cff */
[----:B------:R-:W3:Y:S04]  /*ca90*/  @!P4 LDG.E.U8 R13, desc[UR18][R80.64] ;  /* 0x00000012500dc981 */ /* 0x000ee8000c1e1100 */
[----:B------:R-:W4:Y:S01]  /*caa0*/  @!P5 LDG.E.U8 R66, desc[UR18][R14.64] ;  /* 0x000000120e42d981 */ /* 0x000f22000c1e1100 */
[----:B------:R-:W-:-:S05]  /*cab0*/  VIADD R37, R11, 0xffffffd6 ;  /* 0xffffffd60b257836 */ /* 0x000fca0000000000 */
[----:B------:R-:W-:Y:S02]  /*cac0*/  ISETP.GE.U32.AND P0, PT, R37, 0x7fffff57, PT ;  /* 0x7fffff572500780c */ /* 0x000fe40003f06070 */
[----:B------:R-:W-:Y:S01]  /*cad0*/  PRMT R68, RZ, 0x7610, R68 ;  /* 0x00007610ff447816 */ /* 0x000fe20000000044 */
[----:B--2---:R0:W-:Y:S04]  /*cae0*/  STL [R1+0x5c4], R69 ;  /* 0x0005c44501007387 */ /* 0x0041e80000100800 */
[----:B------:R-:W2:Y:S04]  /*caf0*/  LDL R87, [R1+0xb78] ;  /* 0x000b780001577983 */ /* 0x000ea80000100800 */
[----:B0-----:R-:W2:Y:S04]  /*cb00*/  LDL R69, [R1+0xb74] ;  /* 0x000b740001457983 */ /* 0x001ea80000100800 */
[----:B------:R-:W2:Y:S04]  /*cb10*/  LDL.LU R80, [R1+0x17c0] ;  /* 0x0017c00001507983 */ /* 0x000ea80000300800 */
[----:B------:R-:W2:Y:S04]  /*cb20*/  LDL R81, [R1+0xbb4] ;  /* 0x000bb40001517983 */ /* 0x000ea80000100800 */
[----:B---3--:R0:W-:Y:S04]  /*cb30*/  STL [R1+0x5b8], R13 ;  /* 0x0005b80d01007387 */ /* 0x0081e80000100800 */
[----:B------:R-:W3:Y:S04]  /*cb40*/  LDL R90, [R1+0xbf4] ;  /* 0x000bf400015a7983 */ /* 0x000ee80000100800 */
[----:B------:R-:W2:Y:S04]  /*cb50*/  LDL R91, [R1+0xbf8] ;  /* 0x000bf800015b7983 */ /* 0x000ea80000100800 */
[----:B0-----:R-:W2:Y:S04]  /*cb60*/  LDL R13, [R1+0xbb8] ;  /* 0x000bb800010d7983 */ /* 0x001ea80000100800 */
[----:B------:R-:W2:Y:S04]  /*cb70*/  LDL.LU.64 R14, [R1+0x17b8] ;  /* 0x0017b800010e7983 */ /* 0x000ea80000300a00 */
[----:B------:R-:W3:Y:S04]  /*cb80*/  LDL R82, [R1+0xc34] ;  /* 0x000c340001527983 */ /* 0x000ee80000100800 */
[----:B------:R-:W3:Y:S04]  /*cb90*/  LDL R89, [R1+0xc38] ;  /* 0x000c380001597983 */ /* 0x000ee80000100800 */
[----:B----4-:R0:W-:Y:S04]  /*cba0*/  STL [R1+0x598], R66 ;  /* 0x0005984201007387 */ /* 0x0101e80000100800 */
[----:B------:R1:W-:Y:S01]  /*cbb0*/  STL [R1+0x5a0], R67 ;  /* 0x0005a04301007387 */ /* 0x0003e20000100800 */
[----:B0-----:R-:W-:-:S02]  /*cbc0*/  @!P0 IMAD.MOV.U32 R66, RZ, RZ, R88 ;  /* 0x000000ffff428224 */ /* 0x001fc400078e0058 */
[----:B-1----:R-:W-:-:S05]  /*cbd0*/  @!P0 IMAD.MOV.U32 R67, RZ, RZ, R83 ;  /* 0x000000ffff438224 */ /* 0x002fca00078e0053 */
[----:B------:R-:W4:Y:S04]  /*cbe0*/  @!P0 LDG.E.U8 R68, desc[UR18][R66.64] ;  /* 0x0000001242448981 */ /* 0x000f28000c1e1100 */
[----:B------:R-:W3:Y:S01]  /*cbf0*/  LDL.LU.64 R66, [R1+0x17b0] ;  /* 0x0017b00001427983 */ /* 0x000ee20000300a00 */
[----:B------:R-:W-:-:S03]  /*cc00*/  VIADD R37, R11, 0xffffffce ;  /* 0xffffffce0b257836 */ /* 0x000fc60000000000 */
[----:B------:R-:W3:Y:S02]  /*cc10*/  LDL R83, [R1+0xc74] ;  /* 0x000c740001537983 */ /* 0x000ee40000100800 */
[----:B------:R-:W-:Y:S01]  /*cc20*/  ISETP.GE.U32.AND P3, PT, R37, 0x7fffff4f, PT ;  /* 0x7fffff4f2500780c */ /* 0x000fe20003f66070 */
[----:B------:R-:W-:Y:S01]  /*cc30*/  VIADD R37, R11, 0xffffffc6 ;  /* 0xffffffc60b257836 */ /* 0x000fe20000000000 */
[----:B------:R-:W3:Y:S04]  /*cc40*/  LDL R88, [R1+0xc78] ;  /* 0x000c780001587983 */ /* 0x000ee80000100800 */
[----:B------:R-:W-:Y:S01]  /*cc50*/  ISETP.GE.U32.AND P1, PT, R37, 0x7fffff47, PT ;  /* 0x7fffff472500780c */ /* 0x000fe20003f26070 */
[----:B------:R-:W-:-:S05]  /*cc60*/  VIADD R37, R11, 0xffffffbe ;  /* 0xffffffbe0b257836 */ /* 0x000fca0000000000 */
[----:B------:R-:W-:Y:S01]  /*cc70*/  ISETP.GE.U32.AND P4, PT, R37, 0x7fffff3f, PT ;  /* 0x7fffff3f2500780c */ /* 0x000fe20003f86070 */
[----:B------:R-:W-:Y:S01]  /*cc80*/  VIADD R37, R11, 0xffffffb6 ;  /* 0xffffffb60b257836 */ /* 0x000fe20000000000 */
[----:B------:R-:W-:-:S04]  /*cc90*/  PRMT R12, RZ, 0x7610, R12 ;  /* 0x00007610ff0c7816 */ /* 0x000fc8000000000c */
[----:B------:R-:W-:Y:S02]  /*cca0*/  ISETP.GE.U32.AND P6, PT, R37, 0x7fffff37, PT ;  /* 0x7fffff372500780c */ /* 0x000fe40003fc6070 */
[----:B--2---:R-:W-:Y:S01]  /*ccb0*/  PRMT R15, RZ, 0x7610, R15 ;  /* 0x00007610ff0f7816 */ /* 0x004fe2000000000f */
[----:B----4-:R0:W-:Y:S02]  /*ccc0*/  STL [R1+0x590], R68 ;  /* 0x0005904401007387 */ /* 0x0101e40000100800 */
[----:B0-----:R-:W-:Y:S01]  /*ccd0*/  @!P3 IMAD.MOV.U32 R68, RZ, RZ, R87 ;  /* 0x000000ffff44b224 */ /* 0x001fe200078e0057 */
[----:B---3--:R-:W-:Y:S02]  /*cce0*/  PRMT R67, RZ, 0x7610, R67 ;  /* 0x00007610ff437816 */ /* 0x008fe40000000043 */
[----:B------:R-:W-:Y:S01]  /*ccf0*/  PRMT R66, RZ, 0x7610, R66 ;  /* 0x00007610ff427816 */ /* 0x000fe20000000042 */
[----:B------:R-:W-:Y:S01]  /*cd00*/  VIADD R37, R11, 0xffffffae ;  /* 0xffffffae0b257836 */ /* 0x000fe20000000000 */
[----:B------:R0:W2:Y:S04]  /*cd10*/  @!P3 LDG.E.U8 R15, desc[UR18][R68.64] ;  /* 0x00000012440fb981 */ /* 0x0000a8000c1e1100 */
[----:B------:R-:W3:Y:S01]  /*cd20*/  LDL R87, [R1+0xcb4] ;  /* 0x000cb40001577983 */ /* 0x000ee20000100800 */
[----:B0-----:R-:W-:-:S02]  /*cd30*/  @!P1 IMAD.MOV.U32 R68, RZ, RZ, R13 ;  /* 0x000000ffff449224 */ /* 0x001fc400078e000d */
[----:B------:R-:W-:-:S05]  /*cd40*/  @!P1 IMAD.MOV.U32 R69, RZ, RZ, R81 ;  /* 0x000000ffff459224 */ /* 0x000fca00078e0051 */
[----:B------:R0:W4:Y:S02]  /*cd50*/  @!P1 LDG.E.U8 R12, desc[UR18][R68.64] ;  /* 0x00000012440c9981 */ /* 0x000124000c1e1100 */
[----:B0-----:R-:W-:Y:S02]  /*cd60*/  @!P4 IMAD.MOV.U32 R68, RZ, RZ, R91 ;  /* 0x000000ffff44c224 */ /* 0x001fe400078e005b */
[----:B------:R-:W-:-:S05]  /*cd70*/  @!P4 IMAD.MOV.U32 R69, RZ, RZ, R90 ;  /* 0x000000ffff45c224 */ /* 0x000fca00078e005a */
[----:B------:R0:W3:Y:S02]  /*cd80*/  @!P4 LDG.E.U8 R67, desc[UR18][R68.64] ;  /* 0x000000124443c981 */ /* 0x0000e4000c1e1100 */
[----:B0-----:R-:W-:Y:S02]  /*cd90*/  @!P6 IMAD.MOV.U32 R68, RZ, RZ, R89 ;  /* 0x000000ffff44e224 */ /* 0x001fe400078e0059 */
[----:B------:R-:W-:-:S05]  /*cda0*/  @!P6 IMAD.MOV.U32 R69, RZ, RZ, R82 ;  /* 0x000000ffff45e224 */ /* 0x000fca00078e0052 */
[----:B------:R-:W3:Y:S01]  /*cdb0*/  @!P6 LDG.E.U8 R66, desc[UR18][R68.64] ;  /* 0x000000124442e981 */ /* 0x000ee2000c1e1100 */
[----:B------:R-:W-:Y:S02]  /*cdc0*/  ISETP.GE.U32.AND P5, PT, R37, 0x7fffff2f, PT ;  /* 0x7fffff2f2500780c */ /* 0x000fe40003fa6070 */
[----:B------:R-:W-:Y:S01]  /*cdd0*/  PRMT R80, RZ, 0x7610, R80 ;  /* 0x00007610ff507816 */ /* 0x000fe20000000050 */
[----:B--2---:R0:W-:Y:S04]  /*cde0*/  STL [R1+0x588], R15 ;  /* 0x0005880f01007387 */ /* 0x0041e80000100800 */
[----:B0-----:R-:W2:Y:S04]  /*cdf0*/  LDL R15, [R1+0xcb8] ;  /* 0x000cb800010f7983 */ /* 0x001ea80000100800 */
[----:B----4-:R0:W-:Y:S04]  /*ce00*/  STL [R1+0x584], R12 ;  /* 0x0005840c01007387 */ /* 0x0101e80000100800 */
[----:B------:R-:W4:Y:S04]  /*ce10*/  LDL R13, [R1+0xcf8] ;  /* 0x000cf800010d7983 */ /* 0x000f280000100800 */
[----:B------:R-:W2:Y:S04]  /*ce20*/  LDL R90, [R1+0xd2c] ;  /* 0x000d2c00015a7983 */ /* 0x000ea80000100800 */
[----:B0-----:R-:W4:Y:S04]  /*ce30*/  LDL R12, [R1+0xcf4] ;  /* 0x000cf400010c7983 */ /* 0x001f280000100800 */
[----:B------:R-:W2:Y:S04]  /*ce40*/  LDL R91, [R1+0xd30] ;  /* 0x000d3000015b7983 */ /* 0x000ea80000100800 */
[----:B------:R-:W2:Y:S04]  /*ce50*/  LDL.LU.64 R68, [R1+0x17a8] ;  /* 0x0017a80001447983 */ /* 0x000ea80000300a00 */
        /* <DEDUP_REMOVED lines=8> */
[----:B------:R-:W-:Y:S01]  /*cee0*/  ISETP.GE.U32.AND P0, PT, R37, 0x7fffff27, PT ;  /* 0x7fffff272500780c */ /* 0x000fe20003f06070 */
[----:B------:R-:W-:Y:S01]  /*cef0*/  VIADD R37, R11, 0xffffff9e ;  /* 0xffffff9e0b257836 */ /* 0x000fe20000000000 */
[----:B------:R-:W-:Y:S01]  /*cf00*/  PRMT R34, RZ, 0x7610, R34 ;  /* 0x00007610ff227816 */ /* 0x000fe20000000022 */
[----:B------:R-:W2:Y:S03]  /*cf10*/  LDL.LU.64 R66, [R1+0x17a0] ;  /* 0x0017a00001427983 */ /* 0x000ea60000300a00 */
[----:B------:R-:W-:Y:S01]  /*cf20*/  ISETP.GE.U32.AND P3, PT, R37, 0x7fffff1f, PT ;  /* 0x7fffff1f2500780c */ /* 0x000fe20003f66070 */
[----:B------:R-:W-:Y:S01]  /*cf30*/  VIADD R37, R11, 0xffffff96 ;  /* 0xffffff960b257836 */ /* 0x000fe20000000000 */
[----:B------:R-:W4:Y:S04]  /*cf40*/  LDL R83, [R1+0xd9c] ;  /* 0x000d9c0001537983 */ /* 0x000f280000100800 */
[----:B------:R-:W-:Y:S01]  /*cf50*/  ISETP.GE.U32.AND P1, PT, R37, 0x7fffff17, PT ;  /* 0x7fffff172500780c */ /* 0x000fe20003f26070 */
[----:B------:R-:W-:-:S05]  /*cf60*/  VIADD R37, R11, 0xffffff8e ;  /* 0xffffff8e0b257836 */ /* 0x000fca0000000000 */
[----:B------:R-:W-:Y:S01]  /*cf70*/  ISETP.GE.U32.AND P4, PT, R37, 0x7fffff0f, PT ;  /* 0x7fffff0f2500780c */ /* 0x000fe20003f86070 */
[----:B------:R-:W-:-:S05]  /*cf80*/  VIADD R37, R11, 0xffffff86 ;  /* 0xffffff860b257836 */ /* 0x000fca0000000000 */
[----:B------:R-:W-:Y:S01]  /*cf90*/  ISETP.GE.U32.AND P6, PT, R37, 0x7fffff07, PT ;  /* 0x7fffff072500780c */ /* 0x000fe20003fc6070 */
[----:B------:R-:W-:-:S05]  /*cfa0*/  VIADD R37, R11, 0xfffffffd ;  /* 0xfffffffd0b257836 */ /* 0x000fca0000000000 */
[----:B------:R-:W-:Y:S01]  /*cfb0*/  ISETP.GE.U32.AND P5, PT, R37, 0x7fffff7e, PT ;  /* 0x7fffff7e2500780c */ /* 0x000fe20003fa6070 */
[----:B------:R-:W-:Y:S02]  /*cfc0*/  VIADD R37, R11, 0xfffffff5 ;  /* 0xfffffff50b257836 */ /* 0x000fe40000000000 */
[----:B------:R-:W4:Y:S01]  /*cfd0*/  LDL R11, [R1+0xda0] ;  /* 0x000da000010b7983 */ /* 0x000f220000100800 */
[----:B------:R-:W-:-:S03]  /*cfe0*/  @!P0 IMAD.MOV.U32 R81, RZ, RZ, R87 ;  /* 0x000000ffff518224 */ /* 0x000fc600078e0057 */
[----:B---3--:R2:W-:Y:S02]  /*cff0*/  STL [R1+0x558], R80 ;  /* 0x0005585001007387 */ /* 0x0085e40000100800 */
[----:B--2---:R-:W-:Y:S01]  /*d000*/  @!P0 IMAD.MOV.U32 R80, RZ, RZ, R15 ;  /* 0x000000ffff508224 */ /* 0x004fe200078e000f */
[----:B----4-:R-:W-:Y:S01]  /*d010*/  @!P3 LOP3.LUT R13, R13, R12, RZ, 0x3c, !PT ;  /* 0x0000000c0d0db212 */ /* 0x010fe200078e3cff */
[----:B------:R-:W2:Y:S04]  /*d020*/  LDL R15, [R1+0x1e0] ;  /* 0x0001e000010f7983 */ /* 0x000ea80000100800 */
[----:B------:R-:W3:Y:S01]  /*d030*/  @!P0 LDG.E.U8 R34, desc[UR18][R80.64] ;  /* 0x0000001250228981 */ /* 0x000ee2000c1e1100 */
[----:B------:R-:W-:Y:S02]  /*d040*/  @!P1 LOP3.LUT R91, R91, R90, RZ, 0x3c, !PT ;  /* 0x0000005a5b5b9212 */ /* 0x000fe400078e3cff */
[----:B------:R-:W-:-:S02]  /*d050*/  @!P3 LOP3.LUT R12, R13, R12, RZ, 0x3c, !PT ;  /* 0x0000000c0d0cb212 */ /* 0x000fc400078e3cff */
[----:B------:R-:W-:Y:S02]  /*d060*/  @!P1 LOP3.LUT R90, R91, R90, RZ, 0x3c, !PT ;  /* 0x0000005a5b5a9212 */ /* 0x000fe400078e3cff */
[----:B------:R-:W-:Y:S02]  /*d070*/  PRMT R67, RZ, 0x7610, R67 ;  /* 0x00007610ff437816 */ /* 0x000fe40000000043 */
[----:B------:R-:W-:Y:S01]  /*d080*/  PRMT R66, RZ, 0x7610, R66 ;  /* 0x00007610ff427816 */ /* 0x000fe20000000042 */
[----:B------:R-:W4:Y:S01]  /*d090*/  LDL R81, [R1+0x1dc] ;  /* 0x0001dc0001517983 */ /* 0x000f220000100800 */
[----:B------:R-:W-:Y:S02]  /*d0a0*/  @!P3 LOP3.LUT R13, R13, R12, RZ, 0x3c, !PT ;  /* 0x0000000c0d0db212 */ /* 0x000fe400078e3cff */
[----:B------:R-:W-:-:S03]  /*d0b0*/  @!P1 LOP3.LUT R91, R91, R90, RZ, 0x3c, !PT ;  /* 0x0000005a5b5b9212 */ /* 0x000fc600078e3cff */
[----:B------:R-:W4:Y:S04]  /*d0c0*/  @!P3 LDG.E.U8 R67, desc[UR18][R12.64] ;  /* 0x000000120c43b981 */ /* 0x000f28000c1e1100 */
[----:B------:R-:W4:Y:S04]  /*d0d0*/  @!P1 LDG.E.U8 R66, desc[UR18][R90.64] ;  /* 0x000000125a429981 */ /* 0x000f28000c1e1100 */
[----:B---3--:R0:W-:Y:S04]  /*d0e0*/  STL [R1+0x1534], R34 ;  /* 0x0015342201007387 */ /* 0x0081e80000100800 */
[----:B------:R-:W3:Y:S04]  /*d0f0*/  LDL.LU.64 R12, [R1+0x1798] ;  /* 0x00179800010c7983 */ /* 0x000ee80000300a00 */
[----:B------:R-:W3:Y:S01]  /*d100*/  LDL R88, [R1+0x21c] ;  /* 0x00021c0001587983 */ /* 0x000ee20000100800 */
[----:B------:R-:W-:Y:S01]  /*d110*/  PRMT R10, RZ, 0x7610, R10 ;  /* 0x00007610ff0a7816 */ /* 0x000fe2000000000a */
[----:B--2---:R-:W-:Y:S01]  /*d120*/  @!P5 IMAD.MOV.U32 R80, RZ, RZ, R15 ;  /* 0x000000ffff50d224 */ /* 0x004fe200078e000f */
[----:B------:R-:W-:Y:S01]  /*d130*/  PRMT R14, RZ, 0x7610, R14 ;  /* 0x00007610ff0e7816 */ /* 0x000fe2000000000e */
[----:B------:R-:W2:Y:S01]  /*d140*/  LDL R87, [R1+0x220] ;  /* 0x0002200001577983 */ /* 0x000ea20000100800 */
[----:B------:R-:W-:Y:S01]  /*d150*/  ISETP.GE.U32.AND P0, PT, R37, 0x7fffff76, PT ;  /* 0x7fffff762500780c */ /* 0x000fe20003f06070 */
[----:B0-----:R-:W0:Y:S02]  /*d160*/  LDC R34, c[0x0][0x3a0] ;  /* 0x0000e800ff227b82 */ /* 0x001e240000000800 */
[----:B------:R-:W2:Y:S04]  /*d170*/  LDL R90, [R1+0x25c] ;  /* 0x00025c00015a7983 */ /* 0x000ea80000100800 */
[----:B------:R-:W2:Y:S04]  /*d180*/  LDL R91, [R1+0x260] ;  /* 0x00026000015b7983 */ /* 0x000ea80000100800 */
[----:B----4-:R1:W-:Y:S04]  /*d190*/  STL [R1+0x548], R66 ;  /* 0x0005484201007387 */ /* 0x0103e80000100800 */
[----:B------:R4:W-:Y:S04]  /*d1a0*/  STL [R1+0x550], R67 ;  /* 0x0005504301007387 */ /* 0x0009e80000100800 */
[----:B------:R2:W2:Y:S01]  /*d1b0*/  @!P5 LDG.E.U8 R14, desc[UR18][R80.64] ;  /* 0x00000012500ed981 */ /* 0x0004a2000c1e1100 */
[----:B-1----:R-:W-:-:S02]  /*d1c0*/  @!P4 IMAD.MOV.U32 R66, RZ, RZ, R89 ;  /* 0x000000ffff42c224 */ /* 0x002fc400078e0059 */
[----:B----4-:R-:W-:Y:S01]  /*d1d0*/  @!P4 IMAD.MOV.U32 R67, RZ, RZ, R82 ;  /* 0x000000ffff43c224 */ /* 0x010fe200078e0052 */
[----:B---3--:R-:W-:-:S06]  /*d1e0*/  PRMT R13, RZ, 0x7610, R13 ;  /* 0x00007610ff0d7816 */ /* 0x008fcc000000000d */
[----:B------:R-:W3:Y:S01]  /*d1f0*/  @!P4 LDG.E.U8 R13, desc[UR18][R66.64] ;  /* 0x00000012420dc981 */ /* 0x000ee2000c1e1100 */
[----:B------:R-:W-:-:S05]  /*d200*/  @!P6 IMAD.MOV.U32 R82, RZ, RZ, R11 ;  /* 0x000000ffff52e224 */ /* 0x000fca00078e000b */
[----:B------:R-:W4:Y:S04]  /*d210*/  @!P6 LDG.E.U8 R10, desc[UR18][R82.64] ;  /* 0x00000012520ae981 */ /* 0x000f28000c1e1100 */
[----:B------:R-:W4:Y:S04]  /*d220*/  LDL.LU.64 R66, [R1+0x1790] ;  /* 0x0017900001427983 */ /* 0x000f280000300a00 */
[----:B------:R-:W4:Y:S01]  /*d230*/  LDL R89, [R1+0xabc] ;  /* 0x000abc0001597983 */ /* 0x000f220000100800 */
[----:B------:R-:W-:Y:S01]  /*d240*/  PRMT R86, RZ, 0x7610, R86 ;  /* 0x00007610ff567816 */ /* 0x000fe20000000056 */
[----:B--2---:R-:W-:-:S02]  /*d250*/  @!P0 IMAD.MOV.U32 R80, RZ, RZ, R87 ;  /* 0x000000ffff508224 */ /* 0x004fc400078e0057 */
[----:B------:R-:W-:-:S05]  /*d260*/  @!P0 IMAD.MOV.U32 R81, RZ, RZ, R88 ;  /* 0x000000ffff518224 */ /* 0x000fca00078e0058 */
[----:B------:R-:W2:Y:S04]  /*d270*/  @!P0 LDG.E.U8 R86, desc[UR18][R80.64] ;  /* 0x0000001250568981 */ /* 0x000ea8000c1e1100 */
[----:B---3--:R1:W-:Y:S04]  /*d280*/  STL [R1+0x540], R13 ;  /* 0x0005400d01007387 */ /* 0x0083e80000100800 */
[----:B-1----:R-:W3:Y:S04]  /*d290*/  LDL R13, [R1+0xac0] ;  /* 0x000ac000010d7983 */ /* 0x002ee80000100800 */
[----:B------:R-:W3:Y:S01]  /*d2a0*/  LDL.LU.64 R82, [R1+0x1788] ;  /* 0x0017880001527983 */ /* 0x000ee20000300a00 */
[----:B0-----:R-:W-:-:S05]  /*d2b0*/  VIADD R37, R34, 0xffffffed ;  /* 0xffffffed22257836 */ /* 0x001fca0000000000 */
[----:B------:R-:W-:Y:S01]  /*d2c0*/  ISETP.GE.U32.AND P3, PT, R37, 0x7fffff6e, PT ;  /* 0x7fffff6e2500780c */ /* 0x000fe20003f66070 */
[----:B------:R-:W-:-:S05]  /*d2d0*/  VIADD R37, R34, 0xffffffe5 ;  /* 0xffffffe522257836 */ /* 0x000fca0000000000 */
[----:B------:R-:W-:Y:S01]  /*d2e0*/  ISETP.GE.U32.AND P1, PT, R37, 0x7fffff66, PT ;  /* 0x7fffff662500780c */ /* 0x000fe20003f26070 */
[----:B----4-:R0:W-:Y:S01]  /*d2f0*/  STL [R1+0x534], R10 ;  /* 0x0005340a01007387 */ /* 0x0101e20000100800 */
[----:B------:R-:W-:-:S03]  /*d300*/  PRMT R12, RZ, 0x7610, R12 ;  /* 0x00007610ff0c7816 */ /* 0x000fc6000000000c */
[----:B------:R-:W4:Y:S04]  /*d310*/  LDL R11, [R1+0xb00] ;  /* 0x000b0000010b7983 */ /* 0x000f280000100800 */
[----:B0-----:R-:W4:Y:S01]  /*d320*/  LDL R10, [R1+0xafc] ;  /* 0x000afc00010a7983 */ /* 0x001f220000100800 */
[----:B------:R-:W-:-:S03]  /*d330*/  @!P3 LOP3.LUT R91, R91, R90, RZ, 0x3c, !PT ;  /* 0x0000005a5b5bb212 */ /* 0x000fc600078e3cff */
[----:B------:R0:W-:Y:S04]  /*d340*/  STL [R1+0x538], R14 ;  /* 0x0005380e01007387 */ /* 0x0001e80000100800 */
[----:B------:R-:W4:Y:S04]  /*d350*/  LDL R15, [R1+0xb40] ;  /* 0x000b4000010f7983 */ /* 0x000f280000100800 */
[----:B0-----:R-:W4:Y:S04]  /*d360*/  LDL R14, [R1+0xb3c] ;  /* 0x000b3c00010e7983 */ /* 0x001f280000100800 */
[----:B------:R-:W4:Y:S01]  /*d370*/  LDL.LU.64 R80, [R1+0x1780] ;  /* 0x0017800001507983 */ /* 0x000f220000300a00 */
[----:B------:R-:W-:-:S04]  /*d380*/  @!P3 LOP3.LUT R90, R91, R90, RZ, 0x3c, !PT ;  /* 0x0000005a5b5ab212 */ /* 0x000fc800078e3cff */
[----:B------:R-:W-:Y:S01]  /*d390*/  @!P3 LOP3.LUT R91, R91, R90, RZ, 0x3c, !PT ;  /* 0x0000005a5b5bb212 */ /* 0x000fe200078e3cff */
[----:B--2---:R0:W-:Y:S04]  /*d3a0*/  STL [R1+0x518], R86 ;  /* 0x0005185601007387 */ /* 0x0041e80000100800 */
[----:B------:R-:W2:Y:S04]  /*d3b0*/  LDL R87, [R1+0xb80] ;  /* 0x000b800001577983 */ /* 0x000ea80000100800 */
[----:B0-----:R-:W2:Y:S01]  /*d3c0*/  LDL R86, [R1+0xb7c] ;  /* 0x000b7c0001567983 */ /* 0x001ea20000100800 */
[----:B---3--:R-:W-:-:S05]  /*d3d0*/  @!P1 IMAD.MOV.U32 R88, RZ, RZ, R13 ;  /* 0x000000ffff589224 */ /* 0x008fca00078e000d */
[----:B------:R-:W3:Y:S01]  /*d3e0*/  @!P1 LDG.E.U8 R12, desc[UR18][R88.64] ;  /* 0x00000012580c9981 */ /* 0x000ee2000c1e1100 */
[----:B------:R-:W-:-:S06]  /*d3f0*/  PRMT R83, RZ, 0x7610, R83 ;  /* 0x00007610ff537816 */ /* 0x000fcc0000000053 */
[----:B------:R0:W2:Y:S04]  /*d400*/  @!P3 LDG.E.U8 R83, desc[UR18][R90.64] ;  /* 0x000000125a53b981 */ /* 0x0000a8000c1e1100 */
[----:B------:R-:W0:Y:S04]  /*d410*/  LDL R90, [R1+0xbbc] ;  /* 0x000bbc00015a7983 */ /* 0x000e280000100800 */
[----:B------:R-:W0:Y:S04]  /*d420*/  LDL R91, [R1+0xbc0] ;  /* 0x000bc000015b7983 */ /* 0x000e280000100800 */
[----:B------:R-:W2:Y:S01]  /*d430*/  LDL.LU R88, [R1+0x1778] ;  /* 0x0017780001587983 */ /* 0x000ea20000300800 */
[----:B------:R-:W-:-:S05]  /*d440*/  VIADD R37, R34, 0xffffffdd ;  /* 0xffffffdd22257836 */ /* 0x000fca0000000000 */
[----:B------:R-:W-:Y:S01]  /*d450*/  ISETP.GE.U32.AND P4, PT, R37, 0x7fffff5e, PT ;  /* 0x7fffff5e2500780c */ /* 0x000fe20003f86070 */
[----:B------:R-:W-:-:S05]  /*d460*/  VIADD R37, R34, 0xffffffd5 ;  /* 0xffffffd522257836 */ /* 0x000fca0000000000 */
[----:B------:R-:W-:-:S07]  /*d470*/  ISETP.GE.U32.AND P6, PT, R37, 0x7fffff56, PT ;  /* 0x7fffff562500780c */ /* 0x000fce0003fc6070 */
[----:B----4-:R-:W-:-:S04]  /*d480*/  @!P4 LOP3.LUT R11, R11, R10, RZ, 0x3c, !PT ;  /* 0x0000000a0b0bc212 */ /* 0x010fc800078e3cff */
[C---:B------:R-:W-:Y:S02]  /*d490*/  @!P4 LOP3.LUT R10, R11.reuse, R10, RZ, 0x3c, !PT ;  /* 0x0000000a0b0ac212 */ /* 0x040fe400078e3cff */
[----:B------:R-:W-:Y:S02]  /*d4a0*/  PRMT R81, RZ, 0x7610, R81 ;  /* 0x00007610ff517816 */ /* 0x000fe40000000051 */
[----:B------:R-:W-:Y:S02]  /*d4b0*/  @!P4 LOP3.LUT R11, R11, R10, RZ, 0x3c, !PT ;  /* 0x0000000a0b0bc212 */ /* 0x000fe400078e3cff */
[----:B------:R-:W-:-:S03]  /*d4c0*/  @!P6 LOP3.LUT R15, R15, R14, RZ, 0x3c, !PT ;  /* 0x0000000e0f0fe212 */ /* 0x000fc600078e3cff */
[----:B------:R-:W4:Y:S01]  /*d4d0*/  @!P4 LDG.E.U8 R81, desc[UR18][R10.64] ;  /* 0x000000120a51c981 */ /* 0x000f22000c1e1100 */
[----:B------:R-:W-:-:S04]  /*d4e0*/  @!P6 LOP3.LUT R14, R15, R14, RZ, 0x3c, !PT ;  /* 0x0000000e0f0ee212 */ /* 0x000fc800078e3cff */
[----:B------:R-:W-:Y:S01]  /*d4f0*/  @!P6 LOP3.LUT R15, R15, R14, RZ, 0x3c, !PT ;  /* 0x0000000e0f0fe212 */ /* 0x000fe200078e3cff */
[----:B---3--:R1:W-:Y:S04]  /*d500*/  STL [R1+0x508], R12 ;  /* 0x0005080c01007387 */ /* 0x0083e80000100800 */
[----:B------:R-:W3:Y:S04]  /*d510*/  LDL R13, [R1+0xc00] ;  /* 0x000c0000010d7983 */ /* 0x000ee80000100800 */
[----:B-1----:R-:W3:Y:S04]  /*d520*/  LDL R12, [R1+0xbfc] ;  /* 0x000bfc00010c7983 */ /* 0x002ee80000100800 */
[----:B------:R-:W3:Y:S01]  /*d530*/  LDL.LU.64 R10, [R1+0x1770] ;  /* 0x00177000010a7983 */ /* 0x000ee20000300a00 */
[----:B--2---:R-:W-:-:S06]  /*d540*/  PRMT R88, RZ, 0x7610, R88 ;  /* 0x00007610ff587816 */ /* 0x004fcc0000000058 */
[----:B------:R-:W2:Y:S01]  /*d550*/  @!P6 LDG.E.U8 R88, desc[UR18][R14.64] ;  /* 0x000000120e58e981 */ /* 0x000ea2000c1e1100 */
[----:B------:R-:W-:-:S05]  /*d560*/  VIADD R37, R34, 0xffffffcd ;  /* 0xffffffcd22257836 */ /* 0x000fca0000000000 */
[----:B------:R-:W-:Y:S01]  /*d570*/  ISETP.GE.U32.AND P5, PT, R37, 0x7fffff4e, PT ;  /* 0x7fffff4e2500780c */ /* 0x000fe20003fa6070 */
[----:B------:R-:W-:-:S05]  /*d580*/  VIADD R37, R34, 0xffffffc5 ;  /* 0xffffffc522257836 */ /* 0x000fca0000000000 */
[----:B------:R-:W-:Y:S01]  /*d590*/  ISETP.GE.U32.AND P0, PT, R37, 0x7fffff46, PT ;  /* 0x7fffff462500780c */ /* 0x000fe20003f06070 */
[----:B------:R-:W-:-:S05]  /*d5a0*/  VIADD R37, R34, 0xffffffbd ;  /* 0xffffffbd22257836 */ /* 0x000fca0000000000 */
[----:B------:R-:W-:Y:S02]  /*d5b0*/  ISETP.GE.U32.AND P3, PT, R37, 0x7fffff3e, PT ;  /* 0x7fffff3e2500780c */ /* 0x000fe40003f66070 */
[----:B------:R-:W-:-:S04]  /*d5c0*/  @!P5 LOP3.LUT R87, R87, R86, RZ, 0x3c, !PT ;  /* 0x000000565757d212 */ /* 0x000fc800078e3cff */
[----:B------:R-:W-:Y:S02]  /*d5d0*/  @!P5 LOP3.LUT R86, R87, R86, RZ, 0x3c, !PT ;  /* 0x000000565756d212 */ /* 0x000fe400078e3cff */
[----:B0-----:R-:W-:Y:S02]  /*d5e0*/  @!P0 LOP3.LUT R91, R91, R90, RZ, 0x3c, !PT ;  /* 0x0000005a5b5b8212 */ /* 0x001fe400078e3cff */
[----:B------:R-:W-:Y:S02]  /*d5f0*/  PRMT R82, RZ, 0x7610, R82 ;  /* 0x00007610ff527816 */ /* 0x000fe40000000052 */
[----:B------:R-:W-:Y:S02]  /*d600*/  @!P5 LOP3.LUT R87, R87, R86, RZ, 0x3c, !PT ;  /* 0x000000565757d212 */ /* 0x000fe400078e3cff */
[C---:B------:R-:W-:Y:S02]  /*d610*/  @!P0 LOP3.LUT R90, R91.reuse, R90, RZ, 0x3c, !PT ;  /* 0x0000005a5b5a8212 */ /* 0x040fe400078e3cff */
[----:B------:R-:W-:Y:S01]  /*d620*/  PRMT R80, RZ, 0x7610, R80 ;  /* 0x00007610ff507816 */ /* 0x000fe20000000050 */
[----:B----4-:R0:W-:Y:S01]  /*d630*/  STL [R1+0x500], R81 ;  /* 0x0005005101007387 */ /* 0x0101e20000100800 */
[----:B------:R-:W-:-:S03]  /*d640*/  @!P0 LOP3.LUT R91, R91, R90, RZ, 0x3c, !PT ;  /* 0x0000005a5b5b8212 */ /* 0x000fc600078e3cff */
[----:B------:R-:W4:Y:S04]  /*d650*/  @!P5 LDG.E.U8 R82, desc[UR18][R86.64] ;  /* 0x000000125652d981 */ /* 0x000f28000c1e1100 */
[----:B------:R-:W4:Y:S04]  /*d660*/  @!P0 LDG.E.U8 R80, desc[UR18][R90.64] ;  /* 0x000000125a508981 */ /* 0x000f28000c1e1100 */
[----:B0-----:R-:W4:Y:S04]  /*d670*/  LDL R81, [R1+0xc3c] ;  /* 0x000c3c0001517983 */ /* 0x001f280000100800 */
[----:B------:R0:W-:Y:S04]  /*d680*/  STL [R1+0x510], R83 ;  /* 0x0005105301007387 */ /* 0x0001e80000100800 */
[----:B0-----:R-:W4:Y:S04]  /*d690*/  LDL R83, [R1+0xc40] ;  /* 0x000c400001537983 */ /* 0x001f280000100800 */
[----:B------:R-:W4:Y:S01]  /*d6a0*/  LDL.LU.64 R14, [R1+0x1768] ;  /* 0x00176800010e7983 */ /* 0x000f220000300a00 */
[----:B---3--:R-:W-:-:S04]  /*d6b0*/  @!P3 LOP3.LUT R13, R13, R12, RZ, 0x3c, !PT ;  /* 0x0000000c0d0db212 */ /* 0x008fc800078e3cff */
[C---:B------:R-:W-:Y:S02]  /*d6c0*/  @!P3 LOP3.LUT R12, R13.reuse, R12, RZ, 0x3c, !PT ;  /* 0x0000000c0d0cb212 */ /* 0x040fe400078e3cff */
[----:B------:R-:W-:Y:S02]  /*d6d0*/  PRMT R11, RZ, 0x7610, R11 ;  /* 0x00007610ff0b7816 */ /* 0x000fe4000000000b */
[----:B------:R-:W-:-:S05]  /*d6e0*/  @!P3 LOP3.LUT R13, R13, R12, RZ, 0x3c, !PT ;  /* 0x0000000c0d0db212 */ /* 0x000fca00078e3cff */
[----:B------:R-:W3:Y:S04]  /*d6f0*/  @!P3 LDG.E.U8 R11, desc[UR18][R12.64] ;  /* 0x000000120c0bb981 */ /* 0x000ee8000c1e1100 */
[----:B--2---:R0:W-:Y:S04]  /*d700*/  STL [R1+0x4fc], R88 ;  /* 0x0004fc5801007387 */ /* 0x0041e80000100800 */
[----:B------:R-:W2:Y:S04]  /*d710*/  LDL R89, [R1+0xc80] ;  /* 0x000c800001597983 */ /* 0x000ea80000100800 */
[----:B------:R-:W2:Y:S04]  /*d720*/  LDL R86, [R1+0xcbc] ;  /* 0x000cbc0001567983 */ /* 0x000ea80000100800 */
[----:B0-----:R-:W2:Y:S04]  /*d730*/  LDL R88, [R1+0xc7c] ;  /* 0x000c7c0001587983 */ /* 0x001ea80000100800 */
[----:B------:R-:W2:Y:S04]  /*d740*/  LDL R87, [R1+0xcc0] ;  /* 0x000cc00001577983 */ /* 0x000ea80000100800 */
[----:B------:R-:W2:Y:S04]  /*d750*/  LDL R90, [R1+0xcfc] ;  /* 0x000cfc00015a7983 */ /* 0x000ea80000100800 */
[----:B------:R-:W2:Y:S04]  /*d760*/  LDL R91, [R1+0xd00] ;  /* 0x000d0000015b7983 */ /* 0x000ea80000100800 */
[----:B------:R-:W2:Y:S01]  /*d770*/  LDL.LU.64 R12, [R1+0x1760] ;  /* 0x00176000010c7983 */ /* 0x000ea20000300a00 */
[----:B------:R-:W-:-:S05]  /*d780*/  VIADD R37, R34, 0xffffffb5 ;  /* 0xffffffb522257836 */ /* 0x000fca0000000000 */
[----:B------:R-:W-:Y:S01]  /*d790*/  ISETP.GE.U32.AND P1, PT, R37, 0x7fffff36, PT ;  /* 0x7fffff362500780c */ /* 0x000fe20003f26070 */
[----:B------:R-:W-:Y:S01]  /*d7a0*/  VIADD R37, R34, 0xffffffad ;  /* 0xffffffad22257836 */ /* 0x000fe20000000000 */
[----:B----4-:R0:W-:Y:S04]  /*d7b0*/  STL [R1+0x4f8], R82 ;  /* 0x0004f85201007387 */ /* 0x0101e80000100800 */
[----:B------:R-:W-:Y:S01]  /*d7c0*/  ISETP.GE.U32.AND P4, PT, R37, 0x7fffff2e, PT ;  /* 0x7fffff2e2500780c */ /* 0x000fe20003f86070 */
[----:B0-----:R-:W4:Y:S01]  /*d7d0*/  LDL R82, [R1+0xd34] ;  /* 0x000d340001527983 */ /* 0x001f220000100800 */
[----:B------:R-:W-:-:S03]  /*d7e0*/  PRMT R15, RZ, 0x7610, R15 ;  /* 0x00007610ff0f7816 */ /* 0x000fc6000000000f */
[----:B---3--:R0:W-:Y:S04]  /*d7f0*/  STL [R1+0x4e0], R11 ;  /* 0x0004e00b01007387 */ /* 0x0081e80000100800 */
[----:B0-----:R-:W3:Y:S04]  /*d800*/  LDL R11, [R1+0xd38] ;  /* 0x000d3800010b7983 */ /* 0x001ee80000100800 */
[----:B------:R0:W-:Y:S02]  /*d810*/  STL [R1+0x4f4], R80 ;  /* 0x0004f45001007387 */ /* 0x0001e40000100800 */
[----:B0-----:R-:W-:Y:S01]  /*d820*/  @!P1 IMAD.MOV.U32 R80, RZ, RZ, R83 ;  /* 0x000000ffff509224 */ /* 0x001fe200078e0053 */
[----:B--2---:R-:W-:-:S04]  /*d830*/  @!P4 LOP3.LUT R89, R89, R88, RZ, 0x3c, !PT ;  /* 0x000000585959c212 */ /* 0x004fc800078e3cff */
[----:B------:R-:W2:Y:S01]  /*d840*/  @!P1 LDG.E.U8 R15, desc[UR18][R80.64] ;  /* 0x00000012500f9981 */ /* 0x000ea2000c1e1100 */
[----:B------:R-:W-:-:S03]  /*d850*/  @!P4 LOP3.LUT R88, R89, R88, RZ, 0x3c, !PT ;  /* 0x000000585958c212 */ /* 0x000fc600078e3cff */
[----:B------:R-:W3:Y:S01]  /*d860*/  LDL.LU.64 R80, [R1+0x1758] ;  /* 0x0017580001507983 */ /* 0x000ee20000300a00 */
[----:B------:R-:W-:Y:S02]  /*d870*/  PRMT R13, RZ, 0x7610, R13 ;  /* 0x00007610ff0d7816 */ /* 0x000fe4000000000d */
[----:B------:R-:W-:Y:S01]  /*d880*/  @!P4 LOP3.LUT R89, R89, R88, RZ, 0x3c, !PT ;  /* 0x000000585959c212 */ /* 0x000fe200078e3cff */
[C---:B------:R-:W-:Y:S01]  /*d890*/  VIADD R37, R34.reuse, 0xffffffa5 ;  /* 0xffffffa522257836 */ /* 0x040fe20000000000 */
[----:B------:R-:W4:Y:S04]  /*d8a0*/  LDL R83, [R1+0xd6c] ;  /* 0x000d6c0001537983 */ /* 0x000f280000100800 */
[----:B------:R-:W4:Y:S01]  /*d8b0*/  @!P4 LDG.E.U8 R13, desc[UR18][R88.64] ;  /* 0x00000012580dc981 */ /* 0x000f22000c1e1100 */
[----:B------:R-:W-:Y:S01]  /*d8c0*/  ISETP.GE.U32.AND P6, PT, R37, 0x7fffff26, PT ;  /* 0x7fffff262500780c */ /* 0x000fe20003fc6070 */
[----:B------:R-:W-:-:S05]  /*d8d0*/  VIADD R37, R34, 0xffffff9d ;  /* 0xffffff9d22257836 */ /* 0x000fca0000000000 */
[----:B------:R-:W-:-:S07]  /*d8e0*/  ISETP.GE.U32.AND P5, PT, R37, 0x7fffff1e, PT ;  /* 0x7fffff1e2500780c */ /* 0x000fce0003fa6070 */
[----:B------:R-:W-:-:S06]  /*d8f0*/  @!P6 LOP3.LUT R87, R87, R86, RZ, 0x3c, !PT ;  /* 0x000000565757e212 */ /* 0x000fcc00078e3cff */
[----:B------:R-:W-:Y:S02]  /*d900*/  @!P5 LOP3.LUT R91, R91, R90, RZ, 0x3c, !PT ;  /* 0x0000005a5b5bd212 */ /* 0x000fe400078e3cff */
[----:B------:R-:W-:Y:S02]  /*d910*/  @!P6 LOP3.LUT R86, R87, R86, RZ, 0x3c, !PT ;  /* 0x000000565756e212 */ /* 0x000fe400078e3cff */
[----:B------:R-:W-:Y:S02]  /*d920*/  @!P5 LOP3.LUT R90, R91, R90, RZ, 0x3c, !PT ;  /* 0x0000005a5b5ad212 */ /* 0x000fe400078e3cff */
[----:B------:R-:W-:Y:S02]  /*d930*/  @!P6 LOP3.LUT R87, R87, R86, RZ, 0x3c, !PT ;  /* 0x000000565757e212 */ /* 0x000fe400078e3cff */
[----:B------:R-:W-:Y:S01]  /*d940*/  @!P5 LOP3.LUT R91, R91, R90, RZ, 0x3c, !PT ;  /* 0x0000005a5b5bd212 */ /* 0x000fe200078e3cff */
[----:B--2---:R0:W-:Y:S01]  /*d950*/  STL [R1+0x4dc], R15 ;  /* 0x0004dc0f01007387 */ /* 0x0041e20000100800 */
[----:B---3--:R-:W-:-:S03]  /*d960*/  PRMT R80, RZ, 0x7610, R80 ;  /* 0x00007610ff507816 */ /* 0x008fc60000000050 */
[----:B0-----:R-:W2:Y:S01]  /*d970*/  LDL R15, [R1+0xd70] ;  /* 0x000d7000010f7983 */ /* 0x001ea20000100800 */
[----:B------:R-:W-:-:S03]  /*d980*/  PRMT R81, RZ, 0x7610, R81 ;  /* 0x00007610ff517816 */ /* 0x000fc60000000051 */
[----:B------:R-:W3:Y:S04]  /*d990*/  LDL.LU R88, [R1+0x1750] ;  /* 0x0017500001587983 */ /* 0x000ee80000300800 */
[----:B------:R-:W2:Y:S04]  /*d9a0*/  @!P5 LDG.E.U8 R80, desc[UR18][R90.64] ;  /* 0x000000125a50d981 */ /* 0x000ea8000c1e1100 */
[----:B------:R-:W3:Y:S04]  /*d9b0*/  @!P6 LDG.E.U8 R81, desc[UR18][R86.64] ;  /* 0x000000125651e981 */ /* 0x000ee8000c1e1100 */
[----:B------:R-:W3:Y:S04]  /*d9c0*/  LDL R89, [R1+0xda4] ;  /* 0x000da40001597983 */ /* 0x000ee80000100800 */
[----:B----4-:R0:W-:Y:S01]  /*d9d0*/  STL [R1+0x4d8], R13 ;  /* 0x0004d80d01007387 */ /* 0x0101e20000100800 */
[----:B------:R-:W-:-:S03]  /*d9e0*/  VIADD R37, R34, 0xffffff95 ;  /* 0xffffff9522257836 */ /* 0x000fc60000000000 */
[----:B------:R-:W4:Y:S01]  /*d9f0*/  LDL R86, [R1+0x1e4] ;  /* 0x0001e40001567983 */ /* 0x000f220000100800 */
[----:B------:R-:W-:-:S03]  /*da00*/  PRMT R14, RZ, 0x7610, R14 ;  /* 0x00007610ff0e7816 */ /* 0x000fc6000000000e */
[----:B------:R-:W4:Y:S04]  /*da10*/  LDL R87, [R1+0x1e8] ;  /* 0x0001e80001577983 */ /* 0x000f280000100800 */
[----:B0-----:R-:W4:Y:S01]  /*da20*/  LDL R13, [R1+0xda8] ;  /* 0x000da800010d7983 */ /* 0x001f220000100800 */
[----:B------:R-:W-:Y:S01]  /*da30*/  ISETP.GE.U32.AND P0, PT, R37, 0x7fffff16, PT ;  /* 0x7fffff162500780c */ /* 0x000fe20003f06070 */
[C---:B------:R-:W-:Y:S02]  /*da40*/  VIADD R37, R34.reuse, 0xffffff8d ;  /* 0xffffff8d22257836 */ /* 0x040fe40000000000 */
[----:B------:R-:W4:Y:S03]  /*da50*/  LDL R90, [R1+0x224] ;  /* 0x00022400015a7983 */ /* 0x000f260000100800 */
[----:B------:R-:W-:Y:S01]  /*da60*/  ISETP.GE.U32.AND P3, PT, R37, 0x7fffff0e, PT ;  /* 0x7fffff0e2500780c */ /* 0x000fe20003f66070 */
[----:B------:R-:W-:Y:S01]  /*da70*/  VIADD R37, R34, 0xffffff85 ;  /* 0xffffff8522257836 */ /* 0x000fe20000000000 */
[----:B------:R-:W4:Y:S04]  /*da80*/  LDL R91, [R1+0x228] ;  /* 0x00022800015b7983 */ /* 0x000f280000100800 */
[----:B------:R-:W-:-:S02]  /*da90*/  ISETP.GE.U32.AND P1, PT, R37, 0x7fffff06, PT ;  /* 0x7fffff062500780c */ /* 0x000fc40003f26070 */
[----:B------:R-:W-:Y:S02]  /*daa0*/  PRMT R10, RZ, 0x7610, R10 ;  /* 0x00007610ff0a7816 */ /* 0x000fe4000000000a */
[----:B------:R-:W-:Y:S01]  /*dab0*/  PRMT R12, RZ, 0x7610, R12 ;  /* 0x00007610ff0c7816 */ /* 0x000fe2000000000c */
[----:B--2---:R0:W-:Y:S04]  /*dac0*/  STL [R1+0x4d4], R80 ;  /* 0x0004d45001007387 */ /* 0x0041e80000100800 */
[----:B---3--:R1:W-:Y:S01]  /*dad0*/  STL [R1+0x4d0], R81 ;  /* 0x0004d05101007387 */ /* 0x0083e20000100800 */
[----:B0-----:R-:W-:Y:S02]  /*dae0*/  @!P0 IMAD.MOV.U32 R80, RZ, RZ, R11 ;  /* 0x000000ffff508224 */ /* 0x001fe400078e000b */
[----:B-1----:R-:W-:-:S02]  /*daf0*/  @!P0 IMAD.MOV.U32 R81, RZ, RZ, R82 ;  /* 0x000000ffff518224 */ /* 0x002fc400078e0052 */
[----:B------:R-:W-:-:S03]  /*db00*/  @!P3 IMAD.MOV.U32 R82, RZ, RZ, R15 ;  /* 0x000000ffff52b224 */ /* 0x000fc600078e000f */
[----:B------:R-:W2:Y:S04]  /*db10*/  @!P0 LDG.E.U8 R10, desc[UR18][R80.64] ;  /* 0x00000012500a8981 */ /* 0x000ea8000c1e1100 */
[----:B------:R4:W3:Y:S01]  /*db20*/  @!P3 LDG.E.U8 R14, desc[UR18][R82.64] ;  /* 0x00000012520eb981 */ /* 0x0008e2000c1e1100 */
[----:B------:R-:W-:Y:S01]  /*db30*/  VIADD R37, R34, 0xfffffffc ;  /* 0xfffffffc22257836 */ /* 0x000fe20000000000 */
[----:B------:R-:W-:Y:S02]  /*db40*/  PRMT R88, RZ, 0x7610, R88 ;  /* 0x00007610ff587816 */ /* 0x000fe40000000058 */
[----:B------:R-:W3:Y:S01]  /*db50*/  LDL.LU.64 R80, [R1+0x1748] ;  /* 0x0017480001507983 */ /* 0x000ee20000300a00 */
[----:B----4-:R-:W-:Y:S02]  /*db60*/  @!P1 IMAD.MOV.U32 R82, RZ, RZ, R13 ;  /* 0x000000ffff529224 */ /* 0x010fe400078e000d */
[----:B------:R-:W-:-:S05]  /*db70*/  @!P1 IMAD.MOV.U32 R83, RZ, RZ, R89 ;  /* 0x000000ffff539224 */ /* 0x000fca00078e0059 */
[----:B------:R-:W4:Y:S01]  /*db80*/  @!P1 LDG.E.U8 R12, desc[UR18][R82.64] ;  /* 0x00000012520c9981 */ /* 0x000f22000c1e1100 */
[----:B------:R-:W-:-:S13]  /*db90*/  ISETP.GE.U32.AND P4, PT, R37, 0x7fffff7d, PT ;  /* 0x7fffff7d2500780c */ /* 0x000fda0003f86070 */
[----:B------:R-:W-:-:S04]  /*dba0*/  @!P4 LOP3.LUT R87, R87, R86, RZ, 0x3c, !PT ;  /* 0x000000565757c212 */ /* 0x000fc800078e3cff */
[----:B------:R-:W-:-:S04]  /*dbb0*/  @!P4 LOP3.LUT R86, R87, R86, RZ, 0x3c, !PT ;  /* 0x000000565756c212 */ /* 0x000fc800078e3cff */
[----:B------:R-:W-:-:S05]  /*dbc0*/  @!P4 LOP3.LUT R87, R87, R86, RZ, 0x3c, !PT ;  /* 0x000000565757c212 */ /* 0x000fca00078e3cff */
[----:B------:R-:W4:Y:S04]  /*dbd0*/  @!P4 LDG.E.U8 R88, desc[UR18][R86.64] ;  /* 0x000000125658c981 */ /* 0x000f28000c1e1100 */
[----:B--2---:R0:W-:Y:S04]  /*dbe0*/  STL [R1+0x4cc], R10 ;  /* 0x0004cc0a01007387 */ /* 0x0041e80000100800 */
[----:B------:R-:W2:Y:S04]  /*dbf0*/  LDL R11, [R1+0xa88] ;  /* 0x000a8800010b7983 */ /* 0x000ea80000100800 */
[----:B0-----:R-:W2:Y:S04]  /*dc00*/  LDL R10, [R1+0xa84] ;  /* 0x000a8400010a7983 */ /* 0x001ea80000100800 */
[----:B---3--:R0:W-:Y:S04]  /*dc10*/  STL [R1+0x4c8], R14 ;  /* 0x0004c80e01007387 */ /* 0x0081e80000100800 */
[----:B------:R-:W3:Y:S04]  /*dc20*/  LDL R15, [R1+0xac8] ;  /* 0x000ac800010f7983 */ /* 0x000ee80000100800 */
[----:B0-----:R-:W3:Y:S04]  /*dc30*/  LDL R14, [R1+0xac4] ;  /* 0x000ac400010e7983 */ /* 0x001ee80000100800 */
[----:B------:R-:W3:Y:S04]  /*dc40*/  LDL.LU.64 R82, [R1+0x1740] ;  /* 0x0017400001527983 */ /* 0x000ee80000300a00 */
[----:B----4-:R0:W-:Y:S04]  /*dc50*/  STL [R1+0x4c0], R12 ;  /* 0x0004c00c01007387 */ /* 0x0101e80000100800 */
[----:B------:R-:W4:Y:S04]  /*dc60*/  LDL R13, [R1+0xb08] ;  /* 0x000b0800010d7983 */ /* 0x000f280000100800 */
[----:B0-----:R-:W4:Y:S04]  /*dc70*/  LDL R12, [R1+0xb04] ;  /* 0x000b0400010c7983 */ /* 0x001f280000100800 */
[----:B------:R-:W3:Y:S01]  /*dc80*/  LDL.LU.64 R86, [R1+0x1738] ;  /* 0x0017380001567983 */ /* 0x000ee20000300a00 */
[----:B------:R-:W-:-:S05]  /*dc90*/  VIADD R37, R34, 0xfffffff4 ;  /* 0xfffffff422257836 */ /* 0x000fca0000000000 */
[----:B------:R-:W-:Y:S01]  /*dca0*/  ISETP.GE.U32.AND P6, PT, R37, 0x7fffff75, PT ;  /* 0x7fffff752500780c */ /* 0x000fe20003fc6070 */
[----:B------:R-:W-:-:S05]  /*dcb0*/  VIADD R37, R34, 0xffffffec ;  /* 0xffffffec22257836 */ /* 0x000fca0000000000 */
[----:B------:R-:W-:-:S07]  /*dcc0*/  ISETP.GE.U32.AND P5, PT, R37, 0x7fffff6d, PT ;  /* 0x7fffff6d2500780c */ /* 0x000fce0003fa6070 */
[----:B------:R-:W-:-:S04]  /*dcd0*/  @!P6 LOP3.LUT R91, R91, R90, RZ, 0x3c, !PT ;  /* 0x0000005a5b5be212 */ /* 0x000fc800078e3cff */
[----:B------:R-:W-:-:S04]  /*dce0*/  @!P6 LOP3.LUT R90, R91, R90, RZ, 0x3c, !PT ;  /* 0x0000005a5b5ae212 */ /* 0x000fc800078e3cff */
[----:B------:R-:W-:Y:S01]  /*dcf0*/  @!P6 LOP3.LUT R91, R91, R90, RZ, 0x3c, !PT ;  /* 0x0000005a5b5be212 */ /* 0x000fe200078e3cff */
[----:B------:R0:W-:Y:S04]  /*dd00*/  STL [R1+0x4c4], R88 ;  /* 0x0004c45801007387 */ /* 0x0001e80000100800 */
[----:B------:R-:W4:Y:S04]  /*dd10*/  LDL R89, [R1+0xb48] ;  /* 0x000b480001597983 */ /* 0x000f280000100800 */
[----:B0-----:R-:W4:Y:S01]  /*dd20*/  LDL R88, [R1+0xb44] ;  /* 0x000b440001587983 */ /* 0x001f220000100800 */
[----:B--2---:R-:W-:-:S04]  /*dd30*/  @!P5 LOP3.LUT R11, R11, R10, RZ, 0x3c, !PT ;  /* 0x0000000a0b0bd212 */ /* 0x004fc800078e3cff */
[----:B------:R-:W-:-:S04]  /*dd40*/  @!P5 LOP3.LUT R10, R11, R10, RZ, 0x3c, !PT ;  /* 0x0000000a0b0ad212 */ /* 0x000fc800078e3cff */
[----:B------:R-:W-:Y:S02]  /*dd50*/  @!P5 LOP3.LUT R11, R11, R10, RZ, 0x3c, !PT ;  /* 0x0000000a0b0bd212 */ /* 0x000fe400078e3cff */
[----:B---3--:R-:W-:Y:S02]  /*dd60*/  PRMT R87, RZ, 0x7610, R87 ;  /* 0x00007610ff577816 */ /* 0x008fe40000000057 */
[----:B------:R-:W-:-:S04]  /*dd70*/  PRMT R86, RZ, 0x7610, R86 ;  /* 0x00007610ff567816 */ /* 0x000fc80000000056 */
[----:B------:R-:W2:Y:S04]  /*dd80*/  @!P6 LDG.E.U8 R87, desc[UR18][R90.64] ;  /* 0x000000125a57e981 */ /* 0x000ea8000c1e1100 */
[----:B------:R0:W3:Y:S04]  /*dd90*/  @!P5 LDG.E.U8 R86, desc[UR18][R10.64] ;  /* 0x000000120a56d981 */ /* 0x0000e8000c1e1100 */
[----:B------:R-:W2:Y:S04]  /*dda0*/  LDL R90, [R1+0xb84] ;  /* 0x000b8400015a7983 */ /* 0x000ea80000100800 */
[----:B------:R-:W2:Y:S04]  /*ddb0*/  LDL R91, [R1+0xb88] ;  /* 0x000b8800015b7983 */ /* 0x000ea80000100800 */
[----:B------:R-:W0:Y:S01]  /*ddc0*/  LDL.LU.64 R10, [R1+0x1730] ;  /* 0x00173000010a7983 */ /* 0x000e220000300a00 */
[----:B------:R-:W-:-:S05]  /*ddd0*/  VIADD R37, R34, 0xffffffe4 ;  /* 0xffffffe422257836 */ /* 0x000fca0000000000 */
[----:B------:R-:W-:Y:S01]  /*dde0*/  ISETP.GE.U32.AND P0, PT, R37, 0x7fffff65, PT ;  /* 0x7fffff652500780c */ /* 0x000fe20003f06070 */
[----:B------:R-:W-:-:S05]  /*ddf0*/  VIADD R37, R34, 0xffffffdc ;  /* 0xffffffdc22257836 */ /* 0x000fca0000000000 */
[----:B------:R-:W-:-:S07]  /*de00*/  ISETP.GE.U32.AND P3, PT, R37, 0x7fffff5d, PT ;  /* 0x7fffff5d2500780c */ /* 0x000fce0003f66070 */
[----:B------:R-:W-:-:S06]  /*de10*/  @!P0 LOP3.LUT R15, R15, R14, RZ, 0x3c, !PT ;  /* 0x0000000e0f0f8212 */ /* 0x000fcc00078e3cff */
[----:B----4-:R-:W-:Y:S02]  /*de20*/  @!P3 LOP3.LUT R13, R13, R12, RZ, 0x3c, !PT ;  /* 0x0000000c0d0db212 */ /* 0x010fe400078e3cff */
[----:B------:R-:W-:Y:S02]  /*de30*/  @!P0 LOP3.LUT R14, R15, R14, RZ, 0x3c, !PT ;  /* 0x0000000e0f0e8212 */ /* 0x000fe400078e3cff */
[----:B------:R-:W-:Y:S02]  /*de40*/  @!P3 LOP3.LUT R12, R13, R12, RZ, 0x3c, !PT ;  /* 0x0000000c0d0cb212 */ /* 0x000fe400078e3cff */
[----:B------:R-:W-:Y:S02]  /*de50*/  @!P0 LOP3.LUT R15, R15, R14, RZ, 0x3c, !PT ;  /* 0x0000000e0f0f8212 */ /* 0x000fe400078e3cff */
[----:B------:R-:W-:Y:S02]  /*de60*/  @!P3 LOP3.LUT R13, R13, R12, RZ, 0x3c, !PT ;  /* 0x0000000c0d0db212 */ /* 0x000fe400078e3cff */
[----:B0-----:R-:W-:-:S02]  /*de70*/  PRMT R10, RZ, 0x7610, R10 ;  /* 0x00007610ff0a7816 */ /* 0x001fc4000000000a */
[----:B------:R-:W-:-:S04]  /*de80*/  PRMT R11, RZ, 0x7610, R11 ;  /* 0x00007610ff0b7816 */ /* 0x000fc8000000000b */
[----:B------:R-:W4:Y:S04]  /*de90*/  @!P3 LDG.E.U8 R10, desc[UR18][R12.64] ;  /* 0x000000120c0ab981 */ /* 0x000f28000c1e1100 */
[----:B------:R-:W4:Y:S04]  /*dea0*/  @!P0 LDG.E.U8 R11, desc[UR18][R14.64] ;  /* 0x000000120e0b8981 */ /* 0x000f28000c1e1100 */
[----:B---3--:R0:W-:Y:S04]  /*deb0*/  STL [R1+0x4b8], R86 ;  /* 0x0004b85601007387 */ /* 0x0081e80000100800 */
[----:B0-----:R-:W3:Y:S04]  /*dec0*/  LDL R86, [R1+0xbc4] ;  /* 0x000bc40001567983 */ /* 0x001ee80000100800 */
[----:B--2---:R0:W-:Y:S04]  /*ded0*/  STL [R1+0x4bc], R87 ;  /* 0x0004bc5701007387 */ /* 0x0041e80000100800 */
[----:B------:R-:W2:Y:S04]  /*dee0*/  LDL R14, [R1+0xc04] ;  /* 0x000c0400010e7983 */ /* 0x000ea80000100800 */
[----:B------:R-:W2:Y:S04]  /*def0*/  LDL R15, [R1+0xc08] ;  /* 0x000c0800010f7983 */ /* 0x000ea80000100800 */
[----:B0-----:R-:W3:Y:S04]  /*df00*/  LDL R87, [R1+0xbc8] ;  /* 0x000bc80001577983 */ /* 0x001ee80000100800 */
[----:B------:R-:W2:Y:S01]  /*df10*/  LDL.LU.64 R12, [R1+0x1728] ;  /* 0x00172800010c7983 */ /* 0x000ea20000300a00 */
[----:B------:R-:W-:-:S03]  /*df20*/  VIADD R37, R34, 0xffffffd4 ;  /* 0xffffffd422257836 */ /* 0x000fc60000000000 */
[----:B----4-:R0:W-:Y:S04]  /*df30*/  STL [R1+0x4a0], R10 ;  /* 0x0004a00a01007387 */ /* 0x0101e80000100800 */
[----:B0-----:R-:W4:Y:S04]  /*df40*/  LDL R10, [R1+0xc44] ;  /* 0x000c4400010a7983 */ /* 0x001f280000100800 */
[----:B------:R0:W-:Y:S04]  /*df50*/  STL [R1+0x4b4], R11 ;  /* 0x0004b40b01007387 */ /* 0x0001e80000100800 */
[----:B0-----:R-:W4:Y:S01]  /*df60*/  LDL R11, [R1+0xc48] ;  /* 0x000c4800010b7983 */ /* 0x001f220000100800 */
[----:B------:R-:W-:Y:S01]  /*df70*/  ISETP.GE.U32.AND P1, PT, R37, 0x7fffff55, PT ;  /* 0x7fffff552500780c */ /* 0x000fe20003f26070 */
[----:B------:R-:W-:-:S05]  /*df80*/  VIADD R37, R34, 0xffffffcc ;  /* 0xffffffcc22257836 */ /* 0x000fca0000000000 */
[----:B------:R-:W-:Y:S01]  /*df90*/  ISETP.GE.U32.AND P4, PT, R37, 0x7fffff4d, PT ;  /* 0x7fffff4d2500780c */ /* 0x000fe20003f86070 */
[----:B------:R-:W-:-:S05]  /*dfa0*/  VIADD R37, R34, 0xffffffc4 ;  /* 0xffffffc422257836 */ /* 0x000fca0000000000 */
[----:B------:R-:W-:Y:S01]  /*dfb0*/  ISETP.GE.U32.AND P6, PT, R37, 0x7fffff45, PT ;  /* 0x7fffff452500780c */ /* 0x000fe20003fc6070 */
[----:B------:R-:W-:-:S05]  /*dfc0*/  VIADD R37, R34, 0xffffffbc ;  /* 0xffffffbc22257836 */ /* 0x000fca0000000000 */
[----:B------:R-:W-:Y:S01]  /*dfd0*/  ISETP.GE.U32.AND P5, PT, R37, 0x7fffff3d, PT ;  /* 0x7fffff3d2500780c */ /* 0x000fe20003fa6070 */
[----:B------:R-:W-:Y:S01]  /*dfe0*/  VIADD R37, R34, 0xffffffb4 ;  /* 0xffffffb422257836 */ /* 0x000fe20000000000 */
[----:B------:R-:W-:Y:S02]  /*dff0*/  @!P4 LOP3.LUT R91, R91, R90, RZ, 0x3c, !PT ;  /* 0x0000005a5b5bc212 */ /* 0x000fe400078e3cff */
[----:B------:R-:W-:Y:S02]  /*e000*/  @!P1 LOP3.LUT R89, R89, R88, RZ, 0x3c, !PT ;  /* 0x0000005859599212 */ /* 0x000fe400078e3cff */
[----:B------:R-:W-:Y:S02]  /*e010*/  ISETP.GE.U32.AND P0, PT, R37, 0x7fffff35, PT ;  /* 0x7fffff352500780c */ /* 0x000fe40003f06070 */
[----:B------:R-:W-:Y:S02]  /*e020*/  @!P4 LOP3.LUT R90, R91, R90, RZ, 0x3c, !PT ;  /* 0x0000005a5b5ac212 */ /* 0x000fe400078e3cff */
[----:B---3--:R-:W-:-:S02]  /*e030*/  @!P6 LOP3.LUT R87, R87, R86, RZ, 0x3c, !PT ;  /* 0x000000565757e212 */ /* 0x008fc400078e3cff */
[----:B------:R-:W-:Y:S02]  /*e040*/  @!P1 LOP3.LUT R88, R89, R88, RZ, 0x3c, !PT ;  /* 0x0000005859589212 */ /* 0x000fe400078e3cff */
[----:B------:R-:W-:Y:S02]  /*e050*/  PRMT R81, RZ, 0x7610, R81 ;  /* 0x00007610ff517816 */ /* 0x000fe40000000051 */
[----:B------:R-:W-:Y:S02]  /*e060*/  @!P4 LOP3.LUT R91, R91, R90, RZ, 0x3c, !PT ;  /* 0x0000005a5b5bc212 */ /* 0x000fe400078e3cff */
[----:B--2---:R-:W-:Y:S02]  /*e070*/  @!P5 LOP3.LUT R15, R15, R14, RZ, 0x3c, !PT ;  /* 0x0000000e0f0fd212 */ /* 0x004fe400078e3cff */
[----:B------:R-:W-:Y:S01]  /*e080*/  PRMT R83, RZ, 0x7610, R83 ;  /* 0x00007610ff537816 */ /* 0x000fe20000000053 */
[----:B------:R0:W2:Y:S01]  /*e090*/  @!P4 LDG.E.U8 R81, desc[UR18][R90.64] ;  /* 0x000000125a51c981 */ /* 0x0000a2000c1e1100 */
[----:B------:R-:W-:-:S02]  /*e0a0*/  @!P6 LOP3.LUT R86, R87, R86, RZ, 0x3c, !PT ;  /* 0x000000565756e212 */ /* 0x000fc400078e3cff */
[----:B------:R-:W-:Y:S02]  /*e0b0*/  @!P1 LOP3.LUT R89, R89, R88, RZ, 0x3c, !PT ;  /* 0x0000005859599212 */ /* 0x000fe400078e3cff */
[----:B------:R-:W-:Y:S02]  /*e0c0*/  PRMT R79, RZ, 0x7610, R79 ;  /* 0x00007610ff4f7816 */ /* 0x000fe4000000004f */
[----:B------:R-:W-:Y:S01]  /*e0d0*/  @!P5 LOP3.LUT R14, R15, R14, RZ, 0x3c, !PT ;  /* 0x0000000e0f0ed212 */ /* 0x000fe200078e3cff */
[----:B------:R1:W3:Y:S01]  /*e0e0*/  @!P1 LDG.E.U8 R83, desc[UR18][R88.64] ;  /* 0x0000001258539981 */ /* 0x0002e2000c1e1100 */
[----:B------:R-:W-:Y:S02]  /*e0f0*/  @!P6 LOP3.LUT R87, R87, R86, RZ, 0x3c, !PT ;  /* 0x000000565757e212 */ /* 0x000fe400078e3cff */
[----:B------:R-:W-:Y:S01]  /*e100*/  PRMT R78, RZ, 0x7610, R78 ;  /* 0x00007610ff4e7816 */ /* 0x000fe2000000004e */
[----:B------:R-:W0:Y:S01]  /*e110*/  LDL R90, [R1+0xcc4] ;  /* 0x000cc400015a7983 */ /* 0x000e220000100800 */
[----:B------:R-:W-:-:S03]  /*e120*/  @!P5 LOP3.LUT R15, R15, R14, RZ, 0x3c, !PT ;  /* 0x0000000e0f0fd212 */ /* 0x000fc600078e3cff */
[----:B------:R-:W0:Y:S04]  /*e130*/  LDL R91, [R1+0xcc8] ;  /* 0x000cc800015b7983 */ /* 0x000e280000100800 */
[----:B------:R-:W1:Y:S04]  /*e140*/  LDL R88, [R1+0xc84] ;  /* 0x000c840001587983 */ /* 0x000e680000100800 */
[----:B------:R-:W1:Y:S01]  /*e150*/  LDL R89, [R1+0xc88] ;  /* 0x000c880001597983 */ /* 0x000e620000100800 */
[----:B------:R-:W-:-:S03]  /*e160*/  PRMT R80, RZ, 0x7610, R80 ;  /* 0x00007610ff507816 */ /* 0x000fc60000000050 */
[----:B------:R0:W2:Y:S04]  /*e170*/  @!P6 LDG.E.U8 R79, desc[UR18][R86.64] ;  /* 0x00000012564fe981 */ /* 0x0000a8000c1e1100 */
[----:B------:R-:W2:Y:S04]  /*e180*/  @!P5 LDG.E.U8 R78, desc[UR18][R14.64] ;  /* 0x000000120e4ed981 */ /* 0x000ea8000c1e1100 */
[----:B------:R-:W3:Y:S04]  /*e190*/  LDL R86, [R1+0xd04] ;  /* 0x000d040001567983 */ /* 0x000ee80000100800 */
[----:B------:R-:W3:Y:S01]  /*e1a0*/  LDL R87, [R1+0xd08] ;  /* 0x000d080001577983 */ /* 0x000ee20000100800 */
[----:B------:R-:W-:Y:S01]  /*e1b0*/  VIADD R37, R34, 0xffffffac ;  /* 0xffffffac22257836 */ /* 0x000fe20000000000 */
[----:B------:R-:W-:-:S02]  /*e1c0*/  PRMT R74, RZ, 0x7610, R74 ;  /* 0x00007610ff4a7816 */ /* 0x000fc4000000004a */
[----:B------:R-:W3:Y:S01]  /*e1d0*/  LDL.LU.64 R14, [R1+0x1720] ;  /* 0x00172000010e7983 */ /* 0x000ee20000300a00 */
[----:B----4-:R-:W-:-:S04]  /*e1e0*/  @!P0 LOP3.LUT R11, R11, R10, RZ, 0x3c, !PT ;  /* 0x0000000a0b0b8212 */ /* 0x010fc800078e3cff */
[----:B------:R-:W-:-:S04]  /*e1f0*/  @!P0 LOP3.LUT R10, R11, R10, RZ, 0x3c, !PT ;  /* 0x0000000a0b0a8212 */ /* 0x000fc800078e3cff */
[----:B------:R-:W-:-:S05]  /*e200*/  @!P0 LOP3.LUT R11, R11, R10, RZ, 0x3c, !PT ;  /* 0x0000000a0b0b8212 */ /* 0x000fca00078e3cff */
[----:B------:R-:W4:Y:S01]  /*e210*/  @!P0 LDG.E.U8 R80, desc[UR18][R10.64] ;  /* 0x000000120a508981 */ /* 0x000f22000c1e1100 */
[----:B------:R-:W-:Y:S01]  /*e220*/  ISETP.GE.U32.AND P3, PT, R37, 0x7fffff2d, PT ;  /* 0x7fffff2d2500780c */ /* 0x000fe20003f66070 */
[----:B------:R-:W-:-:S05]  /*e230*/  VIADD R37, R34, 0xffffffa4 ;  /* 0xffffffa422257836 */ /* 0x000fca0000000000 */
[----:B------:R-:W-:Y:S01]  /*e240*/  ISETP.GE.U32.AND P1, PT, R37, 0x7fffff25, PT ;  /* 0x7fffff252500780c */ /* 0x000fe20003f26070 */
[----:B------:R-:W-:-:S05]  /*e250*/  VIADD R37, R34, 0xffffff9c ;  /* 0xffffff9c22257836 */ /* 0x000fca0000000000 */
[----:B------:R-:W-:Y:S02]  /*e260*/  ISETP.GE.U32.AND P4, PT, R37, 0x7fffff1d, PT ;  /* 0x7fffff1d2500780c */ /* 0x000fe40003f86070 */
[----:B------:R-:W-:Y:S02]  /*e270*/  PRMT R75, RZ, 0x7610, R75 ;  /* 0x00007610ff4b7816 */ /* 0x000fe4000000004b */
[----:B------:R-:W-:-:S03]  /*e280*/  PRMT R82, RZ, 0x7610, R82 ;  /* 0x00007610ff527816 */ /* 0x000fc60000000052 */
[----:B0-----:R-:W-:-:S04]  /*e290*/  @!P1 LOP3.LUT R91, R91, R90, RZ, 0x3c, !PT ;  /* 0x0000005a5b5b9212 */ /* 0x001fc800078e3cff */
[----:B------:R-:W-:Y:S02]  /*e2a0*/  @!P1 LOP3.LUT R90, R91, R90, RZ, 0x3c, !PT ;  /* 0x0000005a5b5a9212 */ /* 0x000fe400078e3cff */
[----:B-1----:R-:W-:Y:S02]  /*e2b0*/  @!P3 LOP3.LUT R89, R89, R88, RZ, 0x3c, !PT ;  /* 0x000000585959b212 */ /* 0x002fe400078e3cff */
[----:B------:R-:W-:Y:S02]  /*e2c0*/  @!P1 LOP3.LUT R91, R91, R90, RZ, 0x3c, !PT ;  /* 0x0000005a5b5b9212 */ /* 0x000fe400078e3cff */
[----:B------:R-:W-:-:S03]  /*e2d0*/  @!P3 LOP3.LUT R88, R89, R88, RZ, 0x3c, !PT ;  /* 0x000000585958b212 */ /* 0x000fc600078e3cff */
[----:B------:R-:W4:Y:S01]  /*e2e0*/  @!P1 LDG.E.U8 R74, desc[UR18][R90.64] ;  /* 0x000000125a4a9981 */ /* 0x000f22000c1e1100 */
[----:B------:R-:W-:-:S03]  /*e2f0*/  @!P3 LOP3.LUT R89, R89, R88, RZ, 0x3c, !PT ;  /* 0x000000585959b212 */ /* 0x000fc600078e3cff */
[----:B--2---:R0:W-:Y:S04]  /*e300*/  STL [R1+0x490], R78 ;  /* 0x0004904e01007387 */ /* 0x0041e80000100800 */
[----:B------:R-:W2:Y:S01]  /*e310*/  @!P3 LDG.E.U8 R75, desc[UR18][R88.64] ;  /* 0x00000012584bb981 */ /* 0x000ea2000c1e1100 */
[----:B---3--:R-:W-:-:S03]  /*e320*/  @!P4 LOP3.LUT R87, R87, R86, RZ, 0x3c, !PT ;  /* 0x000000565757c212 */ /* 0x008fc600078e3cff */
[----:B0-----:R-:W3:Y:S01]  /*e330*/  LDL R78, [R1+0xd3c] ;  /* 0x000d3c00014e7983 */ /* 0x001ee20000100800 */
[----:B------:R-:W-:-:S03]  /*e340*/  @!P4 LOP3.LUT R86, R87, R86, RZ, 0x3c, !PT ;  /* 0x000000565756c212 */ /* 0x000fc600078e3cff */
[----:B------:R0:W-:Y:S01]  /*e350*/  STL [R1+0x494], R79 ;  /* 0x0004944f01007387 */ /* 0x0001e20000100800 */
[----:B------:R-:W-:-:S05]  /*e360*/  @!P4 LOP3.LUT R87, R87, R86, RZ, 0x3c, !PT ;  /* 0x000000565757c212 */ /* 0x000fca00078e3cff */
[----:B------:R-:W3:Y:S04]  /*e370*/  @!P4 LDG.E.U8 R82, desc[UR18][R86.64] ;  /* 0x000000125652c981 */ /* 0x000ee8000c1e1100 */
[----:B0-----:R-:W3:Y:S04]  /*e380*/  LDL R79, [R1+0xd40] ;  /* 0x000d4000014f7983 */ /* 0x001ee80000100800 */
[----:B------:R-:W-:Y:S04]  /*e390*/  STL [R1+0x49c], R83 ;  /* 0x00049c5301007387 */ /* 0x000fe80000100800 */
[----:B------:R-:W3:Y:S04]  /*e3a0*/  LDL.LU.64 R10, [R1+0x1718] ;  /* 0x00171800010a7983 */ /* 0x000ee80000300a00 */
[----:B----4-:R0:W-:Y:S04]  /*e3b0*/  STL [R1+0x48c], R80 ;  /* 0x00048c5001007387 */ /* 0x0101e80000100800 */
[----:B0-----:R-:W4:Y:S04]  /*e3c0*/  LDL R80, [R1+0xd74] ;  /* 0x000d740001507983 */ /* 0x001f280000100800 */
[----:B------:R0:W-:Y:S04]  /*e3d0*/  STL [R1+0x498], R81 ;  /* 0x0004985101007387 */ /* 0x0001e80000100800 */
[----:B------:R-:W4:Y:S04]  /*e3e0*/  LDL R88, [R1+0xdac] ;  /* 0x000dac0001587983 */ /* 0x000f280000100800 */
[----:B------:R-:W4:Y:S04]  /*e3f0*/  LDL R89, [R1+0xdb0] ;  /* 0x000db00001597983 */ /* 0x000f280000100800 */
[----:B0-----:R-:W4:Y:S01]  /*e400*/  LDL R81, [R1+0xd78] ;  /* 0x000d780001517983 */ /* 0x001f220000100800 */
[----:B------:R-:W-:-:S03]  /*e410*/  VIADD R37, R34, 0xffffff94 ;  /* 0xffffff9422257836 */ /* 0x000fc60000000000 */
[----:B------:R-:W4:Y:S02]  /*e420*/  LDL.LU.64 R90, [R1+0x1710] ;  /* 0x00171000015a7983 */ /* 0x000f240000300a00 */
[----:B------:R-:W-:Y:S01]  /*e430*/  ISETP.GE.U32.AND P6, PT, R37, 0x7fffff15, PT ;  /* 0x7fffff152500780c */ /* 0x000fe20003fc6070 */
[----:B------:R-:W-:-:S05]  /*e440*/  VIADD R37, R34, 0xffffff8c ;  /* 0xffffff8c22257836 */ /* 0x000fca0000000000 */
[----:B------:R-:W-:Y:S01]  /*e450*/  ISETP.GE.U32.AND P5, PT, R37, 0x7fffff0d, PT ;  /* 0x7fffff0d2500780c */ /* 0x000fe20003fa6070 */
[----:B------:R-:W-:-:S05]  /*e460*/  VIADD R37, R34, 0xffffff84 ;  /* 0xffffff8422257836 */ /* 0x000fca0000000000 */
[----:B------:R-:W-:Y:S02]  /*e470*/  ISETP.GE.U32.AND P0, PT, R37, 0x7fffff05, PT ;  /* 0x7fffff052500780c */ /* 0x000fe40003f06070 */
[----:B------:R-:W-:Y:S02]  /*e480*/  PRMT R73, RZ, 0x7610, R73 ;  /* 0x00007610ff497816 */ /* 0x000fe40000000049 */
[----:B------:R-:W-:Y:S01]  /*e490*/  PRMT R66, RZ, 0x7610, R66 ;  /* 0x00007610ff427816 */ /* 0x000fe20000000042 */
[----:B------:R0:W-:Y:S04]  /*e4a0*/  STL [R1+0x480], R74 ;  /* 0x0004804a01007387 */ /* 0x0001e80000100800 */
[----:B0-----:R-:W4:Y:S04]  /*e4b0*/  LDL R74, [R1+0x1ec] ;  /* 0x0001ec00014a7983 */ /* 0x001f280000100800 */
[----:B--2---:R0:W-:Y:S01]  /*e4c0*/  STL [R1+0x488], R75 ;  /* 0x0004884b01007387 */ /* 0x0041e20000100800 */
[----:B------:R-:W-:-:S03]  /*e4d0*/  PRMT R67, RZ, 0x7610, R67 ;  /* 0x00007610ff437816 */ /* 0x000fc60000000043 */
[----:B0-----:R-:W2:Y:S01]  /*e4e0*/  LDL R75, [R1+0x1f0] ;  /* 0x0001f000014b7983 */ /* 0x001ea20000100800 */
[----:B---3--:R-:W-:-:S03]  /*e4f0*/  @!P6 LOP3.LUT R79, R79, R78, RZ, 0x3c, !PT ;  /* 0x0000004e4f4fe212 */ /* 0x008fc600078e3cff */
[----:B------:R-:W3:Y:S01]  /*e500*/  LDL.LU.64 R86, [R1+0x1708] ;  /* 0x0017080001567983 */ /* 0x000ee20000300a00 */
[----:B------:R-:W-:-:S03]  /*e510*/  @!P6 LOP3.LUT R78, R79, R78, RZ, 0x3c, !PT ;  /* 0x0000004e4f4ee212 */ /* 0x000fc600078e3cff */
[----:B------:R0:W-:Y:S01]  /*e520*/  STL [R1+0x484], R82 ;  /* 0x0004845201007387 */ /* 0x0001e20000100800 */
[----:B------:R-:W-:-:S03]  /*e530*/  @!P6 LOP3.LUT R79, R79, R78, RZ, 0x3c, !PT ;  /* 0x0000004e4f4fe212 */ /* 0x000fc600078e3cff */
[----:B------:R-:W3:Y:S04]  /*e540*/  LDL R83, [R1+0x230] ;  /* 0x0002300001537983 */ /* 0x000ee80000100800 */
[----:B------:R-:W3:Y:S04]  /*e550*/  @!P6 LDG.E.U8 R73, desc[UR18][R78.64] ;  /* 0x000000124e49e981 */ /* 0x000ee8000c1e1100 */
[----:B0-----:R-:W3:Y:S01]  /*e560*/  LDL R82, [R1+0x22c] ;  /* 0x00022c0001527983 */ /* 0x001ee20000100800 */
[----:B----4-:R-:W-:Y:S01]  /*e570*/  @!P5 LOP3.LUT R81, R81, R80, RZ, 0x3c, !PT ;  /* 0x000000505151d212 */ /* 0x010fe200078e3cff */
[----:B------:R-:W-:Y:S01]  /*e580*/  VIADD R37, R34, 0xfffffffb ;  /* 0xfffffffb22257836 */ /* 0x000fe20000000000 */
[----:B------:R-:W-:Y:S01]  /*e590*/  @!P0 LOP3.LUT R89, R89, R88, RZ, 0x3c, !PT ;  /* 0x0000005859598212 */ /* 0x000fe200078e3cff */
[----:B------:R-:W4:Y:S01]  /*e5a0*/  LDL R79, [R1+0xa8c] ;  /* 0x000a8c00014f7983 */ /* 0x000f220000100800 */
[----:B------:R-:W-:-:S02]  /*e5b0*/  @!P5 LOP3.LUT R80, R81, R80, RZ, 0x3c, !PT ;  /* 0x000000505150d212 */ /* 0x000fc400078e3cff */
[----:B------:R-:W-:Y:S02]  /*e5c0*/  @!P0 LOP3.LUT R88, R89, R88, RZ, 0x3c, !PT ;  /* 0x0000005859588212 */ /* 0x000fe400078e3cff */
[----:B------:R-:W-:Y:S02]  /*e5d0*/  @!P5 LOP3.LUT R81, R81, R80, RZ, 0x3c, !PT ;  /* 0x000000505151d212 */ /* 0x000fe400078e3cff */
[----:B------:R-:W-:-:S03]  /*e5e0*/  @!P0 LOP3.LUT R89, R89, R88, RZ, 0x3c, !PT ;  /* 0x0000005859598212 */ /* 0x000fc600078e3cff */
[----:B------:R-:W4:Y:S04]  /*e5f0*/  @!P5 LDG.E.U8 R67, desc[UR18][R80.64] ;  /* 0x000000125043d981 */ /* 0x000f28000c1e1100 */
[----:B------:R-:W4:Y:S01]  /*e600*/  @!P0 LDG.E.U8 R66, desc[UR18][R88.64] ;  /* 0x0000001258428981 */ /* 0x000f22000c1e1100 */
[----:B------:R-:W-:Y:S01]  /*e610*/  ISETP.GE.U32.AND P3, PT, R37, 0x7fffff7c, PT ;  /* 0x7fffff7c2500780c */ /* 0x000fe20003f66070 */
[----:B------:R-:W-:-:S05]  /*e620*/  VIADD R37, R34, 0xfffffff3 ;  /* 0xfffffff322257836 */ /* 0x000fca0000000000 */
[----:B------:R-:W-:Y:S02]  /*e630*/  ISETP.GE.U32.AND P1, PT, R37, 0x7fffff74, PT ;  /* 0x7fffff742500780c */ /* 0x000fe40003f26070 */
[----:B------:R-:W-:Y:S02]  /*e640*/  PRMT R68, RZ, 0x7610, R68 ;  /* 0x00007610ff447816 */ /* 0x000fe40000000044 */
[----:B------:R-:W-:-:S03]  /*e650*/  PRMT R69, RZ, 0x7610, R69 ;  /* 0x00007610ff457816 */ /* 0x000fc60000000045 */
[----:B--2---:R-:W-:-:S04]  /*e660*/  @!P3 LOP3.LUT R75, R75, R74, RZ, 0x3c, !PT ;  /* 0x0000004a4b4bb212 */ /* 0x004fc800078e3cff */
[----:B------:R-:W-:-:S04]  /*e670*/  @!P3 LOP3.LUT R74, R75, R74, RZ, 0x3c, !PT ;  /* 0x0000004a4b4ab212 */ /* 0x000fc800078e3cff */
[----:B------:R-:W-:-:S05]  /*e680*/  @!P3 LOP3.LUT R75, R75, R74, RZ, 0x3c, !PT ;  /* 0x0000004a4b4bb212 */ /* 0x000fca00078e3cff */
[----:B------:R-:W2:Y:S04]  /*e690*/  @!P3 LDG.E.U8 R69, desc[UR18][R74.64] ;  /* 0x000000124a45b981 */ /* 0x000ea8000c1e1100 */
[----:B---3--:R0:W-:Y:S01]  /*e6a0*/  STL [R1+0x47c], R73 ;  /* 0x00047c4901007387 */ /* 0x0081e20000100800 */
[----:B------:R-:W-:-:S03]  /*e6b0*/  @!P1 LOP3.LUT R83, R83, R82, RZ, 0x3c, !PT ;  /* 0x0000005253539212 */ /* 0x000fc600078e3cff */
[----:B------:R-:W3:Y:S01]  /*e6c0*/  LDL R80, [R1+0xacc] ;  /* 0x000acc0001507983 */ /* 0x000ee20000100800 */
[----:B------:R-:W-:-:S03]  /*e6d0*/  @!P1 LOP3.LUT R82, R83, R82, RZ, 0x3c, !PT ;  /* 0x0000005253529212 */ /* 0x000fc600078e3cff */
[----:B------:R-:W3:Y:S01]  /*e6e0*/  LDL R81, [R1+0xad0] ;  /* 0x000ad00001517983 */ /* 0x000ee20000100800 */
[----:B------:R-:W-:-:S03]  /*e6f0*/  @!P1 LOP3.LUT R83, R83, R82, RZ, 0x3c, !PT ;  /* 0x0000005253539212 */ /* 0x000fc600078e3cff */
[----:B0-----:R-:W2:Y:S04]  /*e700*/  LDL R73, [R1+0xa90] ;  /* 0x000a900001497983 */ /* 0x001ea80000100800 */
[----:B------:R-:W2:Y:S04]  /*e710*/  LDL.LU.64 R88, [R1+0x1700] ;  /* 0x0017000001587983 */ /* 0x000ea80000300a00 */
[----:B------:R-:W2:Y:S04]  /*e720*/  @!P1 LDG.E.U8 R68, desc[UR18][R82.64] ;  /* 0x0000001252449981 */ /* 0x000ea8000c1e1100 */
[----:B----4-:R0:W-:Y:S04]  /*e730*/  STL [R1+0x460], R66 ;  /* 0x0004604201007387 */ /* 0x0101e80000100800 */
[----:B0-----:R-:W4:Y:S04]  /*e740*/  LDL R66, [R1+0xb0c] ;  /* 0x000b0c0001427983 */ /* 0x001f280000100800 */
[----:B------:R0:W-:Y:S01]  /*e750*/  STL [R1+0x478], R67 ;  /* 0x0004784301007387 */ /* 0x0001e20000100800 */
[----:B------:R-:W-:Y:S01]  /*e760*/  VIADD R37, R34, 0xffffffeb ;  /* 0xffffffeb22257836 */ /* 0x000fe20000000000 */
[----:B------:R-:W-:-:S02]  /*e770*/  PRMT R70, RZ, 0x7610, R70 ;  /* 0x00007610ff467816 */ /* 0x000fc40000000046 */
[----:B------:R-:W4:Y:S01]  /*e780*/  LDL R74, [R1+0xb4c] ;  /* 0x000b4c00014a7983 */ /* 0x000f220000100800 */
[----:B------:R-:W-:-:S03]  /*e790*/  PRMT R71, RZ, 0x7610, R71 ;  /* 0x00007610ff477816 */ /* 0x000fc60000000047 */
[----:B------:R-:W4:Y:S04]  /*e7a0*/  LDL R75, [R1+0xb50] ;  /* 0x000b5000014b7983 */ /* 0x000f280000100800 */
[----:B0-----:R-:W4:Y:S01]  /*e7b0*/  LDL R67, [R1+0xb10] ;  /* 0x000b100001437983 */ /* 0x001f220000100800 */
[----:B------:R-:W-:Y:S01]  /*e7c0*/  ISETP.GE.U32.AND P4, PT, R37, 0x7fffff6c, PT ;  /* 0x7fffff6c2500780c */ /* 0x000fe20003f86070 */
[C---:B------:R-:W-:Y:S02]  /*e7d0*/  VIADD R37, R34.reuse, 0xffffffe3 ;  /* 0xffffffe322257836 */ /* 0x040fe40000000000 */
[----:B------:R-:W4:Y:S03]  /*e7e0*/  LDL.LU.64 R82, [R1+0x16f8] ;  /* 0x0016f80001527983 */ /* 0x000f260000300a00 */
[----:B------:R-:W-:Y:S01]  /*e7f0*/  ISETP.GE.U32.AND P6, PT, R37, 0x7fffff64, PT ;  /* 0x7fffff642500780c */ /* 0x000fe20003fc6070 */
[----:B------:R-:W-:-:S05]  /*e800*/  VIADD R37, R34, 0xffffffdb ;  /* 0xffffffdb22257836 */ /* 0x000fca0000000000 */
[----:B------:R-:W-:Y:S02]  /*e810*/  ISETP.GE.U32.AND P5, PT, R37, 0x7fffff5c, PT ;  /* 0x7fffff5c2500780c */ /* 0x000fe40003fa6070 */
[----:B------:R-:W-:-:S05]  /*e820*/  PRMT R72, RZ, 0x7610, R72 ;  /* 0x00007610ff487816 */ /* 0x000fca0000000048 */
[----:B---3--:R-:W-:-:S04]  /*e830*/  @!P6 LOP3.LUT R81, R81, R80, RZ, 0x3c, !PT ;  /* 0x000000505151e212 */ /* 0x008fc800078e3cff */
[----:B------:R-:W-:Y:S01]  /*e840*/  @!P6 LOP3.LUT R80, R81, R80, RZ, 0x3c, !PT ;  /* 0x000000505150e212 */ /* 0x000fe200078e3cff */
[----:B--2---:R-:W-:-:S03]  /*e850*/  @!P4 IMAD.MOV.U32 R78, RZ, RZ, R73 ;  /* 0x000000ffff4ec224 */ /* 0x004fc600078e0049 */
[----:B------:R-:W-:Y:S02]  /*e860*/  @!P6 LOP3.LUT R81, R81, R80, RZ, 0x3c, !PT ;  /* 0x000000505151e212 */ /* 0x000fe400078e3cff */
[----:B------:R-:W2:Y:S04]  /*e870*/  @!P4 LDG.E.U8 R71, desc[UR18][R78.64] ;  /* 0x000000124e47c981 */ /* 0x000ea8000c1e1100 */
[----:B------:R0:W-:Y:S04]  /*e880*/  STL [R1+0x45c], R68 ;  /* 0x00045c4401007387 */ /* 0x0001e80000100800 */
[----:B------:R-:W3:Y:S04]  /*e890*/  @!P6 LDG.E.U8 R70, desc[UR18][R80.64] ;  /* 0x000000125046e981 */ /* 0x000ee8000c1e1100 */
[----:B0-----:R-:W2:Y:S04]  /*e8a0*/  LDL R68, [R1+0xb8c] ;  /* 0x000b8c0001447983 */ /* 0x001ea80000100800 */
[----:B------:R0:W-:Y:S01]  /*e8b0*/  STL [R1+0x474], R69 ;  /* 0x0004744501007387 */ /* 0x0001e20000100800 */
[----:B------:R-:W-:-:S03]  /*e8c0*/  VIADD R37, R34, 0xffffffd3 ;  /* 0xffffffd322257836 */ /* 0x000fc60000000000 */
[----:B------:R-:W2:Y:S04]  /*e8d0*/  LDL R78, [R1+0xbcc] ;  /* 0x000bcc00014e7983 */ /* 0x000ea80000100800 */
[----:B------:R-:W2:Y:S04]  /*e8e0*/  LDL R79, [R1+0xbd0] ;  /* 0x000bd000014f7983 */ /* 0x000ea80000100800 */
[----:B0-----:R-:W2:Y:S01]  /*e8f0*/  LDL R69, [R1+0xb90] ;  /* 0x000b900001457983 */ /* 0x001ea20000100800 */
[----:B----4-:R-:W-:-:S03]  /*e900*/  @!P5 LOP3.LUT R67, R67, R66, RZ, 0x3c, !PT ;  /* 0x000000424343d212 */ /* 0x010fc600078e3cff */
[----:B------:R-:W4:Y:S01]  /*e910*/  LDL.LU.64 R80, [R1+0x16f0] ;  /* 0x0016f00001507983 */ /* 0x000f220000300a00 */
[----:B------:R-:W-:-:S04]  /*e920*/  @!P5 LOP3.LUT R66, R67, R66, RZ, 0x3c, !PT ;  /* 0x000000424342d212 */ /* 0x000fc800078e3cff */
[----:B------:R-:W-:-:S05]  /*e930*/  @!P5 LOP3.LUT R67, R67, R66, RZ, 0x3c, !PT ;  /* 0x000000424343d212 */ /* 0x000fca00078e3cff */
[----:B------:R-:W4:Y:S01]  /*e940*/  @!P5 LDG.E.U8 R72, desc[UR18][R66.64] ;  /* 0x000000124248d981 */ /* 0x000f22000c1e1100 */
[----:B------:R-:W-:Y:S01]  /*e950*/  ISETP.GE.U32.AND P0, PT, R37, 0x7fffff54, PT ;  /* 0x7fffff542500780c */ /* 0x000fe20003f06070 */
[----:B------:R-:W-:-:S05]  /*e960*/  VIADD R37, R34, 0xffffffcb ;  /* 0xffffffcb22257836 */ /* 0x000fca0000000000 */
[----:B------:R-:W-:-:S07]  /*e970*/  ISETP.GE.U32.AND P3, PT, R37, 0x7fffff4c, PT ;  /* 0x7fffff4c2500780c */ /* 0x000fce0003f66070 */
[----:B------:R-:W-:-:S04]  /*e980*/  @!P0 LOP3.LUT R75, R75, R74, RZ, 0x3c, !PT ;  /* 0x0000004a4b4b8212 */ /* 0x000fc800078e3cff */
[C---:B------:R-:W-:Y:S02]  /*e990*/  @!P0 LOP3.LUT R74, R75.reuse, R74, RZ, 0x3c, !PT ;  /* 0x0000004a4b4a8212 */ /* 0x040fe400078e3cff */
[----:B------:R-:W-:Y:S02]  /*e9a0*/  PRMT R63, RZ, 0x7610, R63 ;  /* 0x00007610ff3f7816 */ /* 0x000fe4000000003f */
[----:B------:R-:W-:Y:S02]  /*e9b0*/  @!P0 LOP3.LUT R75, R75, R74, RZ, 0x3c, !PT ;  /* 0x0000004a4b4b8212 */ /* 0x000fe400078e3cff */
[----:B------:R-:W-:-:S03]  /*e9c0*/  PRMT R62, RZ, 0x7610, R62 ;  /* 0x00007610ff3e7816 */ /* 0x000fc6000000003e */
[----:B------:R-:W4:Y:S04]  /*e9d0*/  @!P0 LDG.E.U8 R63, desc[UR18][R74.64] ;  /* 0x000000124a3f8981 */ /* 0x000f28000c1e1100 */
[----:B---3--:R0:W-:Y:S04]  /*e9e0*/  STL [R1+0x454], R70 ;  /* 0x0004544601007387 */ /* 0x0081e80000100800 */
[----:B0-----:R-:W3:Y:S04]  /*e9f0*/  LDL R70, [R1+0xc0c] ;  /* 0x000c0c0001467983 */ /* 0x001ee80000100800 */
[----:B--2---:R0:W-:Y:S01]  /*ea00*/  STL [R1+0x458], R71 ;  /* 0x0004584701007387 */ /* 0x0041e20000100800 */
[----:B------:R-:W-:-:S03]  /*ea10*/  @!P3 LOP3.LUT R69, R69, R68, RZ, 0x3c, !PT ;  /* 0x000000444545b212 */ /* 0x000fc600078e3cff */
[----:B0-----:R-:W3:Y:S01]  /*ea20*/  LDL R71, [R1+0xc10] ;  /* 0x000c100001477983 */ /* 0x001ee20000100800 */
[----:B------:R-:W-:-:S03]  /*ea30*/  @!P3 LOP3.LUT R68, R69, R68, RZ, 0x3c, !PT ;  /* 0x000000444544b212 */ /* 0x000fc600078e3cff */
[----:B------:R-:W2:Y:S01]  /*ea40*/  LDL.LU.64 R66, [R1+0x16e8] ;  /* 0x0016e80001427983 */ /* 0x000ea20000300a00 */
[----:B------:R-:W-:-:S05]  /*ea50*/  @!P3 LOP3.LUT R69, R69, R68, RZ, 0x3c, !PT ;  /* 0x000000444545b212 */ /* 0x000fca00078e3cff */
[----:B------:R-:W2:Y:S04]  /*ea60*/  @!P3 LDG.E.U8 R62, desc[UR18][R68.64] ;  /* 0x00000012443eb981 */ /* 0x000ea8000c1e1100 */
[----:B----4-:R0:W-:Y:S04]  /*ea70*/  STL [R1+0x450], R72 ;  /* 0x0004504801007387 */ /* 0x0101e80000100800 */
[----:B------:R-:W4:Y:S04]  /*ea80*/  LDL R74, [R1+0xc8c] ;  /* 0x000c8c00014a7983 */ /* 0x000f280000100800 */
[----:B------:R-:W4:Y:S04]  /*ea90*/  LDL R75, [R1+0xc90] ;  /* 0x000c9000014b7983 */ /* 0x000f280000100800 */
[----:B0-----:R-:W4:Y:S04]  /*eaa0*/  LDL R72, [R1+0xc4c] ;  /* 0x000c4c0001487983 */ /* 0x001f280000100800 */
[----:B------:R-:W4:Y:S01]  /*eab0*/  LDL R73, [R1+0xc50] ;  /* 0x000c500001497983 */ /* 0x000f220000100800 */
[----:B------:R-:W-:Y:S01]  /*eac0*/  VIADD R37, R34, 0xffffffc3 ;  /* 0xffffffc322257836 */ /* 0x000fe20000000000 */
[----:B------:R-:W-:-:S02]  /*ead0*/  PRMT R65, RZ, 0x7610, R65 ;  /* 0x00007610ff417816 */ /* 0x000fc40000000041 */
[----:B------:R-:W4:Y:S02]  /*eae0*/  LDL.LU.64 R68, [R1+0x16e0] ;  /* 0x0016e00001447983 */ /* 0x000f240000300a00 */
[----:B------:R-:W-:Y:S01]  /*eaf0*/  ISETP.GE.U32.AND P1, PT, R37, 0x7fffff44, PT ;  /* 0x7fffff442500780c */ /* 0x000fe20003f26070 */
[----:B------:R-:W-:-:S05]  /*eb00*/  VIADD R37, R34, 0xffffffbb ;  /* 0xffffffbb22257836 */ /* 0x000fca0000000000 */
[----:B------:R-:W-:Y:S01]  /*eb10*/  ISETP.GE.U32.AND P4, PT, R37, 0x7fffff3c, PT ;  /* 0x7fffff3c2500780c */ /* 0x000fe20003f86070 */
[----:B------:R-:W-:-:S05]  /*eb20*/  VIADD R37, R34, 0xffffffb3 ;  /* 0xffffffb322257836 */ /* 0x000fca0000000000 */
[----:B------:R-:W-:Y:S01]  /*eb30*/  ISETP.GE.U32.AND P6, PT, R37, 0x7fffff34, PT ;  /* 0x7fffff342500780c */ /* 0x000fe20003fc6070 */
[----:B------:R-:W-:Y:S01]  /*eb40*/  VIADD R37, R34, 0xffffffab ;  /* 0xffffffab22257836 */ /* 0x000fe20000000000 */
[----:B------:R-:W-:-:S04]  /*eb50*/  @!P1 LOP3.LUT R79, R79, R78, RZ, 0x3c, !PT ;  /* 0x0000004e4f4f9212 */ /* 0x000fc800078e3cff */
[----:B------:R-:W-:Y:S02]  /*eb60*/  ISETP.GE.U32.AND P5, PT, R37, 0x7fffff2c, PT ;  /* 0x7fffff2c2500780c */ /* 0x000fe40003fa6070 */
[C---:B------:R-:W-:Y:S02]  /*eb70*/  @!P1 LOP3.LUT R78, R79.reuse, R78, RZ, 0x3c, !PT ;  /* 0x0000004e4f4e9212 */ /* 0x040fe400078e3cff */
[----:B------:R-:W-:Y:S02]  /*eb80*/  PRMT R64, RZ, 0x7610, R64 ;  /* 0x00007610ff407816 */ /* 0x000fe40000000040 */
[----:B------:R-:W-:Y:S02]  /*eb90*/  @!P1 LOP3.LUT R79, R79, R78, RZ, 0x3c, !PT ;  /* 0x0000004e4f4f9212 */ /* 0x000fe400078e3cff */
[----:B------:R-:W-:-:S03]  /*eba0*/  PRMT R76, RZ, 0x7610, R76 ;  /* 0x00007610ff4c7816 */ /* 0x000fc6000000004c */
[----:B------:R-:W4:Y:S01]  /*ebb0*/  @!P1 LDG.E.U8 R65, desc[UR18][R78.64] ;  /* 0x000000124e419981 */ /* 0x000f22000c1e1100 */
[----:B------:R-:W-:Y:S02]  /*ebc0*/  PRMT R77, RZ, 0x7610, R77 ;  /* 0x00007610ff4d7816 */ /* 0x000fe4000000004d */
[----:B---3--:R-:W-:-:S04]  /*ebd0*/  @!P4 LOP3.LUT R71, R71, R70, RZ, 0x3c, !PT ;  /* 0x000000464747c212 */ /* 0x008fc800078e3cff */
[----:B------:R-:W-:-:S04]  /*ebe0*/  @!P4 LOP3.LUT R70, R71, R70, RZ, 0x3c, !PT ;  /* 0x000000464746c212 */ /* 0x000fc800078e3cff */
[----:B------:R-:W-:Y:S01]  /*ebf0*/  @!P4 LOP3.LUT R71, R71, R70, RZ, 0x3c, !PT ;  /* 0x000000464747c212 */ /* 0x000fe200078e3cff */
[----:B--2---:R0:W-:Y:S04]  /*ec00*/  STL [R1+0x448], R62 ;  /* 0x0004483e01007387 */ /* 0x0041e80000100800 */
[----:B------:R-:W2:Y:S04]  /*ec10*/  @!P4 LDG.E.U8 R64, desc[UR18][R70.64] ;  /* 0x000000124640c981 */ /* 0x000ea8000c1e1100 */
[----:B0-----:R-:W3:Y:S04]  /*ec20*/  LDL R62, [R1+0xccc] ;  /* 0x000ccc00013e7983 */ /* 0x001ee80000100800 */
[----:B------:R0:W-:Y:S04]  /*ec30*/  STL [R1+0x44c], R63 ;  /* 0x00044c3f01007387 */ /* 0x0001e80000100800 */
[----:B------:R-:W3:Y:S04]  /*ec40*/  LDL R78, [R1+0xd0c] ;  /* 0x000d0c00014e7983 */ /* 0x000ee80000100800 */
[----:B------:R-:W3:Y:S04]  /*ec50*/  LDL R79, [R1+0xd10] ;  /* 0x000d1000014f7983 */ /* 0x000ee80000100800 */
[----:B0-----:R-:W3:Y:S01]  /*ec60*/  LDL R63, [R1+0xcd0] ;  /* 0x000cd000013f7983 */ /* 0x001ee20000100800 */
[----:B----4-:R-:W-:Y:S01]  /*ec70*/  @!P6 LOP3.LUT R73, R73, R72, RZ, 0x3c, !PT ;  /* 0x000000484949e212 */ /* 0x010fe200078e3cff */
[----:B------:R-:W-:Y:S01]  /*ec80*/  VIADD R37, R34, 0xffffffa3 ;  /* 0xffffffa322257836 */ /* 0x000fe20000000000 */
[----:B------:R-:W-:Y:S01]  /*ec90*/  @!P5 LOP3.LUT R75, R75, R74, RZ, 0x3c, !PT ;  /* 0x0000004a4b4bd212 */ /* 0x000fe200078e3cff */
[----:B------:R-:W4:Y:S01]  /*eca0*/  LDL.LU.64 R70, [R1+0x16d8] ;  /* 0x0016d80001467983 */ /* 0x000f220000300a00 */
        /* <DEDUP_REMOVED lines=10> */
[----:B------:R-:W-:Y:S01]  /*ed50*/  PRMT R61, RZ, 0x7610, R61 ;  /* 0x00007610ff3d7816 */ /* 0x000fe2000000003d */
[----:B--2---:R0:W-:Y:S04]  /*ed60*/  STL [R1+0x440], R64 ;  /* 0x0004404001007387 */ /* 0x0041e80000100800 */
[----:B0-----:R-:W2:Y:S04]  /*ed70*/  LDL R64, [R1+0xd44] ;  /* 0x000d440001407983 */ /* 0x001ea80000100800 */
[----:B------:R0:W-:Y:S01]  /*ed80*/  STL [R1+0x444], R65 ;  /* 0x0004444101007387 */ /* 0x0001e20000100800 */
[----:B---3--:R-:W-:-:S02]  /*ed90*/  @!P3 LOP3.LUT R79, R79, R78, RZ, 0x3c, !PT ;  /* 0x0000004e4f4fb212 */ /* 0x008fc400078e3cff */
[----:B------:R-:W-:Y:S02]  /*eda0*/  @!P0 LOP3.LUT R63, R63, R62, RZ, 0x3c, !PT ;  /* 0x0000003e3f3f8212 */ /* 0x000fe400078e3cff */
[----:B------:R-:W-:Y:S01]  /*edb0*/  @!P3 LOP3.LUT R78, R79, R78, RZ, 0x3c, !PT ;  /* 0x0000004e4f4eb212 */ /* 0x000fe200078e3cff */
[----:B0-----:R-:W3:Y:S01]  /*edc0*/  LDL R65, [R1+0xd48] ;  /* 0x000d480001417983 */ /* 0x001ee20000100800 */
[----:B------:R-:W-:-:S03]  /*edd0*/  @!P0 LOP3.LUT R62, R63, R62, RZ, 0x3c, !PT ;  /* 0x0000003e3f3e8212 */ /* 0x000fc600078e3cff */
[----:B------:R-:W2:Y:S01]  /*ede0*/  LDL.LU.64 R72, [R1+0x16d0] ;  /* 0x0016d00001487983 */ /* 0x000ea20000300a00 */
[----:B------:R-:W-:-:S03]  /*edf0*/  @!P3 LOP3.LUT R79, R79, R78, RZ, 0x3c, !PT ;  /* 0x0000004e4f4fb212 */ /* 0x000fc600078e3cff */
[----:B------:R-:W2:Y:S01]  /*ee00*/  LDL.LU.64 R74, [R1+0x16c8] ;  /* 0x0016c800014a7983 */ /* 0x000ea20000300a00 */
[----:B------:R-:W-:-:S03]  /*ee10*/  @!P0 LOP3.LUT R63, R63, R62, RZ, 0x3c, !PT ;  /* 0x0000003e3f3f8212 */ /* 0x000fc600078e3cff */
[----:B------:R-:W2:Y:S04]  /*ee20*/  @!P3 LDG.E.U8 R60, desc[UR18][R78.64] ;  /* 0x000000124e3cb981 */ /* 0x000ea8000c1e1100 */
[----:B------:R-:W3:Y:S04]  /*ee30*/  @!P0 LDG.E.U8 R61, desc[UR18][R62.64] ;  /* 0x000000123e3d8981 */ /* 0x000ee8000c1e1100 */
[----:B----4-:R0:W-:Y:S04]  /*ee40*/  STL [R1+0x420], R76 ;  /* 0x0004204c01007387 */ /* 0x0101e80000100800 */
[----:B0-----:R-:W4:Y:S04]  /*ee50*/  LDL R76, [R1+0xd7c] ;  /* 0x000d7c00014c7983 */ /* 0x001f280000100800 */
[----:B------:R0:W-:Y:S01]  /*ee60*/  STL [R1+0x43c], R77 ;  /* 0x00043c4d01007387 */ /* 0x0001e20000100800 */
[----:B------:R-:W-:-:S03]  /*ee70*/  VIADD R37, R34, 0xffffff93 ;  /* 0xffffff9322257836 */ /* 0x000fc60000000000 */
[----:B------:R-:W4:Y:S01]  /*ee80*/  LDL R62, [R1+0xdb4] ;  /* 0x000db400013e7983 */ /* 0x000f220000100800 */
[----:B------:R-:W-:-:S03]  /*ee90*/  PRMT R59, RZ, 0x7610, R59 ;  /* 0x00007610ff3b7816 */ /* 0x000fc6000000003b */
[----:B------:R-:W4:Y:S04]  /*eea0*/  LDL R63, [R1+0xdb8] ;  /* 0x000db800013f7983 */ /* 0x000f280000100800 */
[----:B0-----:R-:W4:Y:S01]  /*eeb0*/  LDL R77, [R1+0xd80] ;  /* 0x000d8000014d7983 */ /* 0x001f220000100800 */
[----:B------:R-:W-:Y:S01]  /*eec0*/  ISETP.GE.U32.AND P1, PT, R37, 0x7fffff14, PT ;  /* 0x7fffff142500780c */ /* 0x000fe20003f26070 */
[----:B------:R-:W-:Y:S02]  /*eed0*/  VIADD R37, R34, 0xffffff8b ;  /* 0xffffff8b22257836 */ /* 0x000fe40000000000 */
[----:B------:R-:W4:Y:S03]  /*eee0*/  LDL R78, [R1+0x1f4] ;  /* 0x0001f400014e7983 */ /* 0x000f260000100800 */
[----:B------:R-:W-:Y:S01]  /*eef0*/  ISETP.GE.U32.AND P4, PT, R37, 0x7fffff0c, PT ;  /* 0x7fffff0c2500780c */ /* 0x000fe20003f86070 */
[----:B------:R-:W4:Y:S01]  /*ef00*/  LDL R79, [R1+0x1f8] ;  /* 0x0001f800014f7983 */ /* 0x000f220000100800 */
[----:B------:R-:W-:-:S03]  /*ef10*/  PRMT R46, RZ, 0x7610, R46 ;  /* 0x00007610ff2e7816 */ /* 0x000fc6000000002e */
[----:B--2---:R0:W-:Y:S04]  /*ef20*/  STL [R1+0x418], R60 ;  /* 0x0004183c01007387 */ /* 0x0041e80000100800 */
[----:B---3--:R1:W-:Y:S01]  /*ef30*/  STL [R1+0x41c], R61 ;  /* 0x00041c3d01007387 */ /* 0x0083e20000100800 */
[----:B0-----:R-:W-:Y:S02]  /*ef40*/  @!P1 IMAD.MOV.U32 R60, RZ, RZ, R65 ;  /* 0x000000ffff3c9224 */ /* 0x001fe400078e0041 */
[----:B------:R-:W-:Y:S01]  /*ef50*/  VIADD R37, R34, 0xffffff83 ;  /* 0xffffff8322257836 */ /* 0x000fe20000000000 */
[----:B------:R-:W2:Y:S01]  /*ef60*/  LDL R65, [R1+0x238] ;  /* 0x0002380001417983 */ /* 0x000ea20000100800 */
[----:B-1----:R-:W-:Y:S01]  /*ef70*/  @!P1 IMAD.MOV.U32 R61, RZ, RZ, R64 ;  /* 0x000000ffff3d9224 */ /* 0x002fe200078e0040 */
[----:B----4-:R-:W-:-:S04]  /*ef80*/  @!P4 LOP3.LUT R77, R77, R76, RZ, 0x3c, !PT ;  /* 0x0000004c4d4dc212 */ /* 0x010fc800078e3cff */
[----:B------:R-:W3:Y:S01]  /*ef90*/  @!P1 LDG.E.U8 R59, desc[UR18][R60.64] ;  /* 0x000000123c3b9981 */ /* 0x000ee2000c1e1100 */
[----:B------:R-:W-:-:S03]  /*efa0*/  @!P4 LOP3.LUT R76, R77, R76, RZ, 0x3c, !PT ;  /* 0x0000004c4d4cc212 */ /* 0x000fc600078e3cff */
[----:B------:R-:W2:Y:S01]  /*efb0*/  LDL R64, [R1+0x234] ;  /* 0x0002340001407983 */ /* 0x000ea20000100800 */
[----:B------:R-:W-:-:S03]  /*efc0*/  @!P4 LOP3.LUT R77, R77, R76, RZ, 0x3c, !PT ;  /* 0x0000004c4d4dc212 */ /* 0x000fc600078e3cff */
[----:B------:R-:W4:Y:S04]  /*efd0*/  LDL R60, [R1+0xa94] ;  /* 0x000a9400013c7983 */ /* 0x000f280000100800 */
[----:B------:R-:W4:Y:S04]  /*efe0*/  LDL R61, [R1+0xa98] ;  /* 0x000a9800013d7983 */ /* 0x000f280000100800 */
[----:B------:R-:W2:Y:S01]  /*eff0*/  @!P4 LDG.E.U8 R46, desc[UR18][R76.64] ;  /* 0x000000124c2ec981 */ /* 0x000ea2000c1e1100 */
[----:B------:R-:W-:Y:S01]  /*f000*/  ISETP.GE.U32.AND P6, PT, R37, 0x7fffff04, PT ;  /* 0x7fffff042500780c */ /* 0x000fe20003fc6070 */
[----:B------:R-:W-:-:S05]  /*f010*/  VIADD R37, R34, 0xfffffffa ;  /* 0xfffffffa22257836 */ /* 0x000fca0000000000 */
[----:B------:R-:W-:Y:S01]  /*f020*/  ISETP.GE.U32.AND P5, PT, R37, 0x7fffff7b, PT ;  /* 0x7fffff7b2500780c */ /* 0x000fe20003fa6070 */
[C---:B------:R-:W-:Y:S01]  /*f030*/  VIADD R37, R34.reuse, 0xfffffff2 ;  /* 0xfffffff222257836 */ /* 0x040fe20000000000 */
[----:B------:R-:W-:Y:S01]  /*f040*/  PRMT R47, RZ, 0x7610, R47 ;  /* 0x00007610ff2f7816 */ /* 0x000fe2000000002f */
[----:B------:R-:W2:Y:S03]  /*f050*/  LDL.LU.64 R76, [R1+0x16c0] ;  /* 0x0016c000014c7983 */ /* 0x000ea60000300a00 */
[----:B------:R-:W-:Y:S01]  /*f060*/  ISETP.GE.U32.AND P0, PT, R37, 0x7fffff73, PT ;  /* 0x7fffff732500780c */ /* 0x000fe20003f06070 */
[----:B------:R-:W-:Y:S01]  /*f070*/  VIADD R37, R34, 0xffffffea ;  /* 0xffffffea22257836 */ /* 0x000fe20000000000 */
[----:B------:R-:W-:-:S04]  /*f080*/  @!P6 LOP3.LUT R63, R63, R62, RZ, 0x3c, !PT ;  /* 0x0000003e3f3fe212 */ /* 0x000fc800078e3cff */
[----:B------:R-:W-:Y:S02]  /*f090*/  ISETP.GE.U32.AND P3, PT, R37, 0x7fffff6b, PT ;  /* 0x7fffff6b2500780c */ /* 0x000fe40003f66070 */
[----:B------:R-:W-:Y:S02]  /*f0a0*/  @!P6 LOP3.LUT R62, R63, R62, RZ, 0x3c, !PT ;  /* 0x0000003e3f3ee212 */ /* 0x000fe400078e3cff */
[----:B------:R-:W-:Y:S02]  /*f0b0*/  @!P5 LOP3.LUT R79, R79, R78, RZ, 0x3c, !PT ;  /* 0x0000004e4f4fd212 */ /* 0x000fe400078e3cff */
[----:B------:R-:W-:Y:S02]  /*f0c0*/  @!P6 LOP3.LUT R63, R63, R62, RZ, 0x3c, !PT ;  /* 0x0000003e3f3fe212 */ /* 0x000fe400078e3cff */
[C---:B------:R-:W-:Y:S02]  /*f0d0*/  @!P5 LOP3.LUT R78, R79.reuse, R78, RZ, 0x3c, !PT ;  /* 0x0000004e4f4ed212 */ /* 0x040fe400078e3cff */
[----:B------:R-:W-:Y:S01]  /*f0e0*/  PRMT R45, RZ, 0x7610, R45 ;  /* 0x00007610ff2d7816 */ /* 0x000fe2000000002d */
[----:B------:R-:W2:Y:S01]  /*f0f0*/  @!P6 LDG.E.U8 R47, desc[UR18][R62.64] ;  /* 0x000000123e2fe981 */ /* 0x000ea2000c1e1100 */
[----:B------:R-:W-:-:S02]  /*f100*/  @!P5 LOP3.LUT R79, R79, R78, RZ, 0x3c, !PT ;  /* 0x0000004e4f4fd212 */ /* 0x000fc400078e3cff */
[----:B------:R-:W-:-:S03]  /*f110*/  PRMT R58, RZ, 0x7610, R58 ;  /* 0x00007610ff3a7816 */ /* 0x000fc6000000003a */
[----:B------:R-:W2:Y:S04]  /*f120*/  @!P5 LDG.E.U8 R45, desc[UR18][R78.64] ;  /* 0x000000124e2dd981 */ /* 0x000ea8000c1e1100 */
[----:B---3--:R0:W-:Y:S04]  /*f130*/  STL [R1+0x414], R59 ;  /* 0x0004143b01007387 */ /* 0x0081e80000100800 */
[----:B0-----:R-:W3:Y:S01]  /*f140*/  LDL R59, [R1+0xad4] ;  /* 0x000ad400013b7983 */ /* 0x001ee20000100800 */
[----:B----4-:R-:W-:-:S03]  /*f150*/  @!P3 LOP3.LUT R61, R61, R60, RZ, 0x3c, !PT ;  /* 0x0000003c3d3db212 */ /* 0x010fc600078e3cff */
[----:B--2---:R0:W-:Y:S01]  /*f160*/  STL [R1+0x410], R46 ;  /* 0x0004102e01007387 */ /* 0x0041e20000100800 */
[----:B------:R-:W-:-:S03]  /*f170*/  @!P3 LOP3.LUT R60, R61, R60, RZ, 0x3c, !PT ;  /* 0x0000003c3d3cb212 */ /* 0x000fc600078e3cff */
[----:B------:R-:W2:Y:S04]  /*f180*/  LDL R62, [R1+0xb14] ;  /* 0x000b1400013e7983 */ /* 0x000ea80000100800 */
[----:B------:R-:W2:Y:S01]  /*f190*/  LDL R63, [R1+0xb18] ;  /* 0x000b1800013f7983 */ /* 0x000ea20000100800 */
[----:B------:R-:W-:-:S03]  /*f1a0*/  @!P3 LOP3.LUT R61, R61, R60, RZ, 0x3c, !PT ;  /* 0x0000003c3d3db212 */ /* 0x000fc600078e3cff */
[----:B0-----:R-:W4:Y:S04]  /*f1b0*/  LDL R46, [R1+0xad8] ;  /* 0x000ad800012e7983 */ /* 0x001f280000100800 */
[----:B------:R-:W3:Y:S01]  /*f1c0*/  @!P3 LDG.E.U8 R58, desc[UR18][R60.64] ;  /* 0x000000123c3ab981 */ /* 0x000ee2000c1e1100 */
[C---:B------:R-:W-:Y:S01]  /*f1d0*/  VIADD R37, R34.reuse, 0xffffffe2 ;  /* 0xffffffe222257836 */ /* 0x040fe20000000000 */
[----:B------:R-:W-:Y:S02]  /*f1e0*/  @!P0 LOP3.LUT R65, R65, R64, RZ, 0x3c, !PT ;  /* 0x0000004041418212 */ /* 0x000fe400078e3cff */
[----:B------:R-:W-:Y:S01]  /*f1f0*/  PRMT R85, RZ, 0x7610, R85 ;  /* 0x00007610ff557816 */ /* 0x000fe20000000055 */
[----:B------:R-:W4:Y:S01]  /*f200*/  LDL.LU.64 R78, [R1+0x16b8] ;  /* 0x0016b800014e7983 */ /* 0x000f220000300a00 */
[----:B------:R-:W-:Y:S01]  /*f210*/  ISETP.GE.U32.AND P1, PT, R37, 0x7fffff63, PT ;  /* 0x7fffff632500780c */ /* 0x000fe20003f26070 */
[----:B------:R-:W-:-:S05]  /*f220*/  VIADD R37, R34, 0xffffffda ;  /* 0xffffffda22257836 */ /* 0x000fca0000000000 */
[----:B------:R-:W-:Y:S02]  /*f230*/  ISETP.GE.U32.AND P4, PT, R37, 0x7fffff5b, PT ;  /* 0x7fffff5b2500780c */ /* 0x000fe40003f86070 */
[C---:B------:R-:W-:Y:S01]  /*f240*/  @!P0 LOP3.LUT R64, R65.reuse, R64, RZ, 0x3c, !PT ;  /* 0x0000004041408212 */ /* 0x040fe200078e3cff */
[----:B------:R0:W-:Y:S03]  /*f250*/  STL [R1+0x40c], R47 ;  /* 0x00040c2f01007387 */ /* 0x0001e60000100800 */
[----:B------:R-:W-:Y:S02]  /*f260*/  @!P0 LOP3.LUT R65, R65, R64, RZ, 0x3c, !PT ;  /* 0x0000004041418212 */ /* 0x000fe400078e3cff */
[----:B------:R-:W-:-:S03]  /*f270*/  PRMT R42, RZ, 0x7610, R42 ;  /* 0x00007610ff2a7816 */ /* 0x000fc6000000002a */
[----:B------:R-:W4:Y:S04]  /*f280*/  @!P0 LDG.E.U8 R85, desc[UR18][R64.64] ;  /* 0x0000001240558981 */ /* 0x000f28000c1e1100 */
[----:B0-----:R-:W4:Y:S04]  /*f290*/  LDL R47, [R1+0xb54] ;  /* 0x000b5400012f7983 */ /* 0x001f280000100800 */
[----:B------:R0:W-:Y:S01]  /*f2a0*/  STL [R1+0x408], R45 ;  /* 0x0004082d01007387 */ /* 0x0001e20000100800 */
[----:B------:R-:W-:-:S03]  /*f2b0*/  PRMT R43, RZ, 0x7610, R43 ;  /* 0x00007610ff2b7816 */ /* 0x000fc6000000002b */
[----:B0-----:R-:W4:Y:S04]  /*f2c0*/  LDL R45, [R1+0xb58] ;  /* 0x000b5800012d7983 */ /* 0x001f280000100800 */
[----:B------:R-:W4:Y:S04]  /*f2d0*/  LDL.LU.64 R64, [R1+0x16b0] ;  /* 0x0016b00001407983 */ /* 0x000f280000300a00 */
[----:B------:R-:W4:Y:S04]  /*f2e0*/  LDL R60, [R1+0xb94] ;  /* 0x000b9400013c7983 */ /* 0x000f280000100800 */
[----:B------:R-:W4:Y:S01]  /*f2f0*/  LDL R61, [R1+0xb98] ;  /* 0x000b9800013d7983 */ /* 0x000f220000100800 */
[----:B--2---:R-:W-:-:S04]  /*f300*/  @!P4 LOP3.LUT R63, R63, R62, RZ, 0x3c, !PT ;  /* 0x0000003e3f3fc212 */ /* 0x004fc800078e3cff */
[----:B------:R-:W-:-:S04]  /*f310*/  @!P4 LOP3.LUT R62, R63, R62, RZ, 0x3c, !PT ;  /* 0x0000003e3f3ec212 */ /* 0x000fc800078e3cff */
[----:B------:R-:W-:Y:S01]  /*f320*/  @!P4 LOP3.LUT R63, R63, R62, RZ, 0x3c, !PT ;  /* 0x0000003e3f3fc212 */ /* 0x000fe200078e3cff */
[----:B---3--:R4:W-:Y:S04]  /*f330*/  STL [R1+0x400], R58 ;  /* 0x0004003a01007387 */ /* 0x0089e80000100800 */
[----:B------:R-:W2:Y:S01]  /*f340*/  @!P4 LDG.E.U8 R42, desc[UR18][R62.64] ;  /* 0x000000123e2ac981 */ /* 0x000ea2000c1e1100 */
[----:B----4-:R-:W-:-:S05]  /*f350*/  @!P1 IMAD.MOV.U32 R58, RZ, RZ, R46 ;  /* 0x000000ffff3a9224 */ /* 0x010fca00078e002e */
[----:B------:R-:W3:Y:S01]  /*f360*/  @!P1 LDG.E.U8 R43, desc[UR18][R58.64] ;  /* 0x000000123a2b9981 */ /* 0x000ee2000c1e1100 */
[----:B------:R-:W-:-:S03]  /*f370*/  VIADD R37, R34, 0xffffffd2 ;  /* 0xffffffd222257836 */ /* 0x000fc60000000000 */
[----:B------:R-:W4:Y:S04]  /*f380*/  LDL R58, [R1+0xbd4] ;  /* 0x000bd400013a7983 */ /* 0x000f280000100800 */
[----:B------:R-:W4:Y:S04]  /*f390*/  LDL R59, [R1+0xbd8] ;  /* 0x000bd800013b7983 */ /* 0x000f280000100800 */
[----:B------:R-:W4:Y:S01]  /*f3a0*/  LDL.LU.64 R62, [R1+0x16a8] ;  /* 0x0016a800013e7983 */ /* 0x000f220000300a00 */
[----:B------:R-:W-:Y:S02]  /*f3b0*/  ISETP.GE.U32.AND P6, PT, R37, 0x7fffff53, PT ;  /* 0x7fffff532500780c */ /* 0x000fe40003fc6070 */
[----:B------:R-:W-:-:S11]  /*f3c0*/  PRMT R44, RZ, 0x7610, R44 ;  /* 0x00007610ff2c7816 */ /* 0x000fd6000000002c */
[----:B------:R-:W-:-:S05]  /*f3d0*/  @!P6 IMAD.MOV.U32 R46, RZ, RZ, R45 ;  /* 0x000000ffff2ee224 */ /* 0x000fca00078e002d */
[----:B------:R-:W4:Y:S04]  /*f3e0*/  @!P6 LDG.E.U8 R44, desc[UR18][R46.64] ;  /* 0x000000122e2ce981 */ /* 0x000f28000c1e1100 */
[----:B--2---:R0:W-:Y:S04]  /*f3f0*/  STL [R1+0x3e0], R42 ;  /* 0x0003e02a01007387 */ /* 0x0041e80000100800 */
[----:B0-----:R-:W2:Y:S04]  /*f400*/  LDL R42, [R1+0xc14] ;  /* 0x000c1400012a7983 */ /* 0x001ea80000100800 */
[----:B---3--:R0:W-:Y:S04]  /*f410*/  STL [R1+0x3fc], R43 ;  /* 0x0003fc2b01007387 */ /* 0x0081e80000100800 */
[----:B0-----:R-:W2:Y:S01]  /*f420*/  LDL R43, [R1+0xc18] ;  /* 0x000c1800012b7983 */ /* 0x001ea20000100800 */
        /* <DEDUP_REMOVED lines=8> */
[----:B----4-:R-:W-:Y:S02]  /*f4b0*/  @!P0 LOP3.LUT R59, R59, R58, RZ, 0x3c, !PT ;  /* 0x0000003a3b3b8212 */ /* 0x010fe400078e3cff */
[----:B------:R-:W-:Y:S02]  /*f4c0*/  PRMT R51, RZ, 0x7610, R51 ;  /* 0x00007610ff337816 */ /* 0x000fe40000000033 */
[----:B------:R-:W-:Y:S02]  /*f4d0*/  @!P5 LOP3.LUT R61, R61, R60, RZ, 0x3c, !PT ;  /* 0x0000003c3d3dd212 */ /* 0x000fe400078e3cff */
[C---:B------:R-:W-:Y:S02]  /*f4e0*/  @!P0 LOP3.LUT R58, R59.reuse, R58, RZ, 0x3c, !PT ;  /* 0x0000003a3b3a8212 */ /* 0x040fe400078e3cff */
[----:B------:R-:W-:Y:S01]  /*f4f0*/  PRMT R55, RZ, 0x7610, R55 ;  /* 0x00007610ff377816 */ /* 0x000fe20000000037 */
[----:B------:R-:W3:Y:S01]  /*f500*/  @!P5 LDG.E.U8 R51, desc[UR18][R60.64] ;  /* 0x000000123c33d981 */ /* 0x000ee2000c1e1100 */
[----:B------:R-:W-:-:S02]  /*f510*/  @!P0 LOP3.LUT R59, R59, R58, RZ, 0x3c, !PT ;  /* 0x0000003a3b3b8212 */ /* 0x000fc400078e3cff */
[----:B------:R-:W-:-:S03]  /*f520*/  PRMT R53, RZ, 0x7610, R53 ;  /* 0x00007610ff357816 */ /* 0x000fc60000000035 */
[----:B------:R-:W4:Y:S04]  /*f530*/  @!P0 LDG.E.U8 R55, desc[UR18][R58.64] ;  /* 0x000000123a378981 */ /* 0x000f28000c1e1100 */
[----:B------:R-:W-:Y:S04]  /*f540*/  STL [R1+0x404], R85 ;  /* 0x0004045501007387 */ /* 0x000fe80000100800 */
[----:B------:R0:W-:Y:S04]  /*f550*/  STL [R1+0x3dc], R44 ;  /* 0x0003dc2c01007387 */ /* 0x0001e80000100800 */
[----:B------:R-:W4:Y:S04]  /*f560*/  LDL R46, [R1+0xc94] ;  /* 0x000c9400012e7983 */ /* 0x000f280000100800 */
[----:B------:R-:W4:Y:S04]  /*f570*/  LDL R47, [R1+0xc98] ;  /* 0x000c9800012f7983 */ /* 0x000f280000100800 */
[----:B0-----:R-:W4:Y:S04]  /*f580*/  LDL R44, [R1+0xc54] ;  /* 0x000c5400012c7983 */ /* 0x001f280000100800 */
[----:B------:R-:W4:Y:S01]  /*f590*/  LDL R45, [R1+0xc58] ;  /* 0x000c5800012d7983 */ /* 0x000f220000100800 */
[----:B------:R-:W-:-:S03]  /*f5a0*/  VIADD R37, R34, 0xffffffb2 ;  /* 0xffffffb222257836 */ /* 0x000fc60000000000 */
[----:B------:R-:W4:Y:S01]  /*f5b0*/  LDL R61, [R1+0xcd4] ;  /* 0x000cd400013d7983 */ /* 0x000f220000100800 */
[----:B--2---:R-:W-:-:S04]  /*f5c0*/  @!P3 LOP3.LUT R43, R43, R42, RZ, 0x3c, !PT ;  /* 0x0000002a2b2bb212 */ /* 0x004fc800078e3cff */
[----:B------:R-:W-:-:S04]  /*f5d0*/  @!P3 LOP3.LUT R42, R43, R42, RZ, 0x3c, !PT ;  /* 0x0000002a2b2ab212 */ /* 0x000fc800078e3cff */
[----:B------:R-:W-:-:S05]  /*f5e0*/  @!P3 LOP3.LUT R43, R43, R42, RZ, 0x3c, !PT ;  /* 0x0000002a2b2bb212 */ /* 0x000fca00078e3cff */
[----:B------:R-:W2:Y:S01]  /*f5f0*/  @!P3 LDG.E.U8 R53, desc[UR18][R42.64] ;  /* 0x000000122a35b981 */ /* 0x000ea2000c1e1100 */
[----:B------:R-:W-:Y:S01]  /*f600*/  ISETP.GE.U32.AND P1, PT, R37, 0x7fffff33, PT ;  /* 0x7fffff332500780c */ /* 0x000fe20003f26070 */
[----:B------:R-:W-:-:S05]  /*f610*/  VIADD R37, R34, 0xffffffaa ;  /* 0xffffffaa22257836 */ /* 0x000fca0000000000 */
[----:B------:R-:W-:Y:S01]  /*f620*/  ISETP.GE.U32.AND P4, PT, R37, 0x7fffff2b, PT ;  /* 0x7fffff2b2500780c */ /* 0x000fe20003f86070 */
[----:B---3--:R0:W-:Y:S04]  /*f630*/  STL [R1+0x3d8], R51 ;  /* 0x0003d83301007387 */ /* 0x0081e80000100800 */
[----:B------:R-:W3:Y:S04]  /*f640*/  LDL R58, [R1+0xd14] ;  /* 0x000d1400013a7983 */ /* 0x000ee80000100800 */
[----:B------:R-:W3:Y:S04]  /*f650*/  LDL R59, [R1+0xd18] ;  /* 0x000d1800013b7983 */ /* 0x000ee80000100800 */
[----:B0-----:R-:W3:Y:S04]  /*f660*/  LDL R51, [R1+0xcd8] ;  /* 0x000cd80001337983 */ /* 0x001ee80000100800 */
[----:B------:R-:W3:Y:S04]  /*f670*/  LDL.LU.64 R42, [R1+0x16a0] ;  /* 0x0016a000012a7983 */ /* 0x000ee80000300a00 */
[----:B----4-:R0:W-:Y:S04]  /*f680*/  STL [R1+0x3d4], R55 ;  /* 0x0003d43701007387 */ /* 0x0101e80000100800 */
[----:B0-----:R-:W4:Y:S01]  /*f690*/  LDL R55, [R1+0xd4c] ;  /* 0x000d4c0001377983 */ /* 0x001f220000100800 */
[----:B------:R-:W-:-:S02]  /*f6a0*/  @!P4 LOP3.LUT R47, R47, R46, RZ, 0x3c, !PT ;  /* 0x0000002e2f2fc212 */ /* 0x000fc400078e3cff */
[----:B------:R-:W-:Y:S02]  /*f6b0*/  @!P1 LOP3.LUT R45, R45, R44, RZ, 0x3c, !PT ;  /* 0x0000002c2d2d9212 */ /* 0x000fe400078e3cff */
[----:B------:R-:W-:Y:S02]  /*f6c0*/  @!P4 LOP3.LUT R46, R47, R46, RZ, 0x3c, !PT ;  /* 0x0000002e2f2ec212 */ /* 0x000fe400078e3cff */
[----:B------:R-:W-:Y:S02]  /*f6d0*/  @!P1 LOP3.LUT R44, R45, R44, RZ, 0x3c, !PT ;  /* 0x0000002c2d2c9212 */ /* 0x000fe400078e3cff */
[----:B------:R-:W-:Y:S02]  /*f6e0*/  PRMT R48, RZ, 0x7610, R48 ;  /* 0x00007610ff307816 */ /* 0x000fe40000000030 */
[----:B------:R-:W-:Y:S02]  /*f6f0*/  @!P4 LOP3.LUT R47, R47, R46, RZ, 0x3c, !PT ;  /* 0x0000002e2f2fc212 */ /* 0x000fe400078e3cff */
[----:B------:R-:W-:-:S02]  /*f700*/  PRMT R49, RZ, 0x7610, R49 ;  /* 0x00007610ff317816 */ /* 0x000fc40000000031 */
[----:B------:R-:W-:Y:S01]  /*f710*/  @!P1 LOP3.LUT R45, R45, R44, RZ, 0x3c, !PT ;  /* 0x0000002c2d2d9212 */ /* 0x000fe200078e3cff */
[----:B------:R-:W4:Y:S04]  /*f720*/  @!P4 LDG.E.U8 R48, desc[UR18][R46.64] ;  /* 0x000000122e30c981 */ /* 0x000f28000c1e1100 */
[----:B------:R-:W4:Y:S04]  /*f730*/  @!P1 LDG.E.U8 R49, desc[UR18][R44.64] ;  /* 0x000000122c319981 */ /* 0x000f28000c1e1100 */
[----:B--2---:R0:W-:Y:S04]  /*f740*/  STL [R1+0x3d0], R53 ;  /* 0x0003d03501007387 */ /* 0x0041e80000100800 */
[----:B0-----:R-:W2:Y:S01]  /*f750*/  LDL R53, [R1+0xd50] ;  /* 0x000d500001357983 */ /* 0x001ea20000100800 */
[----:B------:R-:W-:Y:S01]  /*f760*/  VIADD R37, R34, 0xffffffa2 ;  /* 0xffffffa222257836 */ /* 0x000fe20000000000 */
[----:B------:R-:W-:-:S02]  /*f770*/  PRMT R50, RZ, 0x7610, R50 ;  /* 0x00007610ff327816 */ /* 0x000fc40000000032 */
[----:B------:R-:W-:Y:S01]  /*f780*/  PRMT R52, RZ, 0x7610, R52 ;  /* 0x00007610ff347816 */ /* 0x000fe20000000034 */
[----:B------:R-:W2:Y:S01]  /*f790*/  LDL.LU.64 R44, [R1+0x1698] ;  /* 0x00169800012c7983 */ /* 0x000ea20000300a00 */
[----:B------:R-:W-:Y:S01]  /*f7a0*/  ISETP.GE.U32.AND P6, PT, R37, 0x7fffff23, PT ;  /* 0x7fffff232500780c */ /* 0x000fe20003fc6070 */
[C---:B------:R-:W-:Y:S02]  /*f7b0*/  VIADD R37, R34.reuse, 0xffffff9a ;  /* 0xffffff9a22257836 */ /* 0x040fe40000000000 */
[----:B------:R-:W2:Y:S03]  /*f7c0*/  LDL.LU.64 R46, [R1+0x1690] ;  /* 0x00169000012e7983 */ /* 0x000ea60000300a00 */
[----:B------:R-:W-:Y:S01]  /*f7d0*/  ISETP.GE.U32.AND P5, PT, R37, 0x7fffff1b, PT ;  /* 0x7fffff1b2500780c */ /* 0x000fe20003fa6070 */
[----:B------:R-:W-:-:S05]  /*f7e0*/  VIADD R37, R34, 0xffffff92 ;  /* 0xffffff9222257836 */ /* 0x000fca0000000000 */
[----:B------:R-:W-:Y:S01]  /*f7f0*/  ISETP.GE.U32.AND P0, PT, R37, 0x7fffff13, PT ;  /* 0x7fffff132500780c */ /* 0x000fe20003f06070 */
[----:B---3--:R-:W-:-:S05]  /*f800*/  @!P6 IMAD.MOV.U32 R60, RZ, RZ, R51 ;  /* 0x000000ffff3ce224 */ /* 0x008fca00078e0033 */
[----:B------:R4:W3:Y:S07]  /*f810*/  @!P6 LDG.E.U8 R50, desc[UR18][R60.64] ;  /* 0x000000123c32e981 */ /* 0x0008ee000c1e1100 */
[----:B----4-:R-:W-:Y:S01]  /*f820*/  @!P0 IMAD.MOV.U32 R61, RZ, RZ, R55 ;  /* 0x000000ffff3d8224 */ /* 0x010fe200078e0037 */
[----:B------:R0:W-:Y:S04]  /*f830*/  STL [R1+0x3c8], R48 ;  /* 0x0003c83001007387 */ /* 0x0001e80000100800 */
[----:B0-----:R-:W4:Y:S04]  /*f840*/  LDL R48, [R1+0xd84] ;  /* 0x000d840001307983 */ /* 0x001f280000100800 */
[----:B------:R0:W-:Y:S04]  /*f850*/  STL [R1+0x3cc], R49 ;  /* 0x0003cc3101007387 */ /* 0x0001e80000100800 */
[----:B0-----:R-:W4:Y:S01]  /*f860*/  LDL R49, [R1+0xd88] ;  /* 0x000d880001317983 */ /* 0x001f220000100800 */
[----:B--2---:R-:W-:-:S05]  /*f870*/  @!P0 IMAD.MOV.U32 R60, RZ, RZ, R53 ;  /* 0x000000ffff3c8224 */ /* 0x004fca00078e0035 */
[----:B------:R-:W2:Y:S01]  /*f880*/  @!P0 LDG.E.U8 R52, desc[UR18][R60.64] ;  /* 0x000000123c348981 */ /* 0x000ea2000c1e1100 */
[----:B------:R-:W-:-:S04]  /*f890*/  @!P5 LOP3.LUT R59, R59, R58, RZ, 0x3c, !PT ;  /* 0x0000003a3b3bd212 */ /* 0x000fc800078e3cff */
[C---:B------:R-:W-:Y:S02]  /*f8a0*/  @!P5 LOP3.LUT R58, R59.reuse, R58, RZ, 0x3c, !PT ;  /* 0x0000003a3b3ad212 */ /* 0x040fe400078e3cff */
[----:B------:R-:W-:Y:S02]  /*f8b0*/  PRMT R57, RZ, 0x7610, R57 ;  /* 0x00007610ff397816 */ /* 0x000fe40000000039 */
[----:B------:R-:W-:Y:S01]  /*f8c0*/  @!P5 LOP3.LUT R59, R59, R58, RZ, 0x3c, !PT ;  /* 0x0000003a3b3bd212 */ /* 0x000fe200078e3cff */
[----:B------:R-:W-:-:S04]  /*f8d0*/  VIADD R37, R34, 0xffffff8a ;  /* 0xffffff8a22257836 */ /* 0x000fc80000000000 */
[----:B------:R0:W2:Y:S04]  /*f8e0*/  @!P5 LDG.E.U8 R57, desc[UR18][R58.64] ;  /* 0x000000123a39d981 */ /* 0x0000a8000c1e1100 */
[----:B---3--:R1:W-:Y:S04]  /*f8f0*/  STL [R1+0x3c4], R50 ;  /* 0x0003c43201007387 */ /* 0x0083e80000100800 */
[----:B------:R-:W3:Y:S04]  /*f900*/  LDL R51, [R1+0xdc0] ;  /* 0x000dc00001337983 */ /* 0x000ee80000100800 */
[----:B------:R-:W0:Y:S04]  /*f910*/  LDL R58, [R1+0x1fc] ;  /* 0x0001fc00013a7983 */ /* 0x000e280000100800 */
[----:B-1----:R-:W3:Y:S04]  /*f920*/  LDL R50, [R1+0xdbc] ;  /* 0x000dbc0001327983 */ /* 0x002ee80000100800 */
[----:B------:R-:W0:Y:S01]  /*f930*/  LDL R59, [R1+0x200] ;  /* 0x00020000013b7983 */ /* 0x000e220000100800 */
[----:B------:R-:W-:-:S02]  /*f940*/  ISETP.GE.U32.AND P3, PT, R37, 0x7fffff0b, PT ;  /* 0x7fffff0b2500780c */ /* 0x000fc40003f66070 */
[----:B------:R-:W-:-:S11]  /*f950*/  PRMT R54, RZ, 0x7610, R54 ;  /* 0x00007610ff367816 */ /* 0x000fd60000000036 */
[----:B----4-:R-:W-:-:S04]  /*f960*/  @!P3 LOP3.LUT R49, R49, R48, RZ, 0x3c, !PT ;  /* 0x000000303131b212 */ /* 0x010fc800078e3cff */
[----:B------:R-:W-:-:S04]  /*f970*/  @!P3 LOP3.LUT R48, R49, R48, RZ, 0x3c, !PT ;  /* 0x000000303130b212 */ /* 0x000fc800078e3cff */
[----:B------:R-:W-:-:S05]  /*f980*/  @!P3 LOP3.LUT R49, R49, R48, RZ, 0x3c, !PT ;  /* 0x000000303131b212 */ /* 0x000fca00078e3cff */
[----:B------:R-:W4:Y:S04]  /*f990*/  @!P3 LDG.E.U8 R54, desc[UR18][R48.64] ;  /* 0x000000123036b981 */ /* 0x000f28000c1e1100 */
[----:B--2---:R1:W-:Y:S04]  /*f9a0*/  STL [R1+0x3bc], R52 ;  /* 0x0003bc3401007387 */ /* 0x0043e80000100800 */
[----:B------:R-:W2:Y:S01]  /*f9b0*/  LDL R53, [R1+0x240] ;  /* 0x0002400001357983 */ /* 0x000ea20000100800 */
[----:B------:R-:W-:Y:S01]  /*f9c0*/  VIADD R37, R34, 0xffffff82 ;  /* 0xffffff8222257836 */ /* 0x000fe20000000000 */
[----:B------:R-:W-:-:S02]  /*f9d0*/  PRMT R56, RZ, 0x7610, R56 ;  /* 0x00007610ff387816 */ /* 0x000fc40000000038 */
[----:B------:R-:W-:Y:S01]  /*f9e0*/  PRMT R40, RZ, 0x7610, R40 ;  /* 0x00007610ff287816 */ /* 0x000fe20000000028 */
[----:B------:R-:W2:Y:S04]  /*f9f0*/  LDL R60, [R1+0xa9c] ;  /* 0x000a9c00013c7983 */ /* 0x000ea80000100800 */
[----:B-1----:R-:W2:Y:S01]  /*fa00*/  LDL R52, [R1+0x23c] ;  /* 0x00023c0001347983 */ /* 0x002ea20000100800 */
[----:B------:R-:W-:Y:S01]  /*fa10*/  ISETP.GE.U32.AND P1, PT, R37, 0x7fffff03, PT ;  /* 0x7fffff032500780c */ /* 0x000fe20003f26070 */
[C---:B------:R-:W-:Y:S01]  /*fa20*/  VIADD R37, R34.reuse, 0xfffffff9 ;  /* 0xfffffff922257836 */ /* 0x040fe20000000000 */
[----:B------:R-:W-:Y:S01]  /*fa30*/  PRMT R41, RZ, 0x7610, R41 ;  /* 0x00007610ff297816 */ /* 0x000fe20000000029 */
[----:B------:R-:W2:Y:S03]  /*fa40*/  LDL R61, [R1+0xaa0] ;  /* 0x000aa000013d7983 */ /* 0x000ea60000100800 */
[----:B------:R-:W-:Y:S01]  /*fa50*/  ISETP.GE.U32.AND P4, PT, R37, 0x7fffff7a, PT ;  /* 0x7fffff7a2500780c */ /* 0x000fe20003f86070 */
[----:B------:R-:W-:Y:S01]  /*fa60*/  VIADD R37, R34, 0xfffffff1 ;  /* 0xfffffff122257836 */ /* 0x000fe20000000000 */
[----:B------:R-:W2:Y:S04]  /*fa70*/  LDL.LU.64 R48, [R1+0x1688] ;  /* 0x0016880001307983 */ /* 0x000ea80000300a00 */
[----:B------:R-:W-:-:S02]  /*fa80*/  ISETP.GE.U32.AND P6, PT, R37, 0x7fffff72, PT ;  /* 0x7fffff722500780c */ /* 0x000fc40003fc6070 */
[----:B---3--:R-:W-:-:S04]  /*fa90*/  @!P1 LOP3.LUT R51, R51, R50, RZ, 0x3c, !PT ;  /* 0x0000003233339212 */ /* 0x008fc800078e3cff */
[----:B------:R-:W-:Y:S02]  /*faa0*/  @!P1 LOP3.LUT R50, R51, R50, RZ, 0x3c, !PT ;  /* 0x0000003233329212 */ /* 0x000fe400078e3cff */
[----:B0-----:R-:W-:Y:S02]  /*fab0*/  @!P4 LOP3.LUT R59, R59, R58, RZ, 0x3c, !PT ;  /* 0x0000003a3b3bc212 */ /* 0x001fe400078e3cff */
[----:B------:R-:W-:Y:S02]  /*fac0*/  @!P1 LOP3.LUT R51, R51, R50, RZ, 0x3c, !PT ;  /* 0x0000003233339212 */ /* 0x000fe400078e3cff */
[----:B------:R-:W-:-:S03]  /*fad0*/  @!P4 LOP3.LUT R58, R59, R58, RZ, 0x3c, !PT ;  /* 0x0000003a3b3ac212 */ /* 0x000fc600078e3cff */
[----:B------:R-:W3:Y:S01]  /*fae0*/  @!P1 LDG.E.U8 R56, desc[UR18][R50.64] ;  /* 0x0000001232389981 */ /* 0x000ee2000c1e1100 */
[----:B------:R-:W-:-:S05]  /*faf0*/  @!P4 LOP3.LUT R59, R59, R58, RZ, 0x3c, !PT ;  /* 0x0000003a3b3bc212 */ /* 0x000fca00078e3cff */
[----:B------:R-:W3:Y:S04]  /*fb00*/  @!P4 LDG.E.U8 R41, desc[UR18][R58.64] ;  /* 0x000000123a29c981 */ /* 0x000ee8000c1e1100 */
[----:B----4-:R0:W-:Y:S04]  /*fb10*/  STL [R1+0x3a0], R54 ;  /* 0x0003a03601007387 */ /* 0x0101e80000100800 */
[----:B------:R-:W4:Y:S04]  /*fb20*/  LDL R55, [R1+0xae0] ;  /* 0x000ae00001377983 */ /* 0x000f280000100800 */
[----:B0-----:R-:W4:Y:S01]  /*fb30*/  LDL R54, [R1+0xadc] ;  /* 0x000adc0001367983 */ /* 0x001f220000100800 */
[----:B------:R-:W-:-:S03]  /*fb40*/  VIADD R37, R34, 0xffffffe9 ;  /* 0xffffffe922257836 */ /* 0x000fc60000000000 */
[----:B------:R-:W4:Y:S01]  /*fb50*/  LDL.LU.64 R50, [R1+0x1680] ;  /* 0x0016800001327983 */ /* 0x000f220000300a00 */
[----:B--2---:R-:W-:-:S04]  /*fb60*/  @!P6 LOP3.LUT R53, R53, R52, RZ, 0x3c, !PT ;  /* 0x000000343535e212 */ /* 0x004fc800078e3cff */
[----:B------:R-:W-:-:S04]  /*fb70*/  @!P6 LOP3.LUT R52, R53, R52, RZ, 0x3c, !PT ;  /* 0x000000343534e212 */ /* 0x000fc800078e3cff */
[----:B------:R-:W-:-:S05]  /*fb80*/  @!P6 LOP3.LUT R53, R53, R52, RZ, 0x3c, !PT ;  /* 0x000000343535e212 */ /* 0x000fca00078e3cff */
[----:B------:R-:W2:Y:S01]  /*fb90*/  @!P6 LDG.E.U8 R40, desc[UR18][R52.64] ;  /* 0x000000123428e981 */ /* 0x000ea2000c1e1100 */
[----:B------:R-:W-:Y:S01]  /*fba0*/  ISETP.GE.U32.AND P5, PT, R37, 0x7fffff6a, PT ;  /* 0x7fffff6a2500780c */ /* 0x000fe20003fa6070 */
[----:B------:R-:W-:Y:S01]  /*fbb0*/  VIADD R37, R34, 0xffffffe1 ;  /* 0xffffffe122257836 */ /* 0x000fe20000000000 */
[----:B------:R-:W-:-:S04]  /*fbc0*/  PRMT R39, RZ, 0x7610, R39 ;  /* 0x00007610ff277816 */ /* 0x000fc80000000027 */
[----:B------:R-:W-:Y:S01]  /*fbd0*/  ISETP.GE.U32.AND P0, PT, R37, 0x7fffff62, PT ;  /* 0x7fffff622500780c */ /* 0x000fe20003f06070 */
[----:B---3--:R0:W-:Y:S04]  /*fbe0*/  STL [R1+0x39c], R56 ;  /* 0x00039c3801007387 */ /* 0x0081e80000100800 */
[----:B------:R1:W-:Y:S04]  /*fbf0*/  STL [R1+0x3c0], R57 ;  /* 0x0003c03901007387 */ /* 0x0003e80000100800 */
[----:B------:R-:W3:Y:S04]  /*fc00*/  LDL R58, [R1+0xb5c] ;  /* 0x000b5c00013a7983 */ /* 0x000ee80000100800 */
[----:B0-----:R-:W3:Y:S04]  /*fc10*/  LDL R56, [R1+0xb1c] ;  /* 0x000b1c0001387983 */ /* 0x001ee80000100800 */
[----:B-1----:R-:W3:Y:S04]  /*fc20*/  LDL R57, [R1+0xb20] ;  /* 0x000b200001397983 */ /* 0x002ee80000100800 */
[----:B------:R-:W3:Y:S04]  /*fc30*/  LDL R59, [R1+0xb60] ;  /* 0x000b6000013b7983 */ /* 0x000ee80000100800 */
[----:B------:R-:W3:Y:S04]  /*fc40*/  LDL.LU.64 R52, [R1+0x1678] ;  /* 0x0016780001347983 */ /* 0x000ee80000300a00 */
[----:B--2---:R0:W-:Y:S04]  /*fc50*/  STL [R1+0x394], R40 ;  /* 0x0003942801007387 */ /* 0x0041e80000100800 */
[----:B------:R1:W-:Y:S01]  /*fc60*/  STL [R1+0x398], R41 ;  /* 0x0003982901007387 */ /* 0x0003e20000100800 */
[----:B0-----:R-:W-:-:S03]  /*fc70*/  @!P5 IMAD.MOV.U32 R40, RZ, RZ, R61 ;  /* 0x000000ffff28d224 */ /* 0x001fc600078e003d */
[----:B------:R-:W2:Y:S01]  /*fc80*/  LDL R61, [R1+0xba0] ;  /* 0x000ba000013d7983 */ /* 0x000ea20000100800 */
[----:B-1----:R-:W-:-:S03]  /*fc90*/  @!P5 IMAD.MOV.U32 R41, RZ, RZ, R60 ;  /* 0x000000ffff29d224 */ /* 0x002fc600078e003c */
[----:B------:R-:W2:Y:S04]  /*fca0*/  LDL R60, [R1+0xb9c] ;  /* 0x000b9c00013c7983 */ /* 0x000ea80000100800 */
[----:B------:R4:W2:Y:S02]  /*fcb0*/  @!P5 LDG.E.U8 R39, desc[UR18][R40.64] ;  /* 0x000000122827d981 */ /* 0x0008a4000c1e1100 */
[----:B----4-:R-:W-:Y:S02]  /*fcc0*/  @!P0 IMAD.MOV.U32 R40, RZ, RZ, R55 ;  /* 0x000000ffff288224 */ /* 0x010fe400078e0037 */
[----:B------:R-:W-:Y:S01]  /*fcd0*/  @!P0 IMAD.MOV.U32 R41, RZ, RZ, R54 ;  /* 0x000000ffff298224 */ /* 0x000fe200078e0036 */
[----:B------:R-:W4:Y:S04]  /*fce0*/  LDL R55, [R1+0xbe0] ;  /* 0x000be00001377983 */ /* 0x000f280000100800 */
[----:B------:R-:W4:Y:S01]  /*fcf0*/  LDL R54, [R1+0xbdc] ;  /* 0x000bdc0001367983 */ /* 0x000f220000100800 */
[----:B------:R-:W-:-:S05]  /*fd00*/  VIADD R37, R34, 0xffffffd9 ;  /* 0xffffffd922257836 */ /* 0x000fca0000000000 */
[----:B------:R-:W-:Y:S01]  /*fd10*/  ISETP.GE.U32.AND P3, PT, R37, 0x7fffff5a, PT ;  /* 0x7fffff5a2500780c */ /* 0x000fe20003f66070 */
[----:B------:R-:W-:-:S05]  /*fd20*/  VIADD R37, R34, 0xffffffd1 ;  /* 0xffffffd122257836 */ /* 0x000fca0000000000 */
[----:B------:R-:W-:Y:S01]  /*fd30*/  ISETP.GE.U32.AND P1, PT, R37, 0x7fffff52, PT ;  /* 0x7fffff522500780c */ /* 0x000fe20003f26070 */
[----:B------:R-:W-:-:S05]  /*fd40*/  VIADD R37, R34, 0xffffffc9 ;  /* 0xffffffc922257836 */ /* 0x000fca0000000000 */
[----:B------:R-:W-:Y:S02]  /*fd50*/  ISETP.GE.U32.AND P4, PT, R37, 0x7fffff4a, PT ;  /* 0x7fffff4a2500780c */ /* 0x000fe40003f86070 */
[----:B------:R-:W-:Y:S01]  /*fd60*/  PRMT R36, RZ, 0x7610, R36 ;  /* 0x00007610ff247816 */ /* 0x000fe20000000024 */
[----:B------:R-:W-:Y:S01]  /*fd70*/  VIADD R37, R34, 0xffffffc1 ;  /* 0xffffffc122257836 */ /* 0x000fe20000000000 */
[----:B------:R-:W-:-:S04]  /*fd80*/  PRMT R35, RZ, 0x7610, R35 ;  /* 0x00007610ff237816 */ /* 0x000fc80000000023 */
[----:B------:R3:W4:Y:S01]  /*fd90*/  @!P0 LDG.E.U8 R36, desc[UR18][R40.64] ;  /* 0x0000001228248981 */ /* 0x000722000c1e1100 */
[----:B------:R-:W-:Y:S02]  /*fda0*/  ISETP.GE.U32.AND P6, PT, R37, 0x7fffff42, PT ;  /* 0x7fffff422500780c */ /* 0x000fe40003fc6070 */
[----:B------:R-:W-:Y:S01]  /*fdb0*/  PRMT R32, RZ, 0x7610, R32 ;  /* 0x00007610ff207816 */ /* 0x000fe20000000020 */
[----:B---3--:R-:W-:Y:S02]  /*fdc0*/  @!P3 IMAD.MOV.U32 R40, RZ, RZ, R57 ;  /* 0x000000ffff28b224 */ /* 0x008fe400078e0039 */
[----:B------:R-:W-:Y:S01]  /*fdd0*/  @!P3 IMAD.MOV.U32 R41, RZ, RZ, R56 ;  /* 0x000000ffff29b224 */ /* 0x000fe200078e0038 */
[----:B------:R-:W-:Y:S01]  /*fde0*/  PRMT R28, RZ, 0x7610, R28 ;  /* 0x00007610ff1c7816 */ /* 0x000fe2000000001c */
[----:B------:R-:W3:Y:S04]  /*fdf0*/  LDL R56, [R1+0xc1c] ;  /* 0x000c1c0001387983 */ /* 0x000ee80000100800 */
[----:B------:R0:W3:Y:S04]  /*fe00*/  @!P3 LDG.E.U8 R35, desc[UR18][R40.64] ;  /* 0x000000122823b981 */ /* 0x0000e8000c1e1100 */
[----:B------:R-:W3:Y:S01]  /*fe10*/  LDL R57, [R1+0xc20] ;  /* 0x000c200001397983 */ /* 0x000ee20000100800 */
[----:B0-----:R-:W-:-:S02]  /*fe20*/  @!P1 IMAD.MOV.U32 R40, RZ, RZ, R59 ;  /* 0x000000ffff289224 */ /* 0x001fc400078e003b */
[----:B------:R-:W-:Y:S01]  /*fe30*/  @!P1 IMAD.MOV.U32 R41, RZ, RZ, R58 ;  /* 0x000000ffff299224 */ /* 0x000fe200078e003a */
[----:B------:R-:W3:Y:S04]  /*fe40*/  LDL R59, [R1+0xca0] ;  /* 0x000ca000013b7983 */ /* 0x000ee80000100800 */
[----:B------:R0:W3:Y:S04]  /*fe50*/  @!P1 LDG.E.U8 R32, desc[UR18][R40.64] ;  /* 0x0000001228209981 */ /* 0x0000e8000c1e1100 */
[----:B------:R-:W3:Y:S04]  /*fe60*/  LDL R58, [R1+0xc9c] ;  /* 0x000c9c00013a7983 */ /* 0x000ee80000100800 */
[----:B------:R-:W0:Y:S04]  /*fe70*/  LDL R40, [R1+0xc5c] ;  /* 0x000c5c0001287983 */ /* 0x000e280000100800 */
[----:B------:R-:W0:Y:S01]  /*fe80*/  LDL R41, [R1+0xc60] ;  /* 0x000c600001297983 */ /* 0x000e220000100800 */
[----:B------:R-:W-:-:S02]  /*fe90*/  PRMT R7, RZ, 0x7610, R7 ;  /* 0x00007610ff077816 */ /* 0x000fc40000000007 */
[----:B--2---:R-:W-:-:S04]  /*fea0*/  @!P4 LOP3.LUT R61, R61, R60, RZ, 0x3c, !PT ;  /* 0x0000003c3d3dc212 */ /* 0x004fc800078e3cff */
[----:B------:R-:W-:-:S04]  /*feb0*/  @!P4 LOP3.LUT R60, R61, R60, RZ, 0x3c, !PT ;  /* 0x0000003c3d3cc212 */ /* 0x000fc800078e3cff */
[----:B------:R-:W-:Y:S01]  /*fec0*/  @!P4 LOP3.LUT R61, R61, R60, RZ, 0x3c, !PT ;  /* 0x0000003c3d3dc212 */ /* 0x000fe200078e3cff */
[----:B------:R-:W-:Y:S04]  /*fed0*/  STL [R1+0x390], R39 ;  /* 0x0003902701007387 */ /* 0x000fe80000100800 */
[----:B------:R1:W2:Y:S04]  /*fee0*/  @!P4 LDG.E.U8 R28, desc[UR18][R60.64] ;  /* 0x000000123c1cc981 */ /* 0x0002a8000c1e1100 */
[----:B------:R-:W1:Y:S01]  /*fef0*/  LDL R60, [R1+0xcdc] ;  /* 0x000cdc00013c7983 */ /* 0x000e620000100800 */
[----:B----4-:R-:W-:-:S03]  /*ff00*/  @!P6 LOP3.LUT R55, R55, R54, RZ, 0x3c, !PT ;  /* 0x000000363737e212 */ /* 0x010fc600078e3cff */
[----:B------:R-:W1:Y:S01]  /*ff10*/  LDL R61, [R1+0xce0] ;  /* 0x000ce000013d7983 */ /* 0x000e620000100800 */
[----:B------:R-:W-:-:S04]  /*ff20*/  @!P6 LOP3.LUT R54, R55, R54, RZ, 0x3c, !PT ;  /* 0x000000363736e212 */ /* 0x000fc800078e3cff */
[----:B------:R-:W-:-:S05]  /*ff30*/  @!P6 LOP3.LUT R55, R55, R54, RZ, 0x3c, !PT ;  /* 0x000000363737e212 */ /* 0x000fca00078e3cff */
[----:B------:R-:W4:Y:S01]  /*ff40*/  @!P6 LDG.E.U8 R7, desc[UR18][R54.64] ;  /* 0x000000123607e981 */ /* 0x000f22000c1e1100 */
[----:B------:R-:W-:-:S05]  /*ff50*/  VIADD R37, R34, 0xffffffb9 ;  /* 0xffffffb922257836 */ /* 0x000fca0000000000 */
[----:B------:R-:W-:Y:S01]  /*ff60*/  ISETP.GE.U32.AND P5, PT, R37, 0x7fffff3a, PT ;  /* 0x7fffff3a2500780c */ /* 0x000fe20003fa6070 */
[----:B------:R-:W-:-:S05]  /*ff70*/  VIADD R37, R34, 0xffffffb1 ;  /* 0xffffffb122257836 */ /* 0x000fca0000000000 */
[----:B------:R-:W-:Y:S01]  /*ff80*/  ISETP.GE.U32.AND P0, PT, R37, 0x7fffff32, PT ;  /* 0x7fffff322500780c */ /* 0x000fe20003f06070 */
[----:B------:R-:W-:-:S05]  /*ff90*/  VIADD R37, R34, 0xffffffa9 ;  /* 0xffffffa922257836 */ /* 0x000fca0000000000 */
[----:B------:R-:W-:Y:S01]  /*ffa0*/  ISETP.GE.U32.AND P3, PT, R37, 0x7fffff2a, PT ;  /* 0x7fffff2a2500780c */ /* 0x000fe20003f66070 */
[----:B------:R-:W-:-:S05]  /*ffb0*/  VIADD R37, R34, 0xffffffa1 ;  /* 0xffffffa122257836 */ /* 0x000fca0000000000 */
[----:B------:R-:W-:Y:S02]  /*ffc0*/  ISETP.GE.U32.AND P1, PT, R37, 0x7fffff22, PT ;  /* 0x7fffff222500780c */ /* 0x000fe40003f26070 */
[----:B---3--:R-:W-:-:S04]  /*ffd0*/  @!P5 LOP3.LUT R57, R57, R56, RZ, 0x3c, !PT ;  /* 0x000000383939d212 */ /* 0x008fc800078e3cff */
[C---:B------:R-:W-:Y:S02]  /*ffe0*/  @!P5 LOP3.LUT R56, R57.reuse, R56, RZ, 0x3c, !PT ;  /* 0x000000383938d212 */ /* 0x040fe400078e3cff */
[----:B------:R-:W-:Y:S02]  /*fff0*/  PRMT R21, RZ, 0x7610, R21 ;  /* 0x00007610ff157816 */ /* 0x000fe40000000015 */
[----:B------:R-:W-:Y:S02]  /*10000*/  @!P5 LOP3.LUT R57, R57, R56, RZ, 0x3c, !PT ;  /* 0x000000383939d212 */ /* 0x000fe400078e3cff */
[----:B------:R-:W-:Y:S02]  /*10010*/  PRMT R24, RZ, 0x7610, R24 ;  /* 0x00007610ff187816 */ /* 0x000fe40000000018 */
[----:B------:R-:W-:Y:S01]  /*10020*/  PRMT R33, RZ, 0x7610, R33 ;  /* 0x00007610ff217816 */ /* 0x000fe20000000021 */
[----:B------:R-:W3:Y:S04]  /*10030*/  @!P5 LDG.E.U8 R21, desc[UR18][R56.64] ;  /* 0x000000123815d981 */ /* 0x000ee8000c1e1100 */
[----:B------:R-:W-:Y:S04]  /*10040*/  STL [R1+0x38c], R36 ;  /* 0x00038c2401007387 */ /* 0x000fe80000100800 */
[----:B------:R-:W3:Y:S01]  /*10050*/  LDL.LU.64 R54, [R1+0x1670] ;  /* 0x0016700001367983 */ /* 0x000ee20000300a00 */
[----:B0-----:R-:W-:-:S04]  /*10060*/  @!P0 LOP3.LUT R41, R41, R40, RZ, 0x3c, !PT ;  /* 0x0000002829298212 */ /* 0x001fc800078e3cff */
[----:B------:R-:W-:-:S04]  /*10070*/  @!P0 LOP3.LUT R40, R41, R40, RZ, 0x3c, !PT ;  /* 0x0000002829288212 */ /* 0x000fc800078e3cff */
[----:B------:R-:W-:Y:S01]  /*10080*/  @!P0 LOP3.LUT R41, R41, R40, RZ, 0x3c, !PT ;  /* 0x0000002829298212 */ /* 0x000fe200078e3cff */
[----:B------:R0:W-:Y:S04]  /*10090*/  STL [R1+0x384], R32 ;  /* 0x0003842001007387 */ /* 0x0001e80000100800 */
[----:B------:R-:W3:Y:S04]  /*100a0*/  @!P0 LDG.E.U8 R33, desc[UR18][R40.64] ;  /* 0x0000001228218981 */ /* 0x000ee8000c1e1100 */
[----:B0-----:R-:W3:Y:S01]  /*100b0*/  LDL R32, [R1+0xd1c] ;  /* 0x000d1c0001207983 */ /* 0x001ee20000100800 */
[----:B-1----:R-:W-:-:S04]  /*100c0*/  @!P1 LOP3.LUT R61, R61, R60, RZ, 0x3c, !PT ;  /* 0x0000003c3d3d9212 */ /* 0x002fc800078e3cff */
[----:B------:R-:W-:-:S04]  /*100d0*/  @!P1 LOP3.LUT R60, R61, R60, RZ, 0x3c, !PT ;  /* 0x0000003c3d3c9212 */ /* 0x000fc800078e3cff */
[----:B------:R-:W-:Y:S01]  /*100e0*/  @!P1 LOP3.LUT R61, R61, R60, RZ, 0x3c, !PT ;  /* 0x0000003c3d3d9212 */ /* 0x000fe200078e3cff */
[----:B----4-:R0:W-:Y:S04]  /*100f0*/  STL [R1+0x37c], R7 ;  /* 0x00037c0701007387 */ /* 0x0101e80000100800 */
[----:B------:R-:W4:Y:S04]  /*10100*/  @!P1 LDG.E.U8 R24, desc[UR18][R60.64] ;  /* 0x000000123c189981 */ /* 0x000f28000c1e1100 */
[----:B0-----:R-:W4:Y:S01]  /*10110*/  LDL R7, [R1+0xd20] ;  /* 0x000d200001077983 */ /* 0x001f220000100800 */
[----:B------:R-:W-:Y:S01]  /*10120*/  @!P3 LOP3.LUT R59, R59, R58, RZ, 0x3c, !PT ;  /* 0x0000003a3b3bb212 */ /* 0x000fe200078e3cff */
[----:B------:R-:W-:-:S03]  /*10130*/  VIADD R37, R34, 0xffffff99 ;  /* 0xffffff9922257836 */ /* 0x000fc60000000000 */
[----:B------:R-:W-:Y:S02]  /*10140*/  @!P3 LOP3.LUT R58, R59, R58, RZ, 0x3c, !PT ;  /* 0x0000003a3b3ab212 */ /* 0x000fe400078e3cff */
[----:B------:R-:W-:Y:S01]  /*10150*/  ISETP.GE.U32.AND P4, PT, R37, 0x7fffff1a, PT ;  /* 0x7fffff1a2500780c */ /* 0x000fe20003f86070 */
[----:B------:R-:W-:Y:S01]  /*10160*/  STL [R1+0x388], R35 ;  /* 0x0003882301007387 */ /* 0x000fe20000100800 */
[----:B------:R-:W-:Y:S02]  /*10170*/  PRMT R31, RZ, 0x7610, R31 ;  /* 0x00007610ff1f7816 */ /* 0x000fe4000000001f */
[----:B------:R-:W-:Y:S01]  /*10180*/  @!P3 LOP3.LUT R59, R59, R58, RZ, 0x3c, !PT ;  /* 0x0000003a3b3bb212 */ /* 0x000fe200078e3cff */
[----:B------:R-:W4:Y:S04]  /*10190*/  LDL.LU.64 R56, [R1+0x1668] ;  /* 0x0016680001387983 */ /* 0x000f280000300a00 */
[----:B--2---:R0:W-:Y:S04]  /*101a0*/  STL [R1+0x380], R28 ;  /* 0x0003801c01007387 */ /* 0x0041e80000100800 */
[----:B------:R-:W2:Y:S04]  /*101b0*/  @!P3 LDG.E.U8 R31, desc[UR18][R58.64] ;  /* 0x000000123a1fb981 */ /* 0x000ea8000c1e1100 */
[----:B0-----:R-:W2:Y:S01]  /*101c0*/  LDL R28, [R1+0xd54] ;  /* 0x000d5400011c7983 */ /* 0x001ea20000100800 */
[----:B------:R-:W-:-:S03]  /*101d0*/  PRMT R6, RZ, 0x7610, R6 ;  /* 0x00007610ff067816 */ /* 0x000fc60000000006 */
[----:B---3--:R0:W-:Y:S04]  /*101e0*/  STL [R1+0x360], R21 ;  /* 0x0003601501007387 */ /* 0x0081e80000100800 */
[----:B------:R-:W3:Y:S04]  /*101f0*/  LDL R40, [R1+0xd8c] ;  /* 0x000d8c0001287983 */ /* 0x000ee80000100800 */
[----:B------:R-:W3:Y:S04]  /*10200*/  LDL R41, [R1+0xd90] ;  /* 0x000d900001297983 */ /* 0x000ee80000100800 */
[----:B0-----:R-:W3:Y:S04]  /*10210*/  LDL R21, [R1+0xd58] ;  /* 0x000d580001157983 */ /* 0x001ee80000100800 */
[----:B------:R-:W3:Y:S04]  /*10220*/  LDL.LU.64 R58, [R1+0x1660] ;  /* 0x00166000013a7983 */ /* 0x000ee80000300a00 */
[----:B------:R-:W3:Y:S04]  /*10230*/  LDL.LU.64 R60, [R1+0x1658] ;  /* 0x00165800013c7983 */ /* 0x000ee80000300a00 */
[----:B----4-:R0:W-:Y:S04]  /*10240*/  STL [R1+0x354], R24 ;  /* 0x0003541801007387 */ /* 0x0101e80000100800 */
[----:B0-----:R-:W4:Y:S04]  /*10250*/  LDL R24, [R1+0xdc8] ;  /* 0x000dc80001187983 */ /* 0x001f280000100800 */
[----:B------:R0:W-:Y:S02]  /*10260*/  STL [R1+0x35c], R33 ;  /* 0x00035c2101007387 */ /* 0x0001e40000100800 */
[----:B0-----:R-:W-:-:S02]  /*10270*/  @!P4 IMAD.MOV.U32 R33, RZ, RZ, R32 ;  /* 0x000000ffff21c224 */ /* 0x001fc400078e0020 */
[----:B------:R-:W-:-:S05]  /*10280*/  @!P4 IMAD.MOV.U32 R32, RZ, RZ, R7 ;  /* 0x000000ffff20c224 */ /* 0x000fca00078e0007 */
[----:B------:R2:W4:Y:S01]  /*10290*/  @!P4 LDG.E.U8 R6, desc[UR18][R32.64] ;  /* 0x000000122006c981 */ /* 0x000522000c1e1100 */
[----:B------:R-:W-:-:S05]  /*102a0*/  VIADD R37, R34, 0xffffff91 ;  /* 0xffffff9122257836 */ /* 0x000fca0000000000 */
[----:B------:R-:W-:Y:S02]  /*102b0*/  ISETP.GE.U32.AND P6, PT, R37, 0x7fffff12, PT ;  /* 0x7fffff122500780c */ /* 0x000fe40003fc6070 */
[----:B------:R-:W-:-:S11]  /*102c0*/  PRMT R8, RZ, 0x7610, R8 ;  /* 0x00007610ff087816 */ /* 0x000fd60000000008 */
[----:B--2---:R-:W-:Y:S02]  /*102d0*/  @!P6 IMAD.MOV.U32 R33, RZ, RZ, R28 ;  /* 0x000000ffff21e224 */ /* 0x004fe400078e001c */
[----:B---3--:R-:W-:-:S05]  /*102e0*/  @!P6 IMAD.MOV.U32 R32, RZ, RZ, R21 ;  /* 0x000000ffff20e224 */ /* 0x008fca00078e0015 */
[----:B------:R-:W2:Y:S01]  /*102f0*/  @!P6 LDG.E.U8 R8, desc[UR18][R32.64] ;  /* 0x000000122008e981 */ /* 0x000ea2000c1e1100 */
[----:B------:R-:W-:-:S03]  /*10300*/  VIADD R37, R34, 0xffffff89 ;  /* 0xffffff8922257836 */ /* 0x000fc60000000000 */
[----:B----4-:R0:W-:Y:S04]  /*10310*/  STL [R1+0x350], R6 ;  /* 0x0003500601007387 */ /* 0x0101e80000100800 */
[----:B------:R-:W3:Y:S04]  /*10320*/  LDL R7, [R1+0x208] ;  /* 0x0002080001077983 */ /* 0x000ee80000100800 */
[----:B------:R-:W4:Y:S04]  /*10330*/  LDL R33, [R1+0x244] ;  /* 0x0002440001217983 */ /* 0x000f280000100800 */
[----:B0-----:R-:W3:Y:S04]  /*10340*/  LDL R6, [R1+0x204] ;  /* 0x0002040001067983 */ /* 0x001ee80000100800 */
[----:B------:R-:W4:Y:S01]  /*10350*/  LDL R32, [R1+0x248] ;  /* 0x0002480001207983 */ /* 0x000f220000100800 */
[----:B------:R-:W-:Y:S01]  /*10360*/  ISETP.GE.U32.AND P5, PT, R37, 0x7fffff0a, PT ;  /* 0x7fffff0a2500780c */ /* 0x000fe20003fa6070 */
[C---:B------:R-:W-:Y:S01]  /*10370*/  VIADD R37, R34.reuse, 0xffffff81 ;  /* 0xffffff8122257836 */ /* 0x040fe20000000000 */
[----:B------:R-:W-:Y:S01]  /*10380*/  PRMT R27, RZ, 0x7610, R27 ;  /* 0x00007610ff1b7816 */ /* 0x000fe2000000001b */
[----:B------:R-:W4:Y:S03]  /*10390*/  LDL R21, [R1+0xaa4] ;  /* 0x000aa40001157983 */ /* 0x000f260000100800 */
[----:B------:R-:W-:Y:S01]  /*103a0*/  ISETP.GE.U32.AND P0, PT, R37, 0x7fffff02, PT ;  /* 0x7fffff022500780c */ /* 0x000fe20003f06070 */
[----:B------:R-:W-:-:S05]  /*103b0*/  VIADD R37, R34, 0xfffffff8 ;  /* 0xfffffff822257836 */ /* 0x000fca0000000000 */
[----:B------:R-:W-:Y:S02]  /*103c0*/  ISETP.GE.U32.AND P3, PT, R37, 0x7fffff79, PT ;  /* 0x7fffff792500780c */ /* 0x000fe40003f66070 */
[----:B------:R-:W-:Y:S01]  /*103d0*/  @!P5 LOP3.LUT R41, R41, R40, RZ, 0x3c, !PT ;  /* 0x000000282929d212 */ /* 0x000fe200078e3cff */
[----:B------:R-:W-:-:S03]  /*103e0*/  VIADD R37, R34, 0xfffffff0 ;  /* 0xfffffff022257836 */ /* 0x000fc60000000000 */
[----:B------:R-:W-:Y:S02]  /*103f0*/  @!P5 LOP3.LUT R40, R41, R40, RZ, 0x3c, !PT ;  /* 0x000000282928d212 */ /* 0x000fe400078e3cff */
[----:B------:R-:W-:Y:S02]  /*10400*/  ISETP.GE.U32.AND P1, PT, R37, 0x7fffff71, PT ;  /* 0x7fffff712500780c */ /* 0x000fe40003f26070 */
[----:B------:R-:W-:Y:S02]  /*10410*/  @!P5 LOP3.LUT R41, R41, R40, RZ, 0x3c, !PT ;  /* 0x000000282929d212 */ /* 0x000fe400078e3cff */
[----:B------:R-:W-:Y:S02]  /*10420*/  PRMT R22, RZ, 0x7610, R22 ;  /* 0x00007610ff167816 */ /* 0x000fe40000000016 */
[----:B------:R-:W-:Y:S01]  /*10430*/  PRMT R23, RZ, 0x7610, R23 ;  /* 0x00007610ff177816 */ /* 0x000fe20000000017 */
[----:B------:R-:W4:Y:S01]  /*10440*/  @!P5 LDG.E.U8 R27, desc[UR18][R40.64] ;  /* 0x00000012281bd981 */ /* 0x000f22000c1e1100 */
[----:B------:R-:W-:-:S04]  /*10450*/  PRMT R30, RZ, 0x7610, R30 ;  /* 0x00007610ff1e7816 */ /* 0x000fc8000000001e */
[----:B------:R-:W4:Y:S04]  /*10460*/  @!P0 LDG.E.U8 R23, desc[UR18][R24.64] ;  /* 0x0000001218178981 */ /* 0x000f28000c1e1100 */
[----:B--2---:R0:W-:Y:S04]  /*10470*/  STL [R1+0x34c], R8 ;  /* 0x00034c0801007387 */ /* 0x0041e80000100800 */
[----:B0-----:R-:W2:Y:S01]  /*10480*/  LDL R8, [R1+0xaa8] ;  /* 0x000aa80001087983 */ /* 0x001ea20000100800 */
[----:B---3--:R-:W-:-:S04]  /*10490*/  @!P3 LOP3.LUT R7, R7, R6, RZ, 0x3c, !PT ;  /* 0x000000060707b212 */ /* 0x008fc800078e3cff */
[C---:B------:R-:W-:Y:S01]  /*104a0*/  @!P3 LOP3.LUT R6, R7.reuse, R6, RZ, 0x3c, !PT ;  /* 0x000000060706b212 */ /* 0x040fe200078e3cff */
[----:B----4-:R-:W3:Y:S03]  /*104b0*/  @!P1 LDG.E.U8 R30, desc[UR18][R32.64] ;  /* 0x00000012201e9981 */ /* 0x010ee6000c1e1100 */
[----:B------:R-:W-:-:S05]  /*104c0*/  @!P3 LOP3.LUT R7, R7, R6, RZ, 0x3c, !PT ;  /* 0x000000060707b212 */ /* 0x000fca00078e3cff */
[----:B------:R-:W4:Y:S01]  /*104d0*/  @!P3 LDG.E.U8 R22, desc[UR18][R6.64] ;  /* 0x000000120616b981 */ /* 0x000f22000c1e1100 */
[----:B------:R-:W-:-:S03]  /*104e0*/  VIADD R37, R34, 0xffffffe8 ;  /* 0xffffffe822257836 */ /* 0x000fc60000000000 */
[----:B------:R-:W-:Y:S02]  /*104f0*/  STL [R1+0x358], R31 ;  /* 0x0003581f01007387 */ /* 0x000fe40000100800 */
[----:B------:R-:W-:Y:S02]  /*10500*/  ISETP.GE.U32.AND P4, PT, R37, 0x7fffff69, PT ;  /* 0x7fffff692500780c */ /* 0x000fe40003f86070 */
[----:B------:R-:W2:Y:S04]  /*10510*/  LDL.LU.64 R40, [R1+0x1650] ;  /* 0x0016500001287983 */ /* 0x000ea80000300a00 */
[----:B------:R-:W2:Y:S04]  /*10520*/  LDL R28, [R1+0xae4] ;  /* 0x000ae400011c7983 */ /* 0x000ea80000100800 */
[----:B------:R0:W-:Y:S04]  /*10530*/  STL [R1+0x348], R27 ;  /* 0x0003481b01007387 */ /* 0x0001e80000100800 */
[----:B------:R-:W2:Y:S04]  /*10540*/  LDL R25, [R1+0xb24] ;  /* 0x000b240001197983 */ /* 0x000ea80000100800 */
[----:B------:R-:W2:Y:S04]  /*10550*/  LDL R24, [R1+0xb28] ;  /* 0x000b280001187983 */ /* 0x000ea80000100800 */
[----:B0-----:R-:W2:Y:S04]  /*10560*/  LDL R27, [R1+0xae8] ;  /* 0x000ae800011b7983 */ /* 0x001ea80000100800 */
[----:B------:R-:W2:Y:S01]  /*10570*/  LDL.LU.64 R6, [R1+0x1648] ;  /* 0x0016480001067983 */ /* 0x000ea20000300a00 */
[----:B------:R-:W-:Y:S01]  /*10580*/  PRMT R29, RZ, 0x7610, R29 ;  /* 0x00007610ff1d7816 */ /* 0x000fe2000000001d */
[----:B------:R-:W-:-:S02]  /*10590*/  @!P4 IMAD.MOV.U32 R31, RZ, RZ, R21 ;  /* 0x000000ffff1fc224 */ /* 0x000fc400078e0015 */
[----:B----4-:R0:W-:Y:S04]  /*105a0*/  STL [R1+0x340], R22 ;  /* 0x0003401601007387 */ /* 0x0101e80000100800 */
[----:B0-----:R-:W4:Y:S04]  /*105b0*/  LDL R22, [R1+0xb64] ;  /* 0x000b640001167983 */ /* 0x001f280000100800 */
[----:B------:R0:W-:Y:S04]  /*105c0*/  STL [R1+0x344], R23 ;  /* 0x0003441701007387 */ /* 0x0001e80000100800 */
[----:B0-----:R-:W4:Y:S04]  /*105d0*/  LDL R23, [R1+0xb68] ;  /* 0x000b680001177983 */ /* 0x001f280000100800 */
[----:B---3--:R2:W-:Y:S01]  /*105e0*/  STL [R1+0x33c], R30 ;  /* 0x00033c1e01007387 */ /* 0x0085e20000100800 */
[----:B------:R-:W-:Y:S01]  /*105f0*/  VIADD R37, R34, 0xffffffe0 ;  /* 0xffffffe022257836 */ /* 0x000fe20000000000 */
[----:B------:R-:W-:-:S02]  /*10600*/  PRMT R26, RZ, 0x7610, R26 ;  /* 0x00007610ff1a7816 */ /* 0x000fc4000000001a */
[----:B------:R-:W3:Y:S01]  /*10610*/  LDL R21, [R1+0xba4] ;  /* 0x000ba40001157983 */ /* 0x000ee20000100800 */
[----:B--2---:R-:W-:Y:S01]  /*10620*/  @!P4 IMAD.MOV.U32 R30, RZ, RZ, R8 ;  /* 0x000000ffff1ec224 */ /* 0x004fe200078e0008 */
[----:B------:R-:W-:Y:S02]  /*10630*/  ISETP.GE.U32.AND P6, PT, R37, 0x7fffff61, PT ;  /* 0x7fffff612500780c */ /* 0x000fe40003fc6070 */
[----:B------:R-:W2:Y:S04]  /*10640*/  LDL R8, [R1+0xba8] ;  /* 0x000ba80001087983 */ /* 0x000ea80000100800 */
[----:B------:R-:W2:Y:S01]  /*10650*/  @!P4 LDG.E.U8 R29, desc[UR18][R30.64] ;  /* 0x000000121e1dc981 */ /* 0x000ea2000c1e1100 */
[----:B------:R-:W-:-:S05]  /*10660*/  VIADD R37, R34, 0xffffffd8 ;  /* 0xffffffd822257836 */ /* 0x000fca0000000000 */
[----:B------:R-:W-:Y:S02]  /*10670*/  ISETP.GE.U32.AND P5, PT, R37, 0x7fffff59, PT ;  /* 0x7fffff592500780c */ /* 0x000fe40003fa6070 */
[----:B------:R-:W-:-:S11]  /*10680*/  PRMT R17, RZ, 0x7610, R17 ;  /* 0x00007610ff117816 */ /* 0x000fd60000000011 */
[----:B------:R-:W3:Y:S04]  /*10690*/  @!P5 LDG.E.U8 R17, desc[UR18][R24.64] ;  /* 0x000000121811d981 */ /* 0x000ee8000c1e1100 */
[----:B--2---:R0:W-:Y:S02]  /*106a0*/  STL [R1+0x300], R29 ;  /* 0x0003001d01007387 */ /* 0x0041e40000100800 */
[----:B0-----:R-:W-:Y:S02]  /*106b0*/  @!P6 IMAD.MOV.U32 R29, RZ, RZ, R28 ;  /* 0x000000ffff1de224 */ /* 0x001fe400078e001c */
[----:B------:R-:W-:-:S05]  /*106c0*/  @!P6 IMAD.MOV.U32 R28, RZ, RZ, R27 ;  /* 0x000000ffff1ce224 */ /* 0x000fca00078e001b */
[----:B------:R4:W2:Y:S01]  /*106d0*/  @!P6 LDG.E.U8 R26, desc[UR18][R28.64] ;  /* 0x000000121c1ae981 */ /* 0x0008a2000c1e1100 */
[----:B------:R-:W-:-:S05]  /*106e0*/  VIADD R37, R34, 0xffffffd0 ;  /* 0xffffffd022257836 */ /* 0x000fca0000000000 */
[----:B------:R-:W-:Y:S02]  /*106f0*/  ISETP.GE.U32.AND P0, PT, R37, 0x7fffff51, PT ;  /* 0x7fffff512500780c */ /* 0x000fe40003f06070 */
[----:B------:R-:W-:-:S11]  /*10700*/  PRMT R20, RZ, 0x7610, R20 ;  /* 0x00007610ff147816 */ /* 0x000fd60000000014 */
[----:B----4-:R-:W-:Y:S02]  /*10710*/  @!P0 IMAD.MOV.U32 R29, RZ, RZ, R22 ;  /* 0x000000ffff1d8224 */ /* 0x010fe400078e0016 */
[----:B------:R-:W-:-:S05]  /*10720*/  @!P0 IMAD.MOV.U32 R28, RZ, RZ, R23 ;  /* 0x000000ffff1c8224 */ /* 0x000fca00078e0017 */
[----:B------:R0:W4:Y:S04]  /*10730*/  @!P0 LDG.E.U8 R20, desc[UR18][R28.64] ;  /* 0x000000121c148981 */ /* 0x000128000c1e1100 */
[----:B--2---:R1:W-:Y:S04]  /*10740*/  STL [R1+0x2fc], R26 ;  /* 0x0002fc1a01007387 */ /* 0x0043e80000100800 */
[----:B------:R-:W2:Y:S04]  /*10750*/  LDL R27, [R1+0xbe8] ;  /* 0x000be800011b7983 */ /* 0x000ea80000100800 */
[----:B------:R-:W2:Y:S04]  /*10760*/  LDL R25, [R1+0xc24] ;  /* 0x000c240001197983 */ /* 0x000ea80000100800 */
[----:B-1----:R-:W2:Y:S04]  /*10770*/  LDL R26, [R1+0xbe4] ;  /* 0x000be400011a7983 */ /* 0x002ea80000100800 */
[----:B---3--:R1:W-:Y:S04]  /*10780*/  STL [R1+0x2f8], R17 ;  /* 0x0002f81101007387 */ /* 0x0083e80000100800 */
[----:B------:R-:W3:Y:S04]  /*10790*/  LDL R24, [R1+0xc64] ;  /* 0x000c640001187983 */ /* 0x000ee80000100800 */
[----:B------:R-:W3:Y:S04]  /*107a0*/  LDL R22, [R1+0xc68] ;  /* 0x000c680001167983 */ /* 0x000ee80000100800 */
[----:B-1----:R-:W3:Y:S01]  /*107b0*/  LDL R17, [R1+0xc28] ;  /* 0x000c280001117983 */ /* 0x002ee20000100800 */
[----:B------:R-:W-:Y:S01]  /*107c0*/  VIADD R37, R34, 0xffffffc8 ;  /* 0xffffffc822257836 */ /* 0x000fe20000000000 */
[----:B------:R-:W-:-:S02]  /*107d0*/  PRMT R16, RZ, 0x7610, R16 ;  /* 0x00007610ff107816 */ /* 0x000fc40000000010 */
[----:B------:R-:W-:Y:S01]  /*107e0*/  PRMT R18, RZ, 0x7610, R18 ;  /* 0x00007610ff127816 */ /* 0x000fe20000000012 */
[----:B------:R-:W3:Y:S01]  /*107f0*/  LDL R23, [R1+0x1294] ;  /* 0x0012940001177983 */ /* 0x000ee20000100800 */
[----:B------:R-:W-:Y:S01]  /*10800*/  ISETP.GE.U32.AND P3, PT, R37, 0x7fffff49, PT ;  /* 0x7fffff492500780c */ /* 0x000fe20003f66070 */
[----:B------:R-:W-:-:S05]  /*10810*/  VIADD R37, R34, 0xffffffc0 ;  /* 0xffffffc022257836 */ /* 0x000fca0000000000 */
[----:B------:R-:W-:Y:S01]  /*10820*/  ISETP.GE.U32.AND P1, PT, R37, 0x7fffff41, PT ;  /* 0x7fffff412500780c */ /* 0x000fe20003f26070 */
[----:B------:R-:W-:-:S05]  /*10830*/  VIADD R37, R34, 0xffffffb8 ;  /* 0xffffffb822257836 */ /* 0x000fca0000000000 */
[----:B------:R-:W-:Y:S01]  /*10840*/  ISETP.GE.U32.AND P4, PT, R37, 0x7fffff39, PT ;  /* 0x7fffff392500780c */ /* 0x000fe20003f86070 */
[----:B------:R-:W-:Y:S02]  /*10850*/  VIADD R37, R34, 0xffffffb0 ;  /* 0xffffffb022257836 */ /* 0x000fe40000000000 */
[----:B0-----:R-:W-:-:S03]  /*10860*/  @!P3 IMAD.MOV.U32 R28, RZ, RZ, R8 ;  /* 0x000000ffff1cb224 */ /* 0x001fc600078e0008 */
[----:B------:R-:W-:Y:S01]  /*10870*/  ISETP.GE.U32.AND P6, PT, R37, 0x7fffff31, PT ;  /* 0x7fffff312500780c */ /* 0x000fe20003fc6070 */
[----:B------:R-:W-:Y:S01]  /*10880*/  @!P3 IMAD.MOV.U32 R29, RZ, RZ, R21 ;  /* 0x000000ffff1db224 */ /* 0x000fe200078e0015 */
[----:B------:R-:W-:-:S04]  /*10890*/  PRMT R5, RZ, 0x7610, R5 ;  /* 0x00007610ff057816 */ /* 0x000fc80000000005 */
[----:B------:R-:W3:Y:S01]  /*108a0*/  @!P3 LDG.E.U8 R18, desc[UR18][R28.64] ;  /* 0x000000121c12b981 */ /* 0x000ee2000c1e1100 */
[----:B------:R-:W-:-:S03]  /*108b0*/  PRMT R9, RZ, 0x7610, R9 ;  /* 0x00007610ff097816 */ /* 0x000fc60000000009 */
[----:B----4-:R0:W-:Y:S04]  /*108c0*/  STL [R1+0x2f4], R20 ;  /* 0x0002f41401007387 */ /* 0x0101e80000100800 */
[----:B------:R-:W4:Y:S04]  /*108d0*/  LDL R8, [R1+0xca8] ;  /* 0x000ca80001087983 */ /* 0x000f280000100800 */
[----:B------:R-:W4:Y:S04]  /*108e0*/  LDL R21, [R1+0xca4] ;  /* 0x000ca40001157983 */ /* 0x000f280000100800 */
[----:B0-----:R-:W4:Y:S01]  /*108f0*/  LDL R20, [R1+0x1260] ;  /* 0x0012600001147983 */ /* 0x001f220000100800 */
[----:B--2---:R-:W-:-:S04]  /*10900*/  @!P1 LOP3.LUT R27, R27, R26, RZ, 0x3c, !PT ;  /* 0x0000001a1b1b9212 */ /* 0x004fc800078e3cff */
[----:B------:R-:W-:-:S04]  /*10910*/  @!P1 LOP3.LUT R26, R27, R26, RZ, 0x3c, !PT ;  /* 0x0000001a1b1a9212 */ /* 0x000fc800078e3cff */
[----:B------:R-:W-:-:S05]  /*10920*/  @!P1 LOP3.LUT R27, R27, R26, RZ, 0x3c, !PT ;  /* 0x0000001a1b1b9212 */ /* 0x000fca00078e3cff */
[----:B------:R3:W2:Y:S02]  /*10930*/  @!P1 LDG.E.U8 R16, desc[UR18][R26.64] ;  /* 0x000000121a109981 */ /* 0x0006a4000c1e1100 */
[----:B---3--:R-:W-:Y:S02]  /*10940*/  @!P4 IMAD.MOV.U32 R26, RZ, RZ, R17 ;  /* 0x000000ffff1ac224 */ /* 0x008fe400078e0011 */
[----:B------:R-:W-:Y:S02]  /*10950*/  @!P4 IMAD.MOV.U32 R27, RZ, RZ, R25 ;  /* 0x000000ffff1bc224 */ /* 0x000fe400078e0019 */
[----:B------:R-:W-:-:S03]  /*10960*/  @!P6 IMAD.MOV.U32 R25, RZ, RZ, R24 ;  /* 0x000000ffff19e224 */ /* 0x000fc600078e0018 */
[----:B------:R-:W3:Y:S01]  /*10970*/  @!P4 LDG.E.U8 R5, desc[UR18][R26.64] ;  /* 0x000000121a05c981 */ /* 0x000ee2000c1e1100 */
[----:B------:R-:W-:-:S05]  /*10980*/  @!P6 IMAD.MOV.U32 R24, RZ, RZ, R22 ;  /* 0x000000ffff18e224 */ /* 0x000fca00078e0016 */
[----:B------:R-:W4:Y:S01]  /*10990*/  @!P6 LDG.E.U8 R9, desc[UR18][R24.64] ;  /* 0x000000121809e981 */ /* 0x000f22000c1e1100 */
[----:B------:R-:W-:-:S05]  /*109a0*/  VIADD R37, R34, 0xffffffa8 ;  /* 0xffffffa822257836 */ /* 0x000fca0000000000 */
[----:B------:R-:W-:Y:S01]  /*109b0*/  ISETP.GE.U32.AND P5, PT, R37, 0x7fffff29, PT ;  /* 0x7fffff292500780c */ /* 0x000fe20003fa6070 */
[----:B------:R-:W-:-:S05]  /*109c0*/  VIADD R37, R34, 0xffffffa0 ;  /* 0xffffffa022257836 */ /* 0x000fca0000000000 */
[----:B------:R-:W-:Y:S01]  /*109d0*/  ISETP.GE.U32.AND P0, PT, R37, 0x7fffff21, PT ;  /* 0x7fffff212500780c */ /* 0x000fe20003f06070 */
[----:B------:R-:W-:-:S05]  /*109e0*/  VIADD R37, R34, 0xffffff98 ;  /* 0xffffff9822257836 */ /* 0x000fca0000000000 */
[----:B------:R-:W-:Y:S01]  /*109f0*/  ISETP.GE.U32.AND P3, PT, R37, 0x7fffff19, PT ;  /* 0x7fffff192500780c */ /* 0x000fe20003f66070 */
[----:B------:R-:W-:Y:S01]  /*10a00*/  VIADD R37, R34, 0xffffff90 ;  /* 0xffffff9022257836 */ /* 0x000fe20000000000 */
[----:B------:R0:W-:Y:S04]  /*10a10*/  STL [R1+0x2f0], R18 ;  /* 0x0002f01201007387 */ /* 0x0001e80000100800 */
[----:B------:R-:W-:Y:S01]  /*10a20*/  ISETP.GE.U32.AND P1, PT, R37, 0x7fffff11, PT ;  /* 0x7fffff112500780c */ /* 0x000fe20003f26070 */
[----:B------:R-:W-:Y:S01]  /*10a30*/  IMAD R37, R4, 0x5f, RZ ;  /* 0x0000005f04257824 */ /* 0x000fe200078e02ff */
[----:B0-----:R-:W4:Y:S01]  /*10a40*/  LDL R18, [R1+0x1228] ;  /* 0x0012280001127983 */ /* 0x001f220000100800 */
[----:B------:R-:W-:-:S03]  /*10a50*/  PRMT R19, RZ, 0x7610, R19 ;  /* 0x00007610ff137816 */ /* 0x000fc60000000013 */
[----:B--2---:R0:W-:Y:S04]  /*10a60*/  STL [R1+0x2ec], R16 ;  /* 0x0002ec1001007387 */ /* 0x0041e80000100800 */
[----:B------:R-:W2:Y:S04]  /*10a70*/  LDL R17, [R1+0x1160] ;  /* 0x0011600001117983 */ /* 0x000ea80000100800 */
[----:B0-----:R-:W2:Y:S04]  /*10a80*/  LDL R16, [R1+0x11b8] ;  /* 0x0011b80001107983 */ /* 0x001ea80000100800 */
[----:B---3--:R0:W-:Y:S02]  /*10a90*/  STL [R1+0x2e8], R5 ;  /* 0x0002e80501007387 */ /* 0x0081e40000100800 */
[----:B0-----:R-:W-:-:S05]  /*10aa0*/  IADD3 R5, P4, PT, R37, R2, RZ ;  /* 0x0000000225057210 */ /* 0x001fca0007f9e0ff */
[----:B------:R-:W-:Y:S04]  /*10ab0*/  STL [R1+0xce8], R5 ;  /* 0x000ce80501007387 */ /* 0x000fe80000100800 */
[----:B----4-:R0:W-:Y:S02]  /*10ac0*/  STL [R1+0x2e4], R9 ;  /* 0x0002e40901007387 */ /* 0x0101e40000100800 */
[----:B0-----:R-:W-:Y:S02]  /*10ad0*/  LEA.HI.X.SX32 R9, R37, R3, 0x1, P4 ;  /* 0x0000000325097211 */ /* 0x001fe400020f0eff */
[----:B------:R-:W-:Y:S01]  /*10ae0*/  ISETP.GE.AND P4, PT, R20, RZ, PT ;  /* 0x000000ff1400720c */ /* 0x000fe20003f86270 */
[----:B------:R-:W-:-:S05]  /*10af0*/  @!P5 IMAD.MOV.U32 R20, RZ, RZ, R8 ;  /* 0x000000ffff14d224 */ /* 0x000fca00078e0008 */
[----:B------:R-:W3:Y:S01]  /*10b00*/  @!P5 LDG.E.U8 R19, desc[UR18][R20.64] ;  /* 0x000000121413d981 */ /* 0x000ee2000c1e1100 */
[----:B------:R-:W-:Y:S02]  /*10b10*/  ISETP.GE.AND P6, PT, R23, RZ, PT ;  /* 0x000000ff1700720c */ /* 0x000fe40003fc6270 */
[----:B------:R-:W-:Y:S01]  /*10b20*/  ISETP.GE.AND P5, PT, R18, RZ, PT ;  /* 0x000000ff1200720c */ /* 0x000fe20003fa6270 */
[----:B------:R-:W-:Y:S01]  /*10b30*/  STL [R1+0xce4], R9 ;  /* 0x000ce40901007387 */ /* 0x000fe20000100800 */
[----:B------:R-:W-:Y:S01]  /*10b40*/  PRMT R0, RZ, 0x7610, R0 ;  /* 0x00007610ff007816 */ /* 0x000fe20000000000 */
[----:B------:R-:W-:Y:S02]  /*10b50*/  @!P0 IMAD.MOV.U32 R18, RZ, RZ, R5 ;  /* 0x000000ffff128224 */ /* 0x000fe400078e0005 */
[----:B------:R-:W4:Y:S06]  /*10b60*/  LDL.LU R8, [R1+0x3c] ;  /* 0x00003c0001087983 */ /* 0x000f2c0000300800 */
[----:B------:R-:W-:-:S02]  /*10b70*/  @!P6 IMAD.MOV R13, RZ, RZ, -R13 ;  /* 0x000000ffff0de224 */ /* 0x000fc400078e0a0d */
[----:B------:R-:W-:Y:S01]  /*10b80*/  @!P5 IMAD.MOV R15, RZ, RZ, -R15 ;  /* 0x000000ffff0fd224 */ /* 0x000fe200078e0a0f */
[----:B------:R-:W0:Y:S01]  /*10b90*/  S2R R33, SR_TID.X ;  /* 0x0000000000217919 */ /* 0x000e220000002100 */
[----:B---3--:R1:W-:Y:S02]  /*10ba0*/  STL [R1+0x2e0], R19 ;  /* 0x0002e01301007387 */ /* 0x0083e40000100800 */
[----:B-1----:R-:W-:-:S05]  /*10bb0*/  @!P0 IMAD.MOV.U32 R19, RZ, RZ, R9 ;  /* 0x000000ffff138224 */ /* 0x002fca00078e0009 */
[----:B------:R1:W3:Y:S01]  /*10bc0*/  @!P0 LDG.E.U8 R0, desc[UR18][R18.64] ;  /* 0x0000001212008981 */ /* 0x0002e2000c1e1100 */
[----:B--2---:R-:W-:-:S03]  /*10bd0*/  ISETP.GE.AND P0, PT, R16, RZ, PT ;  /* 0x000000ff1000720c */ /* 0x004fc60003f06270 */
[----:B------:R-:W-:Y:S04]  /*10be0*/  STL [R1+0x1538], R13 ;  /* 0x0015380d01007387 */ /* 0x000fe80000100800 */
[----:B------:R2:W-:Y:S04]  /*10bf0*/  STL [R1+0x153c], R15 ;  /* 0x00153c0f01007387 */ /* 0x0005e80000100800 */
[----:B------:R-:W3:Y:S04]  /*10c00*/  LDL.LU R16, [R1+0x38] ;  /* 0x0000380001107983 */ /* 0x000ee80000300800 */
[----:B------:R-:W3:Y:S01]  /*10c10*/  LDL.LU R21, [R1+0x34] ;  /* 0x0000340001157983 */ /* 0x000ee20000300800 */
[----:B------:R-:W-:Y:S01]  /*10c20*/  ISETP.GE.AND P5, PT, R17, RZ, PT ;  /* 0x000000ff1100720c */ /* 0x000fe20003fa6270 */
[----:B------:R-:W-:Y:S01]  /*10c30*/  @!P4 IMAD.MOV R12, RZ, RZ, -R12 ;  /* 0x000000ffff0cc224 */ /* 0x000fe200078e0a0c */
[----:B------:R-:W-:-:S02]  /*10c40*/  ISETP.NE.AND P4, PT, R11, RZ, PT ;  /* 0x000000ff0b00720c */ /* 0x000fc40003f85270 */
[----:B------:R-:W-:-:S04]  /*10c50*/  LOP3.LUT R11, RZ, R11, RZ, 0x33, !PT ;  /* 0x0000000bff0b7212 */ /* 0x000fc800078e33ff */
[----:B----4-:R-:W-:Y:S01]  /*10c60*/  SEL R37, R11, R8, !P4 ;  /* 0x000000080b257207 */ /* 0x010fe20006000000 */
[----:B------:R-:W-:Y:S01]  /*10c70*/  VIADD R8, R34, 0xffffff88 ;  /* 0xffffff8822087836 */ /* 0x000fe20000000000 */
[----:B0-----:R-:W-:-:S03]  /*10c80*/  LOP3.LUT R33, R33, 0x7f, RZ, 0xc0, !PT ;  /* 0x0000007f21217812 */ /* 0x001fc600078ec0ff */
[----:B------:R-:W-:Y:S02]  /*10c90*/  @!P5 IMAD.MOV R10, RZ, RZ, -R10 ;  /* 0x000000ffff0ad224 */ /* 0x000fe400078e0a0a */
[C---:B------:R-:W-:Y:S01]  /*10ca0*/  IMAD R17, R4.reuse, 0x67, RZ ;  /* 0x0000006704117824 */ /* 0x040fe200078e02ff */
[C---:B------:R-:W-:Y:S01]  /*10cb0*/  SEL R90, R11.reuse, R90, !P4 ;  /* 0x0000005a0b5a7207 */ /* 0x040fe20006000000 */
[C---:B-1----:R-:W-:Y:S01]  /*10cc0*/  IMAD R18, R4.reuse, 0x6f, RZ ;  /* 0x0000006f04127824 */ /* 0x042fe200078e02ff */
[C---:B------:R-:W-:Y:S02]  /*10cd0*/  SEL R88, R11.reuse, R88, !P4 ;  /* 0x000000580b587207 */ /* 0x040fe40006000000 */
[C---:B------:R-:W-:Y:S02]  /*10ce0*/  SEL R84, R11.reuse, R84, !P4 ;  /* 0x000000540b547207 */ /* 0x040fe40006000000 */
[----:B------:R-:W-:Y:S01]  /*10cf0*/  SEL R82, R11, R82, !P4 ;  /* 0x000000520b527207 */ /* 0x000fe20006000000 */
[----:B------:R-:W-:Y:S01]  /*10d00*/  IMAD R22, R37, UR11, RZ ;  /* 0x0000000b25167c24 */ /* 0x000fe2000f8e02ff */
[----:B------:R-:W-:Y:S01]  /*10d10*/  SEL R67, R11, R67, !P4 ;  /* 0x000000430b437207 */ /* 0x000fe20006000000 */
[----:B------:R-:W-:-:S02]  /*10d20*/  IMAD R9, R4, 0x77, RZ ;  /* 0x0000007704097824 */ /* 0x000fc400078e02ff */
[----:B------:R-:W-:Y:S01]  /*10d30*/  @!P0 IMAD.MOV R14, RZ, RZ, -R14 ;  /* 0x000000ffff0e8224 */ /* 0x000fe200078e0a0e */
[----:B------:R-:W-:-:S05]  /*10d40*/  SEL R39, R11, R91, !P4 ;  /* 0x0000005b0b277207 */ /* 0x000fca0006000000 */
[----:B------:R-:W-:Y:S01]  /*10d50*/  IMAD R39, R39, UR5, RZ ;  /* 0x0000000527277c24 */ /* 0x000fe2000f8e02ff */
[C---:B------:R-:W-:Y:S01]  /*10d60*/  SEL R91, R11.reuse, R43, !P4 ;  /* 0x0000002b0b5b7207 */ /* 0x040fe20006000000 */
[----:B------:R-:W-:Y:S01]  /*10d70*/  IMAD R43, R90, UR13, RZ ;  /* 0x0000000d5a2b7c24 */ /* 0x000fe2000f8e02ff */
[C---:B------:R-:W-:Y:S01]  /*10d80*/  SEL R5, R11.reuse, R49, !P4 ;  /* 0x000000310b057207 */ /* 0x040fe20006000000 */
[----:B------:R-:W-:Y:S01]  /*10d90*/  IMAD R49, R82, UR21, RZ ;  /* 0x0000001552317c24 */ /* 0x000fe2000f8e02ff */
[C---:B------:R-:W-:Y:S01]  /*10da0*/  SEL R69, R11.reuse, R69, !P4 ;  /* 0x000000450b457207 */ /* 0x040fe20006000000 */
[----:B------:R-:W0:Y:S01]  /*10db0*/  LDCU UR5, c[0x0][0x3b0] ;  /* 0x00007600ff0577ac */ /* 0x000e220008000800 */
[----:B------:R-:W-:-:S03]  /*10dc0*/  SEL R71, R11, R71, !P4 ;  /* 0x000000470b477207 */ /* 0x000fc60006000000 */
[----:B------:R-:W-:Y:S01]  /*10dd0*/  IMAD R69, R69, UR25, RZ ;  /* 0x0000001945457c24 */ /* 0x000fe2000f8e02ff */
[----:B------:R-:W-:Y:S01]  /*10de0*/  SEL R86, R11, R86, !P4 ;  /* 0x000000560b567207 */ /* 0x000fe20006000000 */
[----:B------:R-:W-:Y:S01]  /*10df0*/  IMAD R71, R71, UR27, RZ ;  /* 0x0000001b47477c24 */ /* 0x000fe2000f8e02ff */
[----:B------:R-:W-:Y:S01]  /*10e00*/  SEL R73, R11, R73, !P4 ;  /* 0x000000490b497207 */ /* 0x000fe20006000000 */
[----:B------:R-:W1:Y:S04]  /*10e10*/  LDCU UR13, c[0x0][0x3b0] ;  /* 0x00007600ff0d77ac */ /* 0x000e680008000800 */
[----:B------:R-:W-:Y:S01]  /*10e20*/  IMAD R73, R73, UR29, RZ ;  /* 0x0000001d49497c24 */ /* 0x000fe2000f8e02ff */
[C---:B------:R-:W-:Y:S02]  /*10e30*/  SEL R87, R11.reuse, R87, !P4 ;  /* 0x000000570b577207 */ /* 0x040fe40006000000 */
[----:B------:R-:W-:-:S02]  /*10e40*/  SEL R75, R11, R75, !P4 ;  /* 0x0000004b0b4b7207 */ /* 0x000fc40006000000 */
[----:B------:R-:W-:-:S03]  /*10e50*/  SEL R76, R11, R76, !P4 ;  /* 0x0000004c0b4c7207 */ /* 0x000fc60006000000 */
[----:B------:R-:W-:Y:S01]  /*10e60*/  IMAD R75, R75, UR31, RZ ;  /* 0x0000001f4b4b7c24 */ /* 0x000fe2000f8e02ff */
[C---:B--2---:R-:W-:Y:S01]  /*10e70*/  SEL R15, R11.reuse, R55, !P4 ;  /* 0x000000370b0f7207 */ /* 0x044fe20006000000 */
[----:B------:R-:W-:Y:S01]  /*10e80*/  IMAD R76, R76, UR33, RZ ;  /* 0x000000214c4c7c24 */ /* 0x000fe2000f8e02ff */
[----:B------:R-:W-:Y:S01]  /*10e90*/  SEL R78, R11, R78, !P4 ;  /* 0x0000004e0b4e7207 */ /* 0x000fe20006000000 */
[----:B------:R-:W-:Y:S01]  /*10ea0*/  IMAD R55, R87, UR14, RZ ;  /* 0x0000000e57377c24 */ /* 0x000fe2000f8e02ff */
[C---:B------:R-:W-:Y:S01]  /*10eb0*/  SEL R66, R11.reuse, R66, !P4 ;  /* 0x000000420b427207 */ /* 0x040fe20006000000 */
[----:B------:R-:W2:Y:S02]  /*10ec0*/  LDCU UR14, c[0x0][0x3b0] ;  /* 0x00007600ff0e77ac */ /* 0x000ea40008000800 */
[----:B------:R-:W-:Y:S01]  /*10ed0*/  IMAD R78, R78, UR35, RZ ;  /* 0x000000234e4e7c24 */ /* 0x000fe2000f8e02ff */
[C---:B------:R-:W-:Y:S01]  /*10ee0*/  SEL R64, R11.reuse, R64, !P4 ;  /* 0x000000400b407207 */ /* 0x040fe20006000000 */
[----:B------:R-:W-:Y:S01]  /*10ef0*/  IMAD R66, R66, UR37, RZ ;  /* 0x0000002542427c24 */ /* 0x000fe2000f8e02ff */
[----:B------:R-:W-:-:S02]  /*10f00*/  SEL R42, R11, R42, !P4 ;  /* 0x0000002a0b2a7207 */ /* 0x000fc40006000000 */
[C---:B------:R-:W-:Y:S01]  /*10f10*/  SEL R83, R11.reuse, R83, !P4 ;  /* 0x000000530b537207 */ /* 0x040fe20006000000 */
[----:B------:R-:W-:Y:S01]  /*10f20*/  IMAD R64, R64, UR39, RZ ;  /* 0x0000002740407c24 */ /* 0x000fe2000f8e02ff */
[C---:B------:R-:W-:Y:S01]  /*10f30*/  SEL R44, R11.reuse, R44, !P4 ;  /* 0x0000002c0b2c7207 */ /* 0x040fe20006000000 */
[----:B------:R-:W-:Y:S01]  /*10f40*/  IMAD R42, R42, UR41, RZ ;  /* 0x000000292a2a7c24 */ /* 0x000fe2000f8e02ff */
[C---:B------:R-:W-:Y:S02]  /*10f50*/  SEL R46, R11.reuse, R46, !P4 ;  /* 0x0000002e0b2e7207 */ /* 0x040fe40006000000 */
[C---:B------:R-:W-:Y:S01]  /*10f60*/  SEL R81, R11.reuse, R81, !P4 ;  /* 0x000000510b517207 */ /* 0x040fe20006000000 */
[----:B------:R-:W-:Y:S01]  /*10f70*/  IMAD R44, R44, UR43, RZ ;  /* 0x0000002b2c2c7c24 */ /* 0x000fe2000f8e02ff */
[C---:B------:R-:W-:Y:S01]  /*10f80*/  SEL R48, R11.reuse, R48, !P4 ;  /* 0x000000300b307207 */ /* 0x040fe20006000000 */
[----:B------:R-:W-:Y:S01]  /*10f90*/  IMAD R46, R46, UR45, RZ ;  /* 0x0000002d2e2e7c24 */ /* 0x000fe2000f8e02ff */
[----:B------:R-:W-:-:S02]  /*10fa0*/  SEL R92, R11, R92, !P4 ;  /* 0x0000005c0b5c7207 */ /* 0x000fc40006000000 */
[C---:B------:R-:W-:Y:S02]  /*10fb0*/  SEL R89, R11.reuse, R89, !P4 ;  /* 0x000000590b597207 */ /* 0x040fe40006000000 */
[C---:B------:R-:W-:Y:S02]  /*10fc0*/  SEL R68, R11.reuse, R68, !P4 ;  /* 0x000000440b447207 */ /* 0x040fe40006000000 */
[C---:B------:R-:W-:Y:S02]  /*10fd0*/  SEL R70, R11.reuse, R70, !P4 ;  /* 0x000000460b467207 */ /* 0x040fe40006000000 */
[C---:B------:R-:W-:Y:S02]  /*10fe0*/  SEL R72, R11.reuse, R72, !P4 ;  /* 0x000000480b487207 */ /* 0x040fe40006000000 */
[C---:B------:R-:W-:Y:S02]  /*10ff0*/  SEL R74, R11.reuse, R74, !P4 ;  /* 0x0000004a0b4a7207 */ /* 0x040fe40006000000 */
        /* <DEDUP_REMOVED lines=17> */
[C---:B------:R-:W-:Y:S01]  /*11110*/  SEL R38, R11.reuse, R38, !P4 ;  /* 0x000000260b267207 */ /* 0x040fe20006000000 */
[----:B---3--:R-:W-:Y:S04]  /*11120*/  STL [R1+0x2dc], R0 ;  /* 0x0002dc0001007387 */ /* 0x008fe80000100800 */
[----:B------:R-:W-:Y:S04]  /*11130*/  STL [R1+0x12c0], R4 ;  /* 0x0012c00401007387 */ /* 0x000fe80000100800 */
[----:B------:R-:W-:Y:S04]  /*11140*/  STL [R1+0x131c], R4 ;  /* 0x00131c0401007387 */ /* 0x000fe80000100800 */
[----:B------:R-:W-:Y:S04]  /*11150*/  STL [R1+0x1334], R4 ;  /* 0x0013340401007387 */ /* 0x000fe80000100800 */
[----:B------:R-:W-:Y:S04]  /*11160*/  STL [R1+0x1368], R4 ;  /* 0x0013680401007387 */ /* 0x000fe80000100800 */
[----:B------:R-:W-:Y:S04]  /*11170*/  STL [R1+0x13a0], R4 ;  /* 0x0013a00401007387 */ /* 0x000fe80000100800 */
[----:B------:R-:W-:Y:S01]  /*11180*/  STL [R1+0x13d8], R4 ;  /* 0x0013d80401007387 */ /* 0x000fe20000100800 */
[----:B------:R-:W-:-:S03]  /*11190*/  SEL R16, R11, R16, !P4 ;  /* 0x000000100b107207 */ /* 0x000fc60006000000 */
[----:B------:R-:W-:Y:S04]  /*111a0*/  STL [R1+0x1410], R4 ;  /* 0x0014100401007387 */ /* 0x000fe80000100800 */
[----:B------:R-:W-:Y:S04]  /*111b0*/  STL [R1+0x1490], R4 ;  /* 0x0014900401007387 */ /* 0x000fe80000100800 */
[----:B------:R-:W-:Y:S04]  /*111c0*/  STL [R1+0x1624], R4 ;  /* 0x0016240401007387 */ /* 0x000fe80000100800 */
[----:B------:R-:W-:Y:S04]  /*111d0*/  STL [R1+0x163c], R8 ;  /* 0x00163c0801007387 */ /* 0x000fe80000100800 */
[----:B------:R-:W-:Y:S04]  /*111e0*/  STL [R1+0x1640], R34 ;  /* 0x0016402201007387 */ /* 0x000fe80000100800 */
[----:B------:R-:W-:Y:S04]  /*111f0*/  STL [R1+0x1540], R33 ;  /* 0x0015402101007387 */ /* 0x000fe80000100800 */
[----:B------:R3:W-:Y:S01]  /*11200*/  STL [R1+0x1544], R10 ;  /* 0x0015440a01007387 */ /* 0x0007e20000100800 */
[----:B------:R-:W-:-:S03]  /*11210*/  SEL R37, R11, R21, !P4 ;  /* 0x000000150b257207 */ /* 0x000fc60006000000 */
[----:B------:R-:W-:Y:S01]  /*11220*/  STL [R1+0x1548], R11 ;  /* 0x0015480b01007387 */ /* 0x000fe20000100800 */
[----:B---3--:R-:W-:Y:S01]  /*11230*/  SEL R10, R11, R59, !P4 ;  /* 0x0000003b0b0a7207 */ /* 0x008fe20006000000 */
[----:B------:R-:W-:Y:S01]  /*11240*/  IMAD R59, R16, UR11, RZ ;  /* 0x0000000b103b7c24 */ /* 0x000fe2000f8e02ff */
[CC--:B------:R-:W-:Y:S01]  /*11250*/  IADD3 R16, P5, PT, R17.reuse, R2.reuse, RZ ;  /* 0x0000000211107210 */ /* 0x0c0fe20007fbe0ff */
[----:B------:R-:W-:Y:S03]  /*11260*/  STL [R1+0x15ac], R90 ;  /* 0x0015ac5a01007387 */ /* 0x000fe60000100800 */
[----:B------:R-:W-:Y:S01]  /*11270*/  LEA.HI.X.SX32 R17, R17, R3, 0x1, P5 ;  /* 0x0000000311117211 */ /* 0x000fe200028f0eff */
[----:B------:R-:W-:Y:S01]  /*11280*/  STL [R1+0x15a4], R88 ;  /* 0x0015a45801007387 */ /* 0x000fe20000100800 */
[----:B------:R-:W-:Y:S01]  /*11290*/  IADD3 R21, P5, PT, R18, R2, RZ ;  /* 0x0000000212157210 */ /* 0x000fe20007fbe0ff */
[----:B------:R-:W-:-:S02]  /*112a0*/  VIADD R0, R34, 0x7f ;  /* 0x0000007f22007836 */ /* 0x000fc40000000000 */
[----:B------:R-:W-:Y:S01]  /*112b0*/  STL [R1+0x160c], R84 ;  /* 0x00160c5401007387 */ /* 0x000fe20000100800 */
[----:B------:R-:W-:-:S03]  /*112c0*/  LEA.HI.X.SX32 R18, R18, R3, 0x1, P5 ;  /* 0x0000000312127211 */ /* 0x000fc600028f0eff */
[----:B------:R-:W-:Y:S04]  /*112d0*/  STL [R1+0x1608], R82 ;  /* 0x0016085201007387 */ /* 0x000fe80000100800 */
[----:B------:R-:W-:Y:S01]  /*112e0*/  STL [R1+0x1558], R67 ;  /* 0x0015584301007387 */ /* 0x000fe20000100800 */
[----:B------:R-:W-:-:S03]  /*112f0*/  IADD3 R19, P5, PT, R9, R2, RZ ;  /* 0x0000000209137210 */ /* 0x000fc60007fbe0ff */
[----:B------:R-:W-:Y:S01]  /*11300*/  STL [R1+0x268], R16 ;  /* 0x0002681001007387 */ /* 0x000fe20000100800 */
[----:B------:R-:W-:-:S03]  /*11310*/  ISETP.GT.AND P0, PT, R0, 0x7f, PT ;  /* 0x0000007f0000780c */ /* 0x000fc60003f04270 */
[----:B------:R-:W-:Y:S01]  /*11320*/  STL [R1+0x154c], R16 ;  /* 0x00154c1001007387 */ /* 0x000fe20000100800 */
[----:B------:R-:W-:-:S03]  /*11330*/  IMAD R0, R4, 0x7f, RZ ;  /* 0x0000007f04007824 */ /* 0x000fc600078e02ff */
[----:B------:R-:W-:Y:S04]  /*11340*/  STL [R1+0x264], R17 ;  /* 0x0002641101007387 */ /* 0x000fe80000100800 */
[----:B------:R-:W-:Y:S01]  /*11350*/  STL [R1+0x1550], R17 ;  /* 0x0015501101007387 */ /* 0x000fe20000100800 */
[----:B------:R-:W-:-:S03]  /*11360*/  LEA.HI.X.SX32 R20, R9, R3, 0x1, P5 ;  /* 0x0000000309147211 */ /* 0x000fc600028f0eff */
        /* <DEDUP_REMOVED lines=21> */
[----:B------:R-:W-:-:S03]  /*114c0*/  LEA.HI.X.SX32 R0, R0, R3, 0x1, P5 ;  /* 0x0000000300007211 */ /* 0x000fc600028f0eff */
        /* <DEDUP_REMOVED lines=9> */
[----:B------:R3:W-:Y:S04]  /*11560*/  STL [R1+0x156c], R0 ;  /* 0x00156c0001007387 */ /* 0x0007e80000100800 */
[----:B------:R-:W-:Y:S04]  /*11570*/  STL [R1+0x1370], R3 ;  /* 0x0013700301007387 */ /* 0x000fe80000100800 */
[----:B------:R-:W-:Y:S01]  /*11580*/  STL [R1+0x1384], R3 ;  /* 0x0013840301007387 */ /* 0x000fe20000100800 */
[----:B------:R-:W-:-:S03]  /*11590*/  IMAD R37, R37, UR11, RZ ;  /* 0x0000000b25257c24 */ /* 0x000fc6000f8e02ff */
[----:B------:R-:W-:Y:S01]  /*115a0*/  STL [R1+0x13a8], R3 ;  /* 0x0013a80301007387 */ /* 0x000fe20000100800 */
[----:B---3--:R-:W-:-:S03]  /*115b0*/  IADD3 R0, P5, PT, R22, R7, RZ ;  /* 0x0000000716007210 */ /* 0x008fc60007fbe0ff */
        /* <DEDUP_REMOVED lines=8> */
[----:B------:R3:W-:Y:S04]  /*11640*/  STL [R1+0x288], R0 ;  /* 0x0002880001007387 */ /* 0x0007e80000100800 */
[----:B------:R-:W-:Y:S01]  /*11650*/  STL [R1+0x2c8], R4 ;  /* 0x0002c80401007387 */ /* 0x000fe20000100800 */
[----:B---3--:R-:W-:-:S02]  /*11660*/  LEA.HI.X.SX32 R0, R22, R6, 0x1, P5 ;  /* 0x0000000616007211 */ /* 0x008fc400028f0eff */
[----:B------:R-:W-:-:S03]  /*11670*/  IADD3 R3, P5, PT, R39, R7, RZ ;  /* 0x0000000727037210 */ /* 0x000fc60007fbe0ff */
[----:B------:R3:W-:Y:S01]  /*11680*/  STL [R1+0x284], R0 ;  /* 0x0002840001007387 */ /* 0x0007e20000100800 */
[----:B------:R-:W-:Y:S02]  /*11690*/  ISETP.LT.AND P0, PT, R33, R34, P0 ;  /* 0x000000222100720c */ /* 0x000fe40000701270 */
[----:B------:R-:W-:Y:S01]  /*116a0*/  SEL R34, R11, R45, !P4 ;  /* 0x0000002d0b227207 */ /* 0x000fe20006000000 */
[----:B------:R-:W-:Y:S01]  /*116b0*/  STL [R1+0x328], R3 ;  /* 0x0003280301007387 */ /* 0x000fe20000100800 */
[----:B---3--:R-:W-:Y:S01]  /*116c0*/  LEA.HI.X.SX32 R0, R37, R6, 0x1, P6 ;  /* 0x0000000625007211 */ /* 0x008fe200030f0eff */
[----:B------:R-:W-:Y:S01]  /*116d0*/  IMAD R45, R88, UR15, RZ ;  /* 0x0000000f582d7c24 */ /* 0x000fe2000f8e02ff */
[----:B------:R-:W-:Y:S02]  /*116e0*/  IADD3 R4, P6, PT, R43, R7, RZ ;  /* 0x000000072b047210 */ /* 0x000fe40007fde0ff */
[C---:B------:R-:W-:Y:S01]  /*116f0*/  SEL R8, R11.reuse, R47, !P4 ;  /* 0x0000002f0b087207 */ /* 0x040fe20006000000 */
[----:B------:R3:W-:Y:S01]  /*11700*/  STL [R1+0x2c4], R0 ;  /* 0x0002c40001007387 */ /* 0x0007e20000100800 */
[----:B------:R-:W-:Y:S01]  /*11710*/  IMAD R47, R84, UR17, RZ ;  /* 0x00000011542f7c24 */ /* 0x000fe2000f8e02ff */
[----:B------:R-:W-:-:S02]  /*11720*/  SEL R33, R11, R51, !P4 ;  /* 0x000000330b217207 */ /* 0x000fc40006000000 */
[C---:B------:R-:W-:Y:S01]  /*11730*/  SEL R12, R11.reuse, R12, !P4 ;  /* 0x0000000c0b0c7207 */ /* 0x040fe20006000000 */
[----:B------:R4:W-:Y:S01]  /*11740*/  STL [R1+0x368], R4 ;  /* 0x0003680401007387 */ /* 0x0009e20000100800 */
[----:B------:R-:W-:Y:S01]  /*11750*/  SEL R14, R11, R14, !P4 ;  /* 0x0000000e0b0e7207 */ /* 0x000fe20006000000 */
[----:B------:R-:W-:Y:S02]  /*11760*/  IMAD R48, R48, UR47, RZ ;  /* 0x0000002f30307c24 */ /* 0x000fe4000f8e02ff */
[----:B------:R-:W-:Y:S01]  /*11770*/  IMAD R62, R62, UR49, RZ ;  /* 0x000000313e3e7c24 */ /* 0x000fe2000f8e02ff */
[----:B---3--:R-:W-:Y:S01]  /*11780*/  LEA.HI.X.SX32 R0, R39, R6, 0x1, P5 ;  /* 0x0000000627007211 */ /* 0x008fe200028f0eff */
[----:B------:R-:W-:Y:S02]  /*11790*/  IMAD R52, R52, UR51, RZ ;  /* 0x0000003334347c24 */ /* 0x000fe4000f8e02ff */
[----:B------:R-:W-:Y:S02]  /*117a0*/  IMAD R54, R54, UR53, RZ ;  /* 0x0000003536367c24 */ /* 0x000fe4000f8e02ff */
[----:B------:R-:W-:Y:S01]  /*117b0*/  IMAD R56, R56, UR55, RZ ;  /* 0x0000003738387c24 */ /* 0x000fe2000f8e02ff */
[----:B----4-:R-:W-:Y:S01]  /*117c0*/  IADD3 R4, P5, PT, R45, R7, RZ ;  /* 0x000000072d047210 */ /* 0x010fe20007fbe0ff */
[----:B------:R3:W-:Y:S01]  /*117d0*/  STL [R1+0x324], R0 ;  /* 0x0003240001007387 */ /* 0x0007e20000100800 */
[----:B------:R-:W-:-:S02]  /*117e0*/  IMAD R58, R58, UR57, RZ ;  /* 0x000000393a3a7c24 */ /* 0x000fc4000f8e02ff */
[----:B------:R-:W-:Y:S01]  /*117f0*/  IMAD R60, R60, UR59, RZ ;  /* 0x0000003b3c3c7c24 */ /* 0x000fe2000f8e02ff */
[----:B------:R-:W-:Y:S01]  /*11800*/  STL [R1+0x3a8], R4 ;  /* 0x0003a80401007387 */ /* 0x000fe20000100800 */
[----:B------:R-:W-:Y:S02]  /*11810*/  IMAD R50, R50, UR61, RZ ;  /* 0x0000003d32327c24 */ /* 0x000fe4000f8e02ff */
[----:B------:R-:W-:Y:S02]  /*11820*/  IMAD R41, R41, UR62, RZ ;  /* 0x0000003e29297c24 */ /* 0x000fe4000f8e02ff */
[----:B------:R-:W-:Y:S01]  /*11830*/  IMAD R40, R40, UR63, RZ ;  /* 0x0000003f28287c24 */ /* 0x000fe2000f8e02ff */
[----:B---3--:R-:W-:Y:S01]  /*11840*/  LEA.HI.X.SX32 R0, R43, R6, 0x1, P6 ;  /* 0x000000062b007211 */ /* 0x008fe200030f0eff */
[----:B------:R-:W-:Y:S01]  /*11850*/  IMAD R38, R38, UR64, RZ ;  /* 0x0000004026267c24 */ /* 0x000fe2000f8e02ff */
[----:B------:R-:W-:Y:S01]  /*11860*/  IADD3 R9, P6, PT, R47, R7, RZ ;  /* 0x000000072f097210 */ /* 0x000fe20007fde0ff */
[----:B------:R-:W-:-:S02]  /*11870*/  IMAD R92, R92, UR11, RZ ;  /* 0x0000000b5c5c7c24 */ /* 0x000fc4000f8e02ff */
[----:B------:R-:W-:Y:S01]  /*11880*/  IMAD R57, R86, UR12, RZ ;  /* 0x0000000c56397c24 */ /* 0x000fe2000f8e02ff */
[----:B------:R3:W-:Y:S01]  /*11890*/  STL [R1+0x364], R0 ;  /* 0x0003640001007387 */ /* 0x0007e20000100800 */
[----:B------:R-:W-:Y:S02]  /*118a0*/  IMAD R51, R67, UR23, RZ ;  /* 0x0000001743337c24 */ /* 0x000fe4000f8e02ff */
[----:B------:R-:W-:Y:S01]  /*118b0*/  IMAD R53, R89, UR16, RZ ;  /* 0x0000001059357c24 */ /* 0x000fe2000f8e02ff */
[----:B------:R4:W-:Y:S01]  /*118c0*/  STL [R1+0x3e8], R9 ;  /* 0x0003e80901007387 */ /* 0x0009e20000100800 */
[----:B------:R-:W-:Y:S01]  /*118d0*/  IMAD R12, R12, UR65, RZ ;  /* 0x000000410c0c7c24 */ /* 0x000fe2000f8e02ff */
[----:B------:R-:W-:Y:S01]  /*118e0*/  PRMT R2, RZ, 0x7610, R2 ;  /* 0x00007610ff027816 */ /* 0x000fe20000000002 */
[----:B------:R-:W-:Y:S01]  /*118f0*/  IMAD R14, R14, UR66, RZ ;  /* 0x000000420e0e7c24 */ /* 0x000fe2000f8e02ff */
[----:B------:R-:W0:Y:S01]  /*11900*/  LDCU UR12, c[0x0][0x3b0] ;  /* 0x00007600ff0c77ac */ /* 0x000e220008000800 */
[----:B---3--:R-:W-:-:S02]  /*11910*/  LEA.HI.X.SX32 R0, R45, R6, 0x1, P5 ;  /* 0x000000062d007211 */ /* 0x008fc400028f0eff */
[----:B------:R-:W-:Y:S01]  /*11920*/  IADD3 R85, P5, PT, R49, R7, RZ ;  /* 0x0000000731557210 */ /* 0x000fe20007fbe0ff */
[----:B------:R-:W-:Y:S01]  /*11930*/  IMAD R37, R79, UR36, RZ ;  /* 0x000000244f257c24 */ /* 0x000fe2000f8e02ff */
[----:B------:R-:W3:Y:S01]  /*11940*/  LDCU UR15, c[0x0][0x3b0] ;  /* 0x00007600ff0f77ac */ /* 0x000ee20008000800 */
[----:B------:R1:W-:Y:S01]  /*11950*/  STL [R1+0x3a4], R0 ;  /* 0x0003a40001007387 */ /* 0x0003e20000100800 */
[----:B----4-:R-:W-:-:S03]  /*11960*/  LEA.HI.X.SX32 R9, R49, R6, 0x1, P5 ;  /* 0x0000000631097211 */ /* 0x010fc600028f0eff */
[----:B------:R-:W-:Y:S01]  /*11970*/  STL [R1+0x428], R85 ;  /* 0x0004285501007387 */ /* 0x000fe20000100800 */
[----:B-1----:R-:W-:Y:S02]  /*11980*/  LEA.HI.X.SX32 R0, R47, R6, 0x1, P6 ;  /* 0x000000062f007211 */ /* 0x002fe400030f0eff */
[----:B------:R-:W-:-:S03]  /*11990*/  IADD3 R35, P6, PT, R51, R7, RZ ;  /* 0x0000000733237210 */ /* 0x000fc60007fde0ff */
[----:B------:R1:W-:Y:S01]  /*119a0*/  STL [R1+0x3e4], R0 ;  /* 0x0003e40001007387 */ /* 0x0003e20000100800 */
[----:B------:R-:W-:-:S03]  /*119b0*/  LEA.HI.X.SX32 R93, R51, R6, 0x1, P6 ;  /* 0x00000006335d7211 */ /* 0x000fc600030f0eff */
[----:B------:R4:W-:Y:S01]  /*119c0*/  STL [R1+0x424], R9 ;  /* 0x0004240901007387 */ /* 0x0009e20000100800 */
[----:B-1----:R-:W-:-:S03]  /*119d0*/  IADD3 R0, P5, PT, R69, R7, RZ ;  /* 0x0000000745007210 */ /* 0x002fc60007fbe0ff */
[----:B------:R-:W-:Y:S01]  /*119e0*/  STL [R1+0x468], R35 ;  /* 0x0004682301007387 */ /* 0x000fe20000100800 */
[----:B----4-:R-:W-:-:S03]  /*119f0*/  IADD3 R9, P6, PT, R71, R7, RZ ;  /* 0x0000000747097210 */ /* 0x010fc60007fde0ff */
[----:B------:R1:W-:Y:S04]  /*11a00*/  STL [R1+0x4a8], R0 ;  /* 0x0004a80001007387 */ /* 0x0003e80000100800 */
[----:B------:R-:W-:Y:S04]  /*11a10*/  STL [R1+0x159c], R86 ;  /* 0x00159c5601007387 */ /* 0x000fe80000100800 */
[----:B------:R-:W-:Y:S01]  /*11a20*/  STL [R1+0x1570], R69 ;  /* 0x0015704501007387 */ /* 0x000fe20000100800 */
[----:B-1----:R-:W-:-:S03]  /*11a30*/  LEA.HI.X.SX32 R0, R69, R6, 0x1, P5 ;  /* 0x0000000645007211 */ /* 0x002fc600028f0eff */
[----:B------:R-:W-:Y:S04]  /*11a40*/  STL [R1+0x4e8], R9 ;  /* 0x0004e80901007387 */ /* 0x000fe80000100800 */
[----:B------:R-:W-:Y:S04]  /*11a50*/  STL [R1+0x464], R93 ;  /* 0x0004645d01007387 */ /* 0x000fe80000100800 */
[----:B------:R1:W-:Y:S04]  /*11a60*/  STL [R1+0x4a4], R0 ;  /* 0x0004a40001007387 */ /* 0x0003e80000100800 */
[----:B------:R-:W-:Y:S01]  /*11a70*/  STL [R1+0x1610], R87 ;  /* 0x0016105701007387 */ /* 0x000fe20000100800 */
[----:B-1----:R-:W-:-:S05]  /*11a80*/  IADD3 R0, P5, PT, R73, R7, RZ ;  /* 0x0000000749007210 */ /* 0x002fca0007fbe0ff */
[----:B------:R1:W-:Y:S04]  /*11a90*/  STL [R1+0x528], R0 ;  /* 0x0005280001007387 */ /* 0x0003e80000100800 */
[----:B------:R-:W-:Y:S01]  /*11aa0*/  STL [R1+0x1574], R71 ;  /* 0x0015744701007387 */ /* 0x000fe20000100800 */
[----:B-1----:R-:W-:Y:S02]  /*11ab0*/  LEA.HI.X.SX32 R0, R71, R6, 0x1, P6 ;  /* 0x0000000647007211 */ /* 0x002fe400030f0eff */
[----:B------:R-:W-:-:S03]  /*11ac0*/  IADD3 R87, P6, PT, R75, R7, RZ ;  /* 0x000000074b577210 */ /* 0x000fc60007fde0ff */
[----:B------:R1:W-:Y:S04]  /*11ad0*/  STL [R1+0x4e4], R0 ;  /* 0x0004e40001007387 */ /* 0x0003e80000100800 */
[----:B------:R-:W-:Y:S01]  /*11ae0*/  STL [R1+0x1578], R73 ;  /* 0x0015784901007387 */ /* 0x000fe20000100800 */
[----:B-1----:R-:W-:Y:S02]  /*11af0*/  LEA.HI.X.SX32 R0, R73, R6, 0x1, P5 ;  /* 0x0000000649007211 */ /* 0x002fe400028f0eff */
[----:B------:R-:W-:-:S03]  /*11b00*/  IADD3 R84, P5, PT, R76, R7, RZ ;  /* 0x000000074c547210 */ /* 0x000fc60007fbe0ff */
[----:B------:R1:W-:Y:S01]  /*11b10*/  STL [R1+0x524], R0 ;  /* 0x0005240001007387 */ /* 0x0003e20000100800 */
[----:B------:R-:W-:-:S03]  /*11b20*/  LEA.HI.X.SX32 R9, R76, R6, 0x1, P5 ;  /* 0x000000064c097211 */ /* 0x000fc600028f0eff */
[----:B------:R-:W-:Y:S01]  /*11b30*/  STL [R1+0x568], R87 ;  /* 0x0005685701007387 */ /* 0x000fe20000100800 */
[----:B-1----:R-:W-:-:S03]  /*11b40*/  LEA.HI.X.SX32 R0, R75, R6, 0x1, P6 ;  /* 0x000000064b007211 */ /* 0x002fc600030f0eff */
[----:B------:R-:W-:Y:S01]  /*11b50*/  STL [R1+0x157c], R75 ;  /* 0x00157c4b01007387 */ /* 0x000fe20000100800 */
[----:B------:R-:W-:-:S03]  /*11b60*/  IADD3 R82, P6, PT, R78, R7, RZ ;  /* 0x000000074e527210 */ /* 0x000fc60007fde0ff */
[----:B------:R-:W-:Y:S04]  /*11b70*/  STL [R1+0x5a8], R84 ;  /* 0x0005a85401007387 */ /* 0x000fe80000100800 */
[----:B------:R1:W-:Y:S04]  /*11b80*/  STL [R1+0x564], R0 ;  /* 0x0005640001007387 */ /* 0x0003e80000100800 */
[----:B------:R-:W-:Y:S01]  /*11b90*/  STL [R1+0x1600], R76 ;  /* 0x0016004c01007387 */ /* 0x000fe20000100800 */
[----:B-1----:R-:W-:-:S03]  /*11ba0*/  IADD3 R0, P5, PT, R66, R7, RZ ;  /* 0x0000000742007210 */ /* 0x002fc60007fbe0ff */
[----:B------:R1:W-:Y:S04]  /*11bb0*/  STL [R1+0x5a4], R9 ;  /* 0x0005a40901007387 */ /* 0x0003e80000100800 */
[----:B------:R-:W-:Y:S04]  /*11bc0*/  STL [R1+0x5e8], R82 ;  /* 0x0005e85201007387 */ /* 0x000fe80000100800 */
[----:B------:R4:W-:Y:S01]  /*11bd0*/  STL [R1+0x628], R0 ;  /* 0x0006280001007387 */ /* 0x0009e20000100800 */
[----:B-1----:R-:W-:-:S03]  /*11be0*/  LEA.HI.X.SX32 R9, R78, R6, 0x1, P6 ;  /* 0x000000064e097211 */ /* 0x002fc600030f0eff */
[----:B------:R-:W-:Y:S04]  /*11bf0*/  STL [R1+0x1594], R83 ;  /* 0x0015945301007387 */ /* 0x000fe80000100800 */
[----:B------:R1:W-:Y:S01]  /*11c00*/  STL [R1+0x1604], R78 ;  /* 0x0016044e01007387 */ /* 0x0003e20000100800 */
[----:B----4-:R-:W-:-:S03]  /*11c10*/  IADD3 R0, P6, PT, R64, R7, RZ ;  /* 0x0000000740007210 */ /* 0x010fc60007fde0ff */
[----:B------:R4:W-:Y:S04]  /*11c20*/  STL [R1+0x5e4], R9 ;  /* 0x0005e40901007387 */ /* 0x0009e80000100800 */
[----:B------:R-:W-:Y:S01]  /*11c30*/  STL [R1+0x15f8], R66 ;  /* 0x0015f84201007387 */ /* 0x000fe20000100800 */
[-C--:B-1----:R-:W-:Y:S02]  /*11c40*/  LEA.HI.X.SX32 R78, R66, R6.reuse, 0x1, P5 ;  /* 0x00000006424e7211 */ /* 0x082fe400028f0eff */
[C---:B------:R-:W-:Y:S01]  /*11c50*/  IADD3 R76, P5, PT, R42.reuse, R7, RZ ;  /* 0x000000072a4c7210 */ /* 0x040fe20007fbe0ff */
[----:B------:R1:W-:Y:S04]  /*11c60*/  STL [R1+0x668], R0 ;  /* 0x0006680001007387 */ /* 0x0003e80000100800 */
[----:B------:R-:W-:Y:S01]  /*11c70*/  STL [R1+0x624], R78 ;  /* 0x0006244e01007387 */ /* 0x000fe20000100800 */
[----:B----4-:R-:W-:-:S03]  /*11c80*/  LEA.HI.X.SX32 R9, R42, R6, 0x1, P5 ;  /* 0x000000062a097211 */ /* 0x010fc600028f0eff */
[----:B------:R-:W-:Y:S01]  /*11c90*/  STL [R1+0x158c], R81 ;  /* 0x00158c5101007387 */ /* 0x000fe20000100800 */
[----:B-1----:R-:W-:-:S03]  /*11ca0*/  LEA.HI.X.SX32 R0, R64, R6, 0x1, P6 ;  /* 0x0000000640007211 */ /* 0x002fc600030f0eff */
[----:B------:R-:W-:Y:S01]  /*11cb0*/  STL [R1+0x6a8], R76 ;  /* 0x0006a84c01007387 */ /* 0x000fe20000100800 */
[----:B------:R-:W-:-:S03]  /*11cc0*/  IADD3 R11, P6, PT, R44, R7, RZ ;  /* 0x000000072c0b7210 */ /* 0x000fc60007fde0ff */
[----:B------:R-:W-:Y:S04]  /*11cd0*/  STL [R1+0x15f4], R64 ;  /* 0x0015f44001007387 */ /* 0x000fe80000100800 */
[----:B------:R1:W-:Y:S04]  /*11ce0*/  STL [R1+0x664], R0 ;  /* 0x0006640001007387 */ /* 0x0003e80000100800 */
[----:B------:R4:W-:Y:S01]  /*11cf0*/  STL [R1+0x6e8], R11 ;  /* 0x0006e80b01007387 */ /* 0x0009e20000100800 */
[----:B-1----:R-:W-:-:S03]  /*11d00*/  IADD3 R0, P5, PT, R46, R7, RZ ;  /* 0x000000072e007210 */ /* 0x002fc60007fbe0ff */
[----:B------:R1:W-:Y:S01]  /*11d10*/  STL [R1+0x6a4], R9 ;  /* 0x0006a40901007387 */ /* 0x0003e20000100800 */
[----:B----4-:R-:W-:-:S03]  /*11d20*/  LEA.HI.X.SX32 R11, R44, R6, 0x1, P6 ;  /* 0x000000062c0b7211 */ /* 0x010fc600030f0eff */
[----:B------:R-:W-:Y:S04]  /*11d30*/  STL [R1+0x15fc], R68 ;  /* 0x0015fc4401007387 */ /* 0x000fe80000100800 */
[----:B------:R4:W-:Y:S01]  /*11d40*/  STL [R1+0x728], R0 ;  /* 0x0007280001007387 */ /* 0x0009e20000100800 */
[----:B-1----:R-:W-:-:S03]  /*11d50*/  IADD3 R9, P6, PT, R48, R7, RZ ;  /* 0x0000000730097210 */ /* 0x002fc60007fde0ff */
[----:B------:R-:W-:Y:S01]  /*11d60*/  STL [R1+0x6e4], R11 ;  /* 0x0006e40b01007387 */ /* 0x000fe20000100800 */
[----:B----4-:R-:W-:-:S03]  /*11d70*/  LEA.HI.X.SX32 R0, R46, R6, 0x1, P5 ;  /* 0x000000062e007211 */ /* 0x010fc600028f0eff */
[----:B------:R-:W-:Y:S01]  /*11d80*/  STL [R1+0x768], R9 ;  /* 0x0007680901007387 */ /* 0x000fe20000100800 */
[----:B------:R-:W-:-:S03]  /*11d90*/  IADD3 R66, P5, PT, R62, R7, RZ ;  /* 0x000000073e427210 */ /* 0x000fc60007fbe0ff */
[----:B------:R1:W-:Y:S01]  /*11da0*/  STL [R1+0x724], R0 ;  /* 0x0007240001007387 */ /* 0x0003e20000100800 */
[----:B------:R-:W-:Y:S01]  /*11db0*/  IMAD R47, R68, UR24, RZ ;  /* 0x00000018442f7c24 */ /* 0x000fe2000f8e02ff */
[-C--:B------:R-:W-:Y:S02]  /*11dc0*/  LEA.HI.X.SX32 R68, R62, R6.reuse, 0x1, P5 ;  /* 0x000000063e447211 */ /* 0x080fe400028f0eff */
[----:B------:R-:W-:Y:S01]  /*11dd0*/  STL [R1+0x7a8], R66 ;  /* 0x0007a84201007387 */ /* 0x000fe20000100800 */
[----:B-1----:R-:W-:Y:S02]  /*11de0*/  LEA.HI.X.SX32 R0, R48, R6, 0x1, P6 ;  /* 0x0000000630007211 */ /* 0x002fe400030f0eff */
[----:B------:R-:W-:-:S03]  /*11df0*/  IADD3 R64, P6, PT, R52, R7, RZ ;  /* 0x0000000734407210 */ /* 0x000fc60007fde0ff */
[----:B------:R1:W-:Y:S01]  /*11e00*/  STL [R1+0x764], R0 ;  /* 0x0007640001007387 */ /* 0x0003e20000100800 */
[----:B------:R-:W-:-:S03]  /*11e10*/  LEA.HI.X.SX32 R9, R52, R6, 0x1, P6 ;  /* 0x0000000634097211 */ /* 0x000fc600030f0eff */
[----:B------:R4:W-:Y:S01]  /*11e20*/  STL [R1+0x15f0], R62 ;  /* 0x0015f03e01007387 */ /* 0x0009e20000100800 */
[----:B-1----:R-:W-:-:S03]  /*11e30*/  IADD3 R0, P5, PT, R54, R7, RZ ;  /* 0x0000000736007210 */ /* 0x002fc60007fbe0ff */
[----:B------:R-:W-:Y:S04]  /*11e40*/  STL [R1+0x7e8], R64 ;  /* 0x0007e84001007387 */ /* 0x000fe80000100800 */
[----:B------:R-:W-:Y:S04]  /*11e50*/  STL [R1+0x7a4], R68 ;  /* 0x0007a44401007387 */ /* 0x000fe80000100800 */
[----:B------:R1:W-:Y:S01]  /*11e60*/  STL [R1+0x828], R0 ;  /* 0x0008280001007387 */ /* 0x0003e20000100800 */
[----:B----4-:R-:W-:-:S03]  /*11e70*/  LEA.HI.X.SX32 R62, R54, R6, 0x1, P5 ;  /* 0x00000006363e7211 */ /* 0x010fc600028f0eff */
[----:B------:R-:W-:Y:S01]  /*11e80*/  STL [R1+0x1580], R52 ;  /* 0x0015803401007387 */ /* 0x000fe20000100800 */
[----:B-1----:R-:W-:-:S03]  /*11e90*/  IADD3 R0, P6, PT, R56, R7, RZ ;  /* 0x0000000738007210 */ /* 0x002fc60007fde0ff */
[----:B------:R1:W-:Y:S04]  /*11ea0*/  STL [R1+0x7e4], R9 ;  /* 0x0007e40901007387 */ /* 0x0003e80000100800 */
[----:B------:R-:W-:Y:S04]  /*11eb0*/  STL [R1+0x1584], R54 ;  /* 0x0015843601007387 */ /* 0x000fe80000100800 */
[----:B------:R4:W-:Y:S01]  /*11ec0*/  STL [R1+0x868], R0 ;  /* 0x0008680001007387 */ /* 0x0009e20000100800 */
[----:B-1----:R-:W-:-:S03]  /*11ed0*/  LEA.HI.X.SX32 R9, R56, R6, 0x1, P6 ;  /* 0x0000000638097211 */ /* 0x002fc600030f0eff */
[----:B------:R-:W-:Y:S01]  /*11ee0*/  STL [R1+0x824], R62 ;  /* 0x0008243e01007387 */ /* 0x000fe20000100800 */
[----:B----4-:R-:W-:-:S05]  /*11ef0*/  IADD3 R0, P5, PT, R58, R7, RZ ;  /* 0x000000073a007210 */ /* 0x010fca0007fbe0ff */
[----:B------:R1:W-:Y:S04]  /*11f00*/  STL [R1+0x8a8], R0 ;  /* 0x0008a80001007387 */ /* 0x0003e80000100800 */
[----:B------:R-:W-:Y:S01]  /*11f10*/  STL [R1+0x15e8], R56 ;  /* 0x0015e83801007387 */ /* 0x000fe20000100800 */
[----:B-1----:R-:W-:-:S03]  /*11f20*/  IADD3 R0, P6, PT, R60, R7, RZ ;  /* 0x000000073c007210 */ /* 0x002fc60007fde0ff */
[----:B------:R1:W-:Y:S04]  /*11f30*/  STL [R1+0x864], R9 ;  /* 0x0008640901007387 */ /* 0x0003e80000100800 */
[----:B------:R4:W-:Y:S04]  /*11f40*/  STL [R1+0x15ec], R58 ;  /* 0x0015ec3a01007387 */ /* 0x0009e80000100800 */
[----:B------:R0:W-:Y:S01]  /*11f50*/  STL [R1+0x8e8], R0 ;  /* 0x0008e80001007387 */ /* 0x0001e20000100800 */
[-C--:B-1----:R-:W-:Y:S02]  /*11f60*/  LEA.HI.X.SX32 R9, R58, R6.reuse, 0x1, P5 ;  /* 0x000000063a097211 */ /* 0x082fe400028f0eff */
[----:B----4-:R-:W-:-:S03]  /*11f70*/  LEA.HI.X.SX32 R58, R60, R6, 0x1, P6 ;  /* 0x000000063c3a7211 */ /* 0x010fc600030f0eff */
[----:B------:R1:W-:Y:S01]  /*11f80*/  STL [R1+0x8a4], R9 ;  /* 0x0008a40901007387 */ /* 0x0003e20000100800 */
[----:B0-----:R-:W-:-:S05]  /*11f90*/  IADD3 R0, P5, PT, R50, R7, RZ ;  /* 0x0000000732007210 */ /* 0x001fca0007fbe0ff */
[----:B------:R0:W-:Y:S01]  /*11fa0*/  STL [R1+0x928], R0 ;  /* 0x0009280001007387 */ /* 0x0001e20000100800 */
[----:B-1----:R-:W-:-:S03]  /*11fb0*/  IADD3 R9, P6, PT, R41, R7, RZ ;  /* 0x0000000729097210 */ /* 0x002fc60007fde0ff */
[----:B------:R-:W-:Y:S01]  /*11fc0*/  STL [R1+0x1588], R50 ;  /* 0x0015883201007387 */ /* 0x000fe20000100800 */
[----:B0-----:R-:W-:-:S03]  /*11fd0*/  LEA.HI.X.SX32 R0, R50, R6, 0x1, P5 ;  /* 0x0000000632007211 */ /* 0x001fc600028f0eff */
[----:B------:R-:W-:Y:S01]  /*11fe0*/  STL [R1+0x968], R9 ;  /* 0x0009680901007387 */ /* 0x000fe20000100800 */
[----:B------:R-:W-:-:S03]  /*11ff0*/  IADD3 R32, P5, PT, R40, R7, RZ ;  /* 0x0000000728207210 */ /* 0x000fc60007fbe0ff */
[----:B------:R-:W-:Y:S04]  /*12000*/  STL [R1+0x8e4], R58 ;  /* 0x0008e43a01007387 */ /* 0x000fe80000100800 */
[----:B------:R0:W-:Y:S01]  /*12010*/  STL [R1+0x924], R0 ;  /* 0x0009240001007387 */ /* 0x0001e20000100800 */
[----:B------:R-:W-:-:S03]  /*12020*/  LEA.HI.X.SX32 R56, R40, R6, 0x1, P5 ;  /* 0x0000000628387211 */ /* 0x000fc600028f0eff */
[----:B------:R-:W-:Y:S01]  /*12030*/  STL [R1+0x1590], R77 ;  /* 0x0015904d01007387 */ /* 0x000fe20000100800 */
[-C--:B------:R-:W-:Y:S02]  /*12040*/  IADD3 R23, P5, PT, R12, R7.reuse, RZ ;  /* 0x000000070c177210 */ /* 0x080fe40007fbe0ff */
[-C--:B0-----:R-:W-:Y:S02]  /*12050*/  LEA.HI.X.SX32 R0, R41, R6.reuse, 0x1, P6 ;  /* 0x0000000629007211 */ /* 0x081fe400030f0eff */
[C---:B------:R-:W-:Y:S01]  /*12060*/  IADD3 R30, P6, PT, R38.reuse, R7, RZ ;  /* 0x00000007261e7210 */ /* 0x040fe20007fde0ff */
[----:B------:R-:W-:Y:S04]  /*12070*/  STL [R1+0x9a8], R32 ;  /* 0x0009a82001007387 */ /* 0x000fe80000100800 */
[----:B------:R0:W-:Y:S04]  /*12080*/  STL [R1+0x964], R0 ;  /* 0x0009640001007387 */ /* 0x0001e80000100800 */
[----:B------:R-:W-:Y:S04]  /*12090*/  STL [R1+0x9e8], R30 ;  /* 0x0009e81e01007387 */ /* 0x000fe80000100800 */
[----:B------:R-:W-:Y:S01]  /*120a0*/  STL [R1+0x9a4], R56 ;  /* 0x0009a43801007387 */ /* 0x000fe20000100800 */
[----:B0-----:R-:W-:-:S03]  /*120b0*/  LEA.HI.X.SX32 R0, R38, R6, 0x1, P6 ;  /* 0x0000000626007211 */ /* 0x001fc600030f0eff */
[----:B------:R-:W-:Y:S04]  /*120c0*/  STL [R1+0x1598], R79 ;  /* 0x0015984f01007387 */ /* 0x000fe80000100800 */
[----:B------:R-:W-:Y:S01]  /*120d0*/  STL [R1+0xa20], R23 ;  /* 0x000a201701007387 */ /* 0x000fe20000100800 */
[----:B------:R-:W-:-:S03]  /*120e0*/  IADD3 R22, P6, PT, R14, R7, RZ ;  /* 0x000000070e167210 */ /* 0x000fc60007fde0ff */
[----:B------:R0:W-:Y:S02]  /*120f0*/  STL [R1+0x9e4], R0 ;  /* 0x0009e40001007387 */ /* 0x0001e40000100800 */
[----:B0-----:R-:W-:Y:S02]  /*12100*/  LEA.HI.X.SX32 R0, R12, R6, 0x1, P5 ;  /* 0x000000060c007211 */ /* 0x001fe400028f0eff */
[----:B------:R-:W-:-:S03]  /*12110*/  IADD3 R24, P5, PT, R59, R7, RZ ;  /* 0x000000073b187210 */ /* 0x000fc60007fbe0ff */
[----:B------:R0:W-:Y:S04]  /*12120*/  STL [R1+0xa1c], R0 ;  /* 0x000a1c0001007387 */ /* 0x0001e80000100800 */
[----:B------:R-:W-:Y:S01]  /*12130*/  STL [R1+0xa58], R22 ;  /* 0x000a581601007387 */ /* 0x000fe20000100800 */
[----:B0-----:R-:W-:-:S03]  /*12140*/  LEA.HI.X.SX32 R0, R14, R6, 0x1, P6 ;  /* 0x000000060e007211 */ /* 0x001fc600030f0eff */
[----:B------:R-:W-:Y:S01]  /*12150*/  STL [R1+0x15a0], R65 ;  /* 0x0015a04101007387 */ /* 0x000fe20000100800 */
[----:B------:R-:W-:-:S03]  /*12160*/  IADD3 R27, P6, PT, R92, R7, RZ ;  /* 0x000000075c1b7210 */ /* 0x000fc60007fde0ff */
[----:B------:R-:W-:Y:S04]  /*12170*/  STL [R1+0x290], R24 ;  /* 0x0002901801007387 */ /* 0x000fe80000100800 */
[----:B------:R0:W-:Y:S01]  /*12180*/  STL [R1+0xa54], R0 ;  /* 0x000a540001007387 */ /* 0x0001e20000100800 */
[-C--:B------:R-:W-:Y:S02]  /*12190*/  LEA.HI.X.SX32 R25, R92, R6.reuse, 0x1, P6 ;  /* 0x000000065c197211 */ /* 0x080fe400030f0eff */
[-C--:B------:R-:W-:Y:S02]  /*121a0*/  IADD3 R36, P6, PT, R55, R7.reuse, RZ ;  /* 0x0000000737247210 */ /* 0x080fe40007fde0ff */
[----:B0-----:R-:W-:Y:S02]  /*121b0*/  LEA.HI.X.SX32 R0, R59, R6, 0x1, P5 ;  /* 0x000000063b007211 */ /* 0x001fe400028f0eff */
[----:B------:R-:W-:-:S03]  /*121c0*/  IADD3 R26, P5, PT, R57, R7, RZ ;  /* 0x00000007391a7210 */ /* 0x000fc60007fbe0ff */
[----:B------:R0:W-:Y:S01]  /*121d0*/  STL [R1+0x28c], R0 ;  /* 0x00028c0001007387 */ /* 0x0001e20000100800 */
[----:B------:R-:W-:-:S03]  /*121e0*/  LEA.HI.X.SX32 R9, R57, R6, 0x1, P5 ;  /* 0x0000000639097211 */ /* 0x000fc600028f0eff */
[----:B------:R-:W-:Y:S04]  /*121f0*/  STL [R1+0x2d0], R27 ;  /* 0x0002d01b01007387 */ /* 0x000fe80000100800 */
[----:B------:R-:W-:Y:S01]  /*12200*/  STL [R1+0x15a8], R63 ;  /* 0x0015a83f01007387 */ /* 0x000fe20000100800 */
[----:B0-----:R-:W-:-:S03]  /*12210*/  IADD3 R0, P5, PT, R53, R7, RZ ;  /* 0x0000000735007210 */ /* 0x001fc60007fbe0ff */
[----:B------:R-:W-:Y:S04]  /*12220*/  STL [R1+0x330], R26 ;  /* 0x0003301a01007387 */ /* 0x000fe80000100800 */
[----:B------:R-:W-:Y:S04]  /*12230*/  STL [R1+0x15b4], R92 ;  /* 0x0015b45c01007387 */ /* 0x000fe80000100800 */
[----:B------:R-:W-:Y:S04]  /*12240*/  STL [R1+0x2cc], R25 ;  /* 0x0002cc1901007387 */ /* 0x000fe80000100800 */
[----:B------:R-:W-:Y:S04]  /*12250*/  STL [R1+0x32c], R9 ;  /* 0x00032c0901007387 */ /* 0x000fe80000100800 */
[----:B------:R-:W-:Y:S04]  /*12260*/  STL [R1+0x370], R36 ;  /* 0x0003702401007387 */ /* 0x000fe80000100800 */
[----:B------:R0:W-:Y:S01]  /*12270*/  STL [R1+0x3b0], R0 ;  /* 0x0003b00001007387 */ /* 0x0001e20000100800 */
[----:B------:R-:W-:-:S03]  /*12280*/  IMAD R51, R83, UR20, RZ ;  /* 0x0000001453337c24 */ /* 0x000fc6000f8e02ff */
[----:B------:R-:W-:Y:S01]  /*12290*/  STL [R1+0x15b0], R55 ;  /* 0x0015b03701007387 */ /* 0x000fe20000100800 */
[----:B0-----:R-:W-:Y:S01]  /*122a0*/  LEA.HI.X.SX32 R0, R55, R6, 0x1, P6 ;  /* 0x0000000637007211 */ /* 0x001fe200030f0eff */
[----:B------:R-:W-:Y:S01]  /*122b0*/  IMAD R49, R81, UR22, RZ ;  /* 0x0000001651317c24 */ /* 0x000fe2000f8e02ff */
[----:B------:R-:W-:-:S03]  /*122c0*/  IADD3 R28, P6, PT, R51, R7, RZ ;  /* 0x00000007331c7210 */ /* 0x000fc60007fde0ff */
[----:B------:R0:W-:Y:S04]  /*122d0*/  STL [R1+0x36c], R0 ;  /* 0x00036c0001007387 */ /* 0x0001e80000100800 */
[----:B------:R-:W-:Y:S01]  /*122e0*/  STL [R1+0x15b8], R53 ;  /* 0x0015b83501007387 */ /* 0x000fe20000100800 */
[----:B0-----:R-:W-:Y:S02]  /*122f0*/  LEA.HI.X.SX32 R0, R53, R6, 0x1, P5 ;  /* 0x0000000635007211 */ /* 0x001fe400028f0eff */
[----:B------:R-:W-:-:S03]  /*12300*/  IADD3 R29, P5, PT, R49, R7, RZ ;  /* 0x00000007311d7210 */ /* 0x000fc60007fbe0ff */
[----:B------:R0:W-:Y:S01]  /*12310*/  STL [R1+0x3ac], R0 ;  /* 0x0003ac0001007387 */ /* 0x0001e20000100800 */
[----:B------:R-:W-:-:S03]  /*12320*/  IMAD R46, R34, UR44, RZ ;  /* 0x0000002c222e7c24 */ /* 0x000fc6000f8e02ff */
[----:B------:R-:W-:Y:S04]  /*12330*/  STL [R1+0x3f0], R28 ;  /* 0x0003f01c01007387 */ /* 0x000fe80000100800 */
[----:B------:R-:W4:Y:S01]  /*12340*/  LDL.LU R34, [R1+0x1640] ;  /* 0x0016400001227983 */ /* 0x000f220000300800 */
[----:B0-----:R-:W-:-:S03]  /*12350*/  LEA.HI.X.SX32 R0, R51, R6, 0x1, P6 ;  /* 0x0000000633007211 */ /* 0x001fc600030f0eff */
[----:B------:R-:W-:Y:S04]  /*12360*/  STL [R1+0x430], R29 ;  /* 0x0004301d01007387 */ /* 0x000fe80000100800 */
[----:B------:R0:W-:Y:S01]  /*12370*/  STL [R1+0x3ec], R0 ;  /* 0x0003ec0001007387 */ /* 0x0001e20000100800 */
[----:B------:R-:W-:Y:S01]  /*12380*/  IMAD R41, R8, UR46, RZ ;  /* 0x0000002e08297c24 */ /* 0x000fe2000f8e02ff */
[----:B0-----:R-:W-:-:S05]  /*12390*/  LEA.HI.X.SX32 R0, R49, R6, 0x1, P5 ;  /* 0x0000000631007211 */ /* 0x001fca00028f0eff */
[----:B------:R0:W-:Y:S04]  /*123a0*/  STL [R1+0x42c], R0 ;  /* 0x00042c0001007387 */ /* 0x0001e80000100800 */
[----:B------:R-:W2:Y:S01]  /*123b0*/  LDL.LU R8, [R1+0x163c] ;  /* 0x00163c0001087983 */ /* 0x000ea20000300800 */
[----:B------:R-:W-:Y:S01]  /*123c0*/  IMAD R45, R70, UR26, RZ ;  /* 0x0000001a462d7c24 */ /* 0x000fe2000f8e02ff */
[-C--:B------:R-:W-:Y:S01]  /*123d0*/  IADD3 R92, P6, PT, R47, R7.reuse, RZ ;  /* 0x000000072f5c7210 */ /* 0x080fe20007fde0ff */
[----:B------:R-:W-:Y:S02]  /*123e0*/  IMAD R44, R72, UR28, RZ ;  /* 0x0000001c482c7c24 */ /* 0x000fe4000f8e02ff */
[----:B------:R-:W-:Y:S01]  /*123f0*/  IMAD R43, R74, UR30, RZ ;  /* 0x0000001e4a2b7c24 */ /* 0x000fe2000f8e02ff */
[----:B------:R-:W-:Y:S01]  /*12400*/  IADD3 R90, P5, PT, R45, R7, RZ ;  /* 0x000000072d5a7210 */ /* 0x000fe20007fbe0ff */
[----:B------:R-:W-:Y:S01]  /*12410*/  IMAD R42, R80, UR32, RZ ;  /* 0x00000020502a7c24 */ /* 0x000fe2000f8e02ff */
[----:B------:R-:W-:-:S02]  /*12420*/  LEA.HI.X.SX32 R53, R47, R6, 0x1, P6 ;  /* 0x000000062f357211 */ /* 0x000fc400030f0eff */
[CC--:B------:R-:W-:Y:S01]  /*12430*/  IADD3 R88, P6, PT, R44.reuse, R7.reuse, RZ ;  /* 0x000000072c587210 */ /* 0x0c0fe20007fde0ff */
[----:B------:R-:W-:Y:S01]  /*12440*/  IMAD R39, R77, UR34, RZ ;  /* 0x000000224d277c24 */ /* 0x000fe2000f8e02ff */
[-C--:B------:R-:W-:Y:S01]  /*12450*/  LEA.HI.X.SX32 R55, R45, R6.reuse, 0x1, P5 ;  /* 0x000000062d377211 */ /* 0x080fe200028f0eff */
[----:B------:R-:W-:Y:S01]  /*12460*/  IMAD R14, R63, UR40, RZ ;  /* 0x000000283f0e7c24 */ /* 0x000fe2000f8e02ff */
[-C--:B------:R-:W-:Y:S01]  /*12470*/  IADD3 R86, P5, PT, R43, R7.reuse, RZ ;  /* 0x000000072b567210 */ /* 0x080fe20007fbe0ff */
[----:B------:R-:W-:Y:S01]  /*12480*/  IMAD R12, R65, UR38, RZ ;  /* 0x00000026410c7c24 */ /* 0x000fe2000f8e02ff */
[-C--:B------:R-:W-:Y:S02]  /*12490*/  LEA.HI.X.SX32 R63, R44, R6.reuse, 0x1, P6 ;  /* 0x000000062c3f7211 */ /* 0x080fe400030f0eff */
[CC--:B------:R-:W-:Y:S02]  /*124a0*/  IADD3 R83, P6, PT, R42.reuse, R7.reuse, RZ ;  /* 0x000000072a537210 */ /* 0x0c0fe40007fde0ff */
[-C--:B------:R-:W-:Y:S01]  /*124b0*/  LEA.HI.X.SX32 R65, R43, R6.reuse, 0x1, P5 ;  /* 0x000000062b417211 */ /* 0x080fe200028f0eff */
[----:B------:R-:W-:Y:S01]  /*124c0*/  STL [R1+0x470], R92 ;  /* 0x0004705c01007387 */ /* 0x000fe20000100800 */
[-C--:B------:R-:W-:Y:S01]  /*124d0*/  IADD3 R81, P5, PT, R39, R7.reuse, RZ ;  /* 0x0000000727517210 */ /* 0x080fe20007fbe0ff */
[----:B------:R-:W-:Y:S01]  /*124e0*/  IMAD R40, R5, UR48, RZ ;  /* 0x0000003005287c24 */ /* 0x000fe2000f8e02ff */
[-C--:B------:R-:W-:Y:S01]  /*124f0*/  LEA.HI.X.SX32 R79, R42, R6.reuse, 0x1, P6 ;  /* 0x000000062a4f7211 */ /* 0x080fe200030f0eff */
[----:B------:R-:W-:Y:S01]  /*12500*/  STL [R1+0x4b0], R90 ;  /* 0x0004b05a01007387 */ /* 0x000fe20000100800 */
[-C--:B------:R-:W-:Y:S01]  /*12510*/  IADD3 R54, P6, PT, R37, R7.reuse, RZ ;  /* 0x0000000725367210 */ /* 0x080fe20007fde0ff */
[----:B------:R-:W-:Y:S01]  /*12520*/  IMAD R48, R91, UR42, RZ ;  /* 0x0000002a5b307c24 */ /* 0x000fe2000f8e02ff */
[----:B------:R-:W-:Y:S01]  /*12530*/  LEA.HI.X.SX32 R77, R39, R6, 0x1, P5 ;  /* 0x00000006274d7211 */ /* 0x000fe200028f0eff */
[----:B------:R-:W-:Y:S01]  /*12540*/  STL [R1+0x46c], R53 ;  /* 0x00046c3501007387 */ /* 0x000fe20000100800 */
[----:B------:R-:W-:-:S03]  /*12550*/  IADD3 R75, P5, PT, R12, R7, RZ ;  /* 0x000000070c4b7210 */ /* 0x000fc60007fbe0ff */
[----:B------:R-:W3:Y:S01]  /*12560*/  LDL.LU R5, [R1+0x1638] ;  /* 0x0016380001057983 */ /* 0x000ee20000300800 */
[----:B------:R-:W-:-:S03]  /*12570*/  LEA.HI.X.SX32 R50, R37, R6, 0x1, P6 ;  /* 0x0000000625327211 */ /* 0x000fc600030f0eff */
[----:B------:R-:W-:Y:S01]  /*12580*/  STL [R1+0x4f0], R88 ;  /* 0x0004f05801007387 */ /* 0x000fe20000100800 */
[----:B------:R-:W-:-:S03]  /*12590*/  IADD3 R71, P6, PT, R14, R7, RZ ;  /* 0x000000070e477210 */ /* 0x000fc60007fde0ff */
[----:B------:R-:W-:Y:S01]  /*125a0*/  STL [R1+0x4ac], R55 ;  /* 0x0004ac3701007387 */ /* 0x000fe20000100800 */
[----:B------:R-:W-:-:S03]  /*125b0*/  LEA.HI.X.SX32 R52, R12, R6, 0x1, P5 ;  /* 0x000000060c347211 */ /* 0x000fc600028f0eff */
[----:B------:R-:W-:Y:S01]  /*125c0*/  STL [R1+0x530], R86 ;  /* 0x0005305601007387 */ /* 0x000fe20000100800 */
[----:B0-----:R-:W-:-:S03]  /*125d0*/  IADD3 R0, P5, PT, R48, R7, RZ ;  /* 0x0000000730007210 */ /* 0x001fc60007fbe0ff */
[----:B------:R-:W-:Y:S01]  /*125e0*/  STL [R1+0x4ec], R63 ;  /* 0x0004ec3f01007387 */ /* 0x000fe20000100800 */
[----:B------:R-:W-:-:S03]  /*125f0*/  LEA.HI.X.SX32 R73, R14, R6, 0x1, P6 ;  /* 0x000000060e497211 */ /* 0x000fc600030f0eff */
[----:B------:R-:W-:Y:S01]  /*12600*/  STL [R1+0x570], R83 ;  /* 0x0005705301007387 */ /* 0x000fe20000100800 */
[----:B------:R-:W-:-:S03]  /*12610*/  IADD3 R20, P6, PT, R46, R7, RZ ;  /* 0x000000072e147210 */ /* 0x000fc60007fde0ff */
[----:B------:R-:W-:Y:S01]  /*12620*/  STL [R1+0x52c], R65 ;  /* 0x00052c4101007387 */ /* 0x000fe20000100800 */
[----:B------:R-:W-:-:S03]  /*12630*/  LEA.HI.X.SX32 R69, R48, R6, 0x1, P5 ;  /* 0x0000000630457211 */ /* 0x000fc600028f0eff */
[----:B------:R-:W-:Y:S01]  /*12640*/  STL [R1+0x5b0], R81 ;  /* 0x0005b05101007387 */ /* 0x000fe20000100800 */
[----:B------:R-:W-:-:S03]  /*12650*/  IMAD R38, R33, UR50, RZ ;  /* 0x0000003221267c24 */ /* 0x000fc6000f8e02ff */
        /* <DEDUP_REMOVED lines=11> */
[----:B------:R-:W-:Y:S01]  /*12710*/  IMAD R39, R15, UR54, RZ ;  /* 0x000000360f277c24 */ /* 0x000fe2000f8e02ff */
[----:B------:R-:W-:Y:S02]  /*12720*/  IADD3 R17, P5, PT, R38, R7, RZ ;  /* 0x0000000726117210 */ /* 0x000fe40007fbe0ff */
        /* <DEDUP_REMOVED lines=20> */
[----:B------:R-:W-:-:S03]  /*12870*/  IADD3 R31, P5, PT, R14, R7, RZ ;  /* 0x000000070e1f7210 */ /* 0x000fc60007fbe0ff */
[----:B------:R-:W-:Y:S01]  /*12880*/  STL [R1+0x76c], R40 ;  /* 0x00076c2801007387 */ /* 0x000fe20000100800 */
[----:B------:R-:W-:-:S03]  /*12890*/  LEA.HI.X.SX32 R15, R37, R6, 0x1, P6 ;  /* 0x00000006250f7211 */ /* 0x000fc600030f0eff */
[----:B------:R-:W-:Y:S01]  /*128a0*/  STL [R1+0x7f0], R11 ;  /* 0x0007f00b01007387 */ /* 0x000fe20000100800 */
[----:B------:R-:W-:-:S03]  /*128b0*/  IADD3 R37, P6, PT, R12, R7, RZ ;  /* 0x000000070c257210 */ /* 0x000fc60007fde0ff */
[----:B------:R-:W-:Y:S04]  /*128c0*/  STL [R1+0x7ac], R21 ;  /* 0x0007ac1501007387 */ /* 0x000fe80000100800 */
[----:B------:R-:W-:Y:S04]  /*128d0*/  STL [R1+0x830], R33 ;  /* 0x0008302101007387 */ /* 0x000fe80000100800 */
[----:B------:R-:W3:Y:S04]  /*128e0*/  LDL R39, [R1+0x288] ;  /* 0x0002880001277983 */ /* 0x000ee80000100800 */
[----:B------:R-:W-:Y:S04]  /*128f0*/  STL [R1+0x7ec], R16 ;  /* 0x0007ec1001007387 */ /* 0x000fe80000100800 */
[----:B------:R-:W-:Y:S04]  /*12900*/  STL [R1+0x870], R13 ;  /* 0x0008700d01007387 */ /* 0x000fe80000100800 */
[----:B------:R-:W-:Y:S04]  /*12910*/  STL [R1+0x82c], R10 ;  /* 0x00082c0a01007387 */ /* 0x000fe80000100800 */
[----:B------:R-:W-:Y:S04]  /*12920*/  STL [R1+0x8b0], R31 ;  /* 0x0008b01f01007387 */ /* 0x000fe80000100800 */
[----:B------:R-:W-:Y:S04]  /*12930*/  STL [R1+0x86c], R15 ;  /* 0x00086c0f01007387 */ /* 0x000fe80000100800 */
[----:B------:R-:W-:Y:S01]  /*12940*/  STL [R1+0x8f0], R37 ;  /* 0x0008f02501007387 */ /* 0x000fe20000100800 */
[----:B----4-:R-:W-:Y:S01]  /*12950*/  VIADD R38, R34, 0xffffff80 ;  /* 0xffffff8022267836 */ /* 0x010fe20000000000 */
[----:B------:R-:W-:-:S05]  /*12960*/  LEA.HI.X.SX32 R34, R14, R6, 0x1, P5 ;  /* 0x000000060e227211 */ /* 0x000fca00028f0eff */
[----:B------:R-:W-:Y:S01]  /*12970*/  STL [R1+0x8ac], R34 ;  /* 0x0008ac2201007387 */ /* 0x000fe20000100800 */
[----:B--2---:R-:W-:Y:S02]  /*12980*/  ISETP.GE.U32.AND P5, PT, R8, 0x7fffff09, PT ;  /* 0x7fffff090800780c */ /* 0x004fe40003fa6070 */
[----:B------:R-:W-:Y:S02]  /*12990*/  LEA.HI.X.SX32 R8, R12, R6, 0x1, P6 ;  /* 0x000000060c087211 */ /* 0x000fe400030f0eff */
[----:B------:R-:W-:Y:S01]  /*129a0*/  ISETP.GE.U32.AND P6, PT, R38, 0x7fffff01, PT ;  /* 0x7fffff012600780c */ /* 0x000fe20003fc6070 */
[----:B------:R-:W2:Y:S04]  /*129b0*/  LDL R12, [R1+0x424] ;  /* 0x00042400010c7983 */ /* 0x000ea80000100800 */
[----:B------:R-:W3:Y:S02]  /*129c0*/  LDL R38, [R1+0x284] ;  /* 0x0002840001267983 */ /* 0x000ee40000100800 */
[----:B---3--:R-:W-:-:S04]  /*129d0*/  @P0 LOP3.LUT R39, R39, R38, RZ, 0x3c, !PT ;  /* 0x0000002627270212 */ /* 0x008fc800078e3cff */
[----:B------:R-:W-:-:S04]  /*129e0*/  @P0 LOP3.LUT R38, R39, R38, RZ, 0x3c, !PT ;  /* 0x0000002627260212 */ /* 0x000fc800078e3cff */
[----:B------:R-:W-:-:S05]  /*129f0*/  @P0 LOP3.LUT R39, R39, R38, RZ, 0x3c, !PT ;  /* 0x0000002627270212 */ /* 0x000fca00078e3cff */
[----:B------:R-:W3:Y:S04]  /*12a00*/  @P0 LDG.E.U8 R2, desc[UR18][R38.64] ;  /* 0x0000001226020981 */ /* 0x000ee8000c1e1100 */
[----:B------:R-:W-:Y:S04]  /*12a10*/  STL [R1+0x8ec], R8 ;  /* 0x0008ec0801007387 */ /* 0x000fe80000100800 */
[----:B---3--:R0:W-:Y:S04]  /*12a20*/  STL [R1+0x2bc], R2 ;  /* 0x0002bc0201007387 */ /* 0x0081e80000100800 */
[----:B0-----:R-:W3:Y:S04]  /*12a30*/  LDL.LU R2, [R1+0x1634] ;  /* 0x0016340001027983 */ /* 0x001ee80000300800 */
[----:B------:R-:W4:Y:S04]  /*12a40*/  LDL R38, [R1+0x2c4] ;  /* 0x0002c40001267983 */ /* 0x000f280000100800 */
[----:B------:R-:W4:Y:S01]  /*12a50*/  LDL R39, [R1+0x2c8] ;  /* 0x0002c80001277983 */ /* 0x000f220000100800 */
[----:B------:R-:W-:-:S02]  /*12a60*/  PRMT R5, RZ, 0x7610, R5 ;  /* 0x00007610ff057816 */ /* 0x000fc40000000005 */
[----:B----4-:R-:W-:-:S04]  /*12a70*/  @P0 LOP3.LUT R39, R39, R38, RZ, 0x3c, !PT ;  /* 0x0000002627270212 */ /* 0x010fc800078e3cff */
[----:B------:R-:W-:-:S04]  /*12a80*/  @P0 LOP3.LUT R38, R39, R38, RZ, 0x3c, !PT ;  /* 0x0000002627260212 */ /* 0x000fc800078e3cff */
[----:B------:R-:W-:-:S05]  /*12a90*/  @P0 LOP3.LUT R39, R39, R38, RZ, 0x3c, !PT ;  /* 0x0000002627270212 */ /* 0x000fca00078e3cff */
[----:B------:R-:W4:Y:S01]  /*12aa0*/  @P0 LDG.E.U8 R5, desc[UR18][R38.64] ;  /* 0x0000001226050981 */ /* 0x000f22000c1e1100 */
[----:B------:R-:W-:-:S03]  /*12ab0*/  PRMT R14, RZ, 0x7610, R14 ;  /* 0x00007610ff0e7816 */ /* 0x000fc6000000000e */
[----:B----4-:R0:W-:Y:S04]  /*12ac0*/  STL [R1+0x2b4], R5 ;  /* 0x0002b40501007387 */ /* 0x0101e80000100800 */
[----:B0-----:R-:W4:Y:S04]  /*12ad0*/  LDL.LU R5, [R1+0x1630] ;  /* 0x0016300001057983 */ /* 0x001f280000300800 */
[----:B------:R-:W2:Y:S01]  /*12ae0*/  LDL R39, [R1+0x324] ;  /* 0x0003240001277983 */ /* 0x000ea20000100800 */
[----:B------:R-:W-:-:S03]  /*12af0*/  @P0 IMAD.MOV.U32 R38, RZ, RZ, R3 ;  /* 0x000000ffff260224 */ /* 0x000fc600078e0003 */
[----:B------:R-:W3:Y:S04]  /*12b00*/  LDL.LU R3, [R1+0x162c] ;  /* 0x00162c0001037983 */ /* 0x000ee80000300800 */
[----:B--2---:R0:W2:Y:S04]  /*12b10*/  @P0 LDG.E.U8 R14, desc[UR18][R38.64] ;  /* 0x00000012260e0981 */ /* 0x0040a8000c1e1100 */
[----:B------:R-:W0:Y:S04]  /*12b20*/  LDL R38, [R1+0x364] ;  /* 0x0003640001267983 */ /* 0x000e280000100800 */
[----:B------:R-:W0:Y:S01]  /*12b30*/  LDL R39, [R1+0x368] ;  /* 0x0003680001277983 */ /* 0x000e220000100800 */
[----:B---3--:R-:W-:-:S02]  /*12b40*/  PRMT R2, RZ, 0x7610, R2 ;  /* 0x00007610ff027816 */ /* 0x008fc40000000002 */
[----:B0-----:R-:W-:-:S04]  /*12b50*/  @P0 LOP3.LUT R39, R39, R38, RZ, 0x3c, !PT ;  /* 0x0000002627270212 */ /* 0x001fc800078e3cff */
[----:B------:R-:W-:-:S04]  /*12b60*/  @P0 LOP3.LUT R38, R39, R38, RZ, 0x3c, !PT ;  /* 0x0000002627260212 */ /* 0x000fc800078e3cff */
[----:B------:R-:W-:-:S05]  /*12b70*/  @P0 LOP3.LUT R39, R39, R38, RZ, 0x3c, !PT ;  /* 0x0000002627270212 */ /* 0x000fca00078e3cff */
[----:B------:R-:W3:Y:S04]  /*12b80*/  @P0 LDG.E.U8 R2, desc[UR18][R38.64] ;  /* 0x0000001226020981 */ /* 0x000ee8000c1e1100 */
[----:B--2---:R0:W-:Y:S04]  /*12b90*/  STL [R1+0x2a4], R14 ;  /* 0x0002a40e01007387 */ /* 0x0041e80000100800 */
[----:B0-----:R-:W2:Y:S04]  /*12ba0*/  LDL R14, [R1+0x528] ;  /* 0x00052800010e7983 */ /* 0x001ea80000100800 */
[----:B---3--:R0:W-:Y:S04]  /*12bb0*/  STL [R1+0x29c], R2 ;  /* 0x00029c0201007387 */ /* 0x0081e80000100800 */
[----:B0-----:R-:W3:Y:S04]  /*12bc0*/  LDL.LU R2, [R1+0x1628] ;  /* 0x0016280001027983 */ /* 0x001ee80000300800 */
[----:B------:R-:W2:Y:S01]  /*12bd0*/  LDL R39, [R1+0x3a4] ;  /* 0x0003a40001277983 */ /* 0x000ea20000100800 */
[----:B----4-:R-:W-:Y:S01]  /*12be0*/  PRMT R5, RZ, 0x7610, R5 ;  /* 0x00007610ff057816 */ /* 0x010fe20000000005 */
[----:B------:R-:W-:-:S02]  /*12bf0*/  @P0 IMAD.MOV.U32 R38, RZ, RZ, R4 ;  /* 0x000000ffff260224 */ /* 0x000fc400078e0004 */
[----:B------:R-:W4:Y:S04]  /*12c00*/  LDL.LU R4, [R1+0x1624] ;  /* 0x0016240001047983 */ /* 0x000f280000300800 */
[----:B--2---:R-:W2:Y:S04]  /*12c10*/  @P0 LDG.E.U8 R5, desc[UR18][R38.64] ;  /* 0x0000001226050981 */ /* 0x004ea8000c1e1100 */
[----:B--2---:R0:W-:Y:S04]  /*12c20*/  STL [R1+0x7c], R5 ;  /* 0x00007c0501007387 */ /* 0x0041e80000100800 */
[----:B0-----:R-:W2:Y:S04]  /*12c30*/  LDL.LU R5, [R1+0x1620] ;  /* 0x0016200001057983 */ /* 0x001ea80000300800 */
[----:B------:R-:W2:Y:S04]  /*12c40*/  LDL R38, [R1+0x3e4] ;  /* 0x0003e40001267983 */ /* 0x000ea80000100800 */
[----:B------:R-:W2:Y:S01]  /*12c50*/  LDL R39, [R1+0x3e8] ;  /* 0x0003e80001277983 */ /* 0x000ea20000100800 */
[----:B------:R-:W-:-:S02]  /*12c60*/  PRMT R3, RZ, 0x7610, R3 ;  /* 0x00007610ff037816 */ /* 0x000fc40000000003 */
[----:B---3--:R-:W-:Y:S02]  /*12c70*/  PRMT R2, RZ, 0x7610, R2 ;  /* 0x00007610ff027816 */ /* 0x008fe40000000002 */
[----:B--2---:R-:W-:-:S04]  /*12c80*/  @P0 LOP3.LUT R39, R39, R38, RZ, 0x3c, !PT ;  /* 0x0000002627270212 */ /* 0x004fc800078e3cff */
[----:B------:R-:W-:-:S04]  /*12c90*/  @P0 LOP3.LUT R38, R39, R38, RZ, 0x3c, !PT ;  /* 0x0000002627260212 */ /* 0x000fc800078e3cff */
[----:B------:R-:W-:-:S05]  /*12ca0*/  @P0 LOP3.LUT R39, R39, R38, RZ, 0x3c, !PT ;  /* 0x0000002627270212 */ /* 0x000fca00078e3cff */
[----:B------:R0:W2:Y:S02]  /*12cb0*/  @P0 LDG.E.U8 R3, desc[UR18][R38.64] ;  /* 0x0000001226030981 */ /* 0x0000a4000c1e1100 */
[----:B0-----:R-:W-:Y:S02]  /*12cc0*/  @P0 IMAD.MOV.U32 R38, RZ, RZ, R85 ;  /* 0x000000ffff260224 */ /* 0x001fe400078e0055 */
[----:B------:R-:W-:-:S05]  /*12cd0*/  @P0 IMAD.MOV.U32 R39, RZ, RZ, R12 ;  /* 0x000000ffff270224 */ /* 0x000fca00078e000c */
[----:B------:R0:W3:Y:S01]  /*12ce0*/  @P0 LDG.E.U8 R2, desc[UR18][R38.64] ;  /* 0x0000001226020981 */ /* 0x0000e2000c1e1100 */
[----:B----4-:R-:W-:Y:S01]  /*12cf0*/  PRMT R4, RZ, 0x7610, R4 ;  /* 0x00007610ff047816 */ /* 0x010fe20000000004 */
[----:B0-----:R-:W-:Y:S02]  /*12d00*/  @P0 IMAD.MOV.U32 R38, RZ, RZ, R35 ;  /* 0x000000ffff260224 */ /* 0x001fe400078e0023 */
[----:B------:R-:W-:-:S05]  /*12d10*/  @P0 IMAD.MOV.U32 R39, RZ, RZ, R93 ;  /* 0x000000ffff270224 */ /* 0x000fca00078e005d */
[----:B------:R-:W4:Y:S04]  /*12d20*/  @P0 LDG.E.U8 R4, desc[UR18][R38.64] ;  /* 0x0000001226040981 */ /* 0x000f28000c1e1100 */
[----:B--2---:R0:W-:Y:S04]  /*12d30*/  STL [R1+0x149c], R3 ;  /* 0x00149c0301007387 */ /* 0x0041e80000100800 */
[----:B0-----:R-:W2:Y:S04]  /*12d40*/  LDL R3, [R1+0x5a4] ;  /* 0x0005a40001037983 */ /* 0x001ea80000100800 */
[----:B------:R-:W2:Y:S04]  /*12d50*/  LDL.LU R85, [R1+0x161c] ;  /* 0x00161c0001557983 */ /* 0x000ea80000300800 */
[----:B---3--:R0:W-:Y:S04]  /*12d60*/  STL [R1+0x14a0], R2 ;  /* 0x0014a00201007387 */ /* 0x0081e80000100800 */
[----:B0-----:R-:W3:Y:S04]  /*12d70*/  LDL R2, [R1+0x564] ;  /* 0x0005640001027983 */ /* 0x001ee80000100800 */
[----:B------:R-:W2:Y:S04]  /*12d80*/  LDL.LU R93, [R1+0x1618] ;  /* 0x00161800015d7983 */ /* 0x000ea80000300800 */
[----:B------:R-:W2:Y:S04]  /*12d90*/  LDL.LU R35, [R1+0x1614] ;  /* 0x0016140001237983 */ /* 0x000ea80000300800 */
[----:B------:R-:W2:Y:S04]  /*12da0*/  LDL R38, [R1+0x4a4] ;  /* 0x0004a40001267983 */ /* 0x000ea80000100800 */
[----:B------:R-:W2:Y:S01]  /*12db0*/  LDL R39, [R1+0x4a8] ;  /* 0x0004a80001277983 */ /* 0x000ea20000100800 */
[----:B------:R-:W-:-:S03]  /*12dc0*/  PRMT R5, RZ, 0x7610, R5 ;  /* 0x00007610ff057816 */ /* 0x000fc60000000005 */
[----:B------:R-:W3:Y:S04]  /*12dd0*/  LDL R12, [R1+0x5e4] ;  /* 0x0005e400010c7983 */ /* 0x000ee80000100800 */
[----:B----4-:R0:W-:Y:S04]  /*12de0*/  STL [R1+0x14a4], R4 ;  /* 0x0014a40401007387 */ /* 0x0101e80000100800 */
[----:B0-----:R-:W4:Y:S01]  /*12df0*/  LDL R4, [R1+0x524] ;  /* 0x0005240001047983 */ /* 0x001f220000100800 */
[----:B--2---:R-:W-:-:S04]  /*12e00*/  @P0 LOP3.LUT R39, R39, R38, RZ, 0x3c, !PT ;  /* 0x0000002627270212 */ /* 0x004fc800078e3cff */
[----:B------:R-:W-:-:S04]  /*12e10*/  @P0 LOP3.LUT R38, R39, R38, RZ, 0x3c, !PT ;  /* 0x0000002627260212 */ /* 0x000fc800078e3cff */
[----:B------:R-:W-:-:S05]  /*12e20*/  @P0 LOP3.LUT R39, R39, R38, RZ, 0x3c, !PT ;  /* 0x0000002627270212 */ /* 0x000fca00078e3cff */
[----:B------:R0:W2:Y:S04]  /*12e30*/  @P0 LDG.E.U8 R5, desc[UR18][R38.64] ;  /* 0x0000001226050981 */ /* 0x0000a8000c1e1100 */
[----:B------:R-:W0:Y:S04]  /*12e40*/  LDL R38, [R1+0x4e4] ;  /* 0x0004e40001267983 */ /* 0x000e280000100800 */
[----:B------:R-:W0:Y:S01]  /*12e50*/  LDL R39, [R1+0x4e8] ;  /* 0x0004e80001277983 */ /* 0x000e220000100800 */
[----:B------:R-:W-:Y:S02]  /*12e60*/  PRMT R85, RZ, 0x7610, R85 ;  /* 0x00007610ff557816 */ /* 0x000fe40000000055 */
[----:B------:R-:W-:-:S02]  /*12e70*/  PRMT R93, RZ, 0x7610, R93 ;  /* 0x00007610ff5d7816 */ /* 0x000fc4000000005d */
[----:B------:R-:W-:Y:S02]  /*12e80*/  PRMT R35, RZ, 0x7610, R35 ;  /* 0x00007610ff237816 */ /* 0x000fe40000000023 */
[----:B------:R-:W-:Y:S02]  /*12e90*/  PRMT R91, RZ, 0x7610, R91 ;  /* 0x00007610ff5b7816 */ /* 0x000fe4000000005b */
[----:B0-----:R-:W-:-:S04]  /*12ea0*/  @P0 LOP3.LUT R39, R39, R38, RZ, 0x3c, !PT ;  /* 0x0000002627270212 */ /* 0x001fc800078e3cff */
[----:B------:R-:W-:-:S04]  /*12eb0*/  @P0 LOP3.LUT R38, R39, R38, RZ, 0x3c, !PT ;  /* 0x0000002627260212 */ /* 0x000fc800078e3cff */
[----:B------:R-:W-:-:S05]  /*12ec0*/  @P0 LOP3.LUT R39, R39, R38, RZ, 0x3c, !PT ;  /* 0x0000002627270212 */ /* 0x000fca00078e3cff */
[----:B------:R0:W2:Y:S02]  /*12ed0*/  @P0 LDG.E.U8 R85, desc[UR18][R38.64] ;  /* 0x0000001226550981 */ /* 0x0000a4000c1e1100 */
[----:B0-----:R-:W-:Y:S02]  /*12ee0*/  @P0 IMAD.MOV.U32 R38, RZ, RZ, R14 ;  /* 0x000000ffff260224 */ /* 0x001fe400078e000e */
[----:B----4-:R-:W-:-:S05]  /*12ef0*/  @P0 IMAD.MOV.U32 R39, RZ, RZ, R4 ;  /* 0x000000ffff270224 */ /* 0x010fca00078e0004 */
[----:B------:R0:W4:Y:S02]  /*12f00*/  @P0 LDG.E.U8 R93, desc[UR18][R38.64] ;  /* 0x00000012265d0981 */ /* 0x000124000c1e1100 */
[----:B0-----:R-:W-:Y:S02]  /*12f10*/  @P0 IMAD.MOV.U32 R38, RZ, RZ, R87 ;  /* 0x000000ffff260224 */ /* 0x001fe400078e0057 */
[----:B---3--:R-:W-:-:S05]  /*12f20*/  @P0 IMAD.MOV.U32 R39, RZ, RZ, R2 ;  /* 0x000000ffff270224 */ /* 0x008fca00078e0002 */
[----:B------:R0:W3:Y:S02]  /*12f30*/  @P0 LDG.E.U8 R35, desc[UR18][R38.64] ;  /* 0x0000001226230981 */ /* 0x0000e4000c1e1100 */
[----:B0-----:R-:W-:Y:S02]  /*12f40*/  @P0 IMAD.MOV.U32 R38, RZ, RZ, R84 ;  /* 0x000000ffff260224 */ /* 0x001fe400078e0054 */
[----:B------:R-:W-:-:S05]  /*12f50*/  @P0 IMAD.MOV.U32 R39, RZ, RZ, R3 ;  /* 0x000000ffff270224 */ /* 0x000fca00078e0003 */
[----:B------:R0:W3:Y:S04]  /*12f60*/  @P0 LDG.E.U8 R91, desc[UR18][R38.64] ;  /* 0x00000012265b0981 */ /* 0x0000e8000c1e1100 */
[----:B--2---:R1:W-:Y:S01]  /*12f70*/  STL [R1+0x14a8], R5 ;  /* 0x0014a80501007387 */ /* 0x0043e20000100800 */
[----:B------:R-:W-:Y:S01]  /*12f80*/  PRMT R89, RZ, 0x7610, R89 ;  /* 0x00007610ff597816 */ /* 0x000fe20000000059 */
[----:B0-----:R-:W-:Y:S02]  /*12f90*/  @P0 IMAD.MOV.U32 R38, RZ, RZ, R82 ;  /* 0x000000ffff260224 */ /* 0x001fe400078e0052 */
[----:B------:R-:W-:-:S05]  /*12fa0*/  @P0 IMAD.MOV.U32 R39, RZ, RZ, R12 ;  /* 0x000000ffff270224 */ /* 0x000fca00078e000c */
[----:B------:R0:W2:Y:S04]  /*12fb0*/  @P0 LDG.E.U8 R89, desc[UR18][R38.64] ;  /* 0x0000001226590981 */ /* 0x0000a8000c1e1100 */
[----:B------:R0:W-:Y:S04]  /*12fc0*/  STL [R1+0x14ac], R85 ;  /* 0x0014ac5501007387 */ /* 0x0001e80000100800 */
[----:B-1----:R-:W2:Y:S04]  /*12fd0*/  LDL R5, [R1+0x6e4] ;  /* 0x0006e40001057983 */ /* 0x002ea80000100800 */
[----:B------:R-:W2:Y:S04]  /*12fe0*/  LDL R14, [R1+0x6e8] ;  /* 0x0006e800010e7983 */ /* 0x000ea80000100800 */
[----:B0-----:R-:W2:Y:S04]  /*12ff0*/  LDL R85, [R1+0x6a4] ;  /* 0x0006a40001557983 */ /* 0x001ea80000100800 */
[----:B----4-:R0:W-:Y:S04]  /*13000*/  STL [R1+0x14b0], R93 ;  /* 0x0014b05d01007387 */ /* 0x0101e80000100800 */
[----:B0-----:R-:W4:Y:S04]  /*13010*/  LDL R93, [R1+0x668] ;  /* 0x00066800015d7983 */ /* 0x001f280000100800 */
[----:B------:R-:W2:Y:S04]  /*13020*/  LDL.LU R87, [R1+0x1610] ;  /* 0x0016100001577983 */ /* 0x000ea80000300800 */
[----:B---3--:R-:W-:Y:S04]  /*13030*/  STL [R1+0x14b4], R35 ;  /* 0x0014b42301007387 */ /* 0x008fe80000100800 */
[----:B------:R-:W3:Y:S04]  /*13040*/  LDL.LU R84, [R1+0x160c] ;  /* 0x00160c0001547983 */ /* 0x000ee80000300800 */
[----:B------:R-:W4:Y:S04]  /*13050*/  LDL R4, [R1+0x724] ;  /* 0x0007240001047983 */ /* 0x000f280000100800 */
[----:B------:R-:W4:Y:S04]  /*13060*/  LDL R2, [R1+0x728] ;  /* 0x0007280001027983 */ /* 0x000f280000100800 */
[----:B------:R0:W-:Y:S04]  /*13070*/  STL [R1+0x14b8], R91 ;  /* 0x0014b85b01007387 */ /* 0x0001e80000100800 */
[----:B0-----:R-:W4:Y:S04]  /*13080*/  LDL R91, [R1+0x664] ;  /* 0x00066400015b7983 */ /* 0x001f280000100800 */
[----:B------:R-:W4:Y:S04]  /*13090*/  LDL.LU R82, [R1+0x1608] ;  /* 0x0016080001527983 */ /* 0x000f280000300800 */
[----:B------:R-:W4:Y:S04]  /*130a0*/  LDL R39, [R1+0x628] ;  /* 0x0006280001277983 */ /* 0x000f280000100800 */
[----:B------:R-:W4:Y:S04]  /*130b0*/  LDL R3, [R1+0x764] ;  /* 0x0007640001037983 */ /* 0x000f280000100800 */
[----:B------:R-:W4:Y:S01]  /*130c0*/  LDL R12, [R1+0x768] ;  /* 0x00076800010c7983 */ /* 0x000f220000100800 */
[----:B--2---:R-:W-:-:S02]  /*130d0*/  PRMT R87, RZ, 0x7610, R87 ;  /* 0x00007610ff577816 */ /* 0x004fc40000000057 */
[----:B---3--:R-:W-:Y:S01]  /*130e0*/  PRMT R84, RZ, 0x7610, R84 ;  /* 0x00007610ff547816 */ /* 0x008fe20000000054 */
[----:B----4-:R-:W-:Y:S02]  /*130f0*/  @P0 IMAD.MOV.U32 R38, RZ, RZ, R39 ;  /* 0x000000ffff260224 */ /* 0x010fe400078e0027 */
[----:B------:R-:W-:-:S05]  /*13100*/  @P0 IMAD.MOV.U32 R39, RZ, RZ, R78 ;  /* 0x000000ffff270224 */ /* 0x000fca00078e004e */
[----:B------:R0:W2:Y:S02]  /*13110*/  @P0 LDG.E.U8 R87, desc[UR18][R38.64] ;  /* 0x0000001226570981 */ /* 0x0000a4000c1e1100 */
[----:B0-----:R-:W-:Y:S02]  /*13120*/  @P0 IMAD.MOV.U32 R38, RZ, RZ, R93 ;  /* 0x000000ffff260224 */ /* 0x001fe400078e005d */
[----:B------:R-:W-:-:S05]  /*13130*/  @P0 IMAD.MOV.U32 R39, RZ, RZ, R91 ;  /* 0x000000ffff270224 */ /* 0x000fca00078e005b */
[----:B------:R0:W3:Y:S04]  /*13140*/  @P0 LDG.E.U8 R84, desc[UR18][R38.64] ;  /* 0x0000001226540981 */ /* 0x0000e8000c1e1100 */
[----:B------:R-:W-:Y:S04]  /*13150*/  STL [R1+0x14bc], R89 ;  /* 0x0014bc5901007387 */ /* 0x000fe80000100800 */
[----:B------:R-:W4:Y:S01]  /*13160*/  LDL.LU R78, [R1+0x1604] ;  /* 0x00160400014e7983 */ /* 0x000f220000300800 */
[----:B0-----:R-:W-:-:S03]  /*13170*/  @P0 IMAD.MOV.U32 R38, RZ, RZ, R76 ;  /* 0x000000ffff260224 */ /* 0x001fc600078e004c */
[----:B--2---:R0:W-:Y:S04]  /*13180*/  STL [R1+0x14c0], R87 ;  /* 0x0014c05701007387 */ /* 0x0041e80000100800 */
[----:B0-----:R-:W2:Y:S04]  /*13190*/  LDL R87, [R1+0x7e4] ;  /* 0x0007e40001577983 */ /* 0x001ea80000100800 */
[----:B---3--:R-:W-:Y:S04]  /*131a0*/  STL [R1+0x14c4], R84 ;  /* 0x0014c45401007387 */ /* 0x008fe80000100800 */
[----:B------:R-:W3:Y:S01]  /*131b0*/  LDL.LU R76, [R1+0x1600] ;  /* 0x00160000014c7983 */ /* 0x000ee20000300800 */
[----:B------:R-:W-:Y:S01]  /*131c0*/  PRMT R82, RZ, 0x7610, R82 ;  /* 0x00007610ff527816 */ /* 0x000fe20000000052 */
[----:B------:R-:W-:Y:S01]  /*131d0*/  @P0 IMAD.MOV.U32 R39, RZ, RZ, R85 ;  /* 0x000000ffff270224 */ /* 0x000fe200078e0055 */
[----:B------:R-:W-:Y:S01]  /*131e0*/  PRMT R80, RZ, 0x7610, R80 ;  /* 0x00007610ff507816 */ /* 0x000fe20000000050 */
[----:B------:R-:W2:Y:S04]  /*131f0*/  LDL R89, [R1+0x828] ;  /* 0x0008280001597983 */ /* 0x000ea80000100800 */
[----:B------:R0:W2:Y:S01]  /*13200*/  @P0 LDG.E.U8 R82, desc[UR18][R38.64] ;  /* 0x0000001226520981 */ /* 0x0000a2000c1e1100 */
[----:B----4-:R-:W-:Y:S01]  /*13210*/  PRMT R78, RZ, 0x7610, R78 ;  /* 0x00007610ff4e7816 */ /* 0x010fe2000000004e */
[----:B0-----:R-:W-:-:S02]  /*13220*/  @P0 IMAD.MOV.U32 R38, RZ, RZ, R14 ;  /* 0x000000ffff260224 */ /* 0x001fc400078e000e */
[----:B------:R-:W-:-:S05]  /*13230*/  @P0 IMAD.MOV.U32 R39, RZ, RZ, R5 ;  /* 0x000000ffff270224 */ /* 0x000fca00078e0005 */
[----:B------:R0:W4:Y:S02]  /*13240*/  @P0 LDG.E.U8 R80, desc[UR18][R38.64] ;  /* 0x0000001226500981 */ /* 0x000124000c1e1100 */
[----:B0-----:R-:W-:Y:S02]  /*13250*/  @P0 IMAD.MOV.U32 R38, RZ, RZ, R2 ;  /* 0x000000ffff260224 */ /* 0x001fe400078e0002 */
[----:B------:R-:W-:-:S05]  /*13260*/  @P0 IMAD.MOV.U32 R39, RZ, RZ, R4 ;  /* 0x000000ffff270224 */ /* 0x000fca00078e0004 */
[----:B------:R0:W4:Y:S02]  /*13270*/  @P0 LDG.E.U8 R78, desc[UR18][R38.64] ;  /* 0x00000012264e0981 */ /* 0x000124000c1e1100 */
[----:B0-----:R-:W-:Y:S02]  /*13280*/  @P0 IMAD.MOV.U32 R38, RZ, RZ, R12 ;  /* 0x000000ffff260224 */ /* 0x001fe400078e000c */
[----:B------:R-:W-:Y:S01]  /*13290*/  @P0 IMAD.MOV.U32 R39, RZ, RZ, R3 ;  /* 0x000000ffff270224 */ /* 0x000fe200078e0003 */
[----:B------:R-:W-:Y:S02]  /*132a0*/  PRMT R74, RZ, 0x7610, R74 ;  /* 0x00007610ff4a7816 */ /* 0x000fe4000000004a */
[----:B------:R-:W-:Y:S02]  /*132b0*/  PRMT R72, RZ, 0x7610, R72 ;  /* 0x00007610ff487816 */ /* 0x000fe40000000048 */
[----:B---3--:R-:W-:-:S06]  /*132c0*/  PRMT R76, RZ, 0x7610, R76 ;  /* 0x00007610ff4c7816 */ /* 0x008fcc000000004c */
[----:B------:R0:W3:Y:S02]  /*132d0*/  @P0 LDG.E.U8 R76, desc[UR18][R38.64] ;  /* 0x00000012264c0981 */ /* 0x0000e4000c1e1100 */
[----:B0-----:R-:W-:Y:S02]  /*132e0*/  @P0 IMAD.MOV.U32 R38, RZ, RZ, R66 ;  /* 0x000000ffff260224 */ /* 0x001fe400078e0042 */
[----:B------:R-:W-:-:S05]  /*132f0*/  @P0 IMAD.MOV.U32 R39, RZ, RZ, R68 ;  /* 0x000000ffff270224 */ /* 0x000fca00078e0044 */
[----:B------:R0:W3:Y:S02]  /*13300*/  @P0 LDG.E.U8 R74, desc[UR18][R38.64] ;  /* 0x00000012264a0981 */ /* 0x0000e4000c1e1100 */
[----:B0-----:R-:W-:Y:S02]  /*13310*/  @P0 IMAD.MOV.U32 R38, RZ, RZ, R64 ;  /* 0x000000ffff260224 */ /* 0x001fe400078e0040 */
[----:B--2---:R-:W-:-:S05]  /*13320*/  @P0 IMAD.MOV.U32 R39, RZ, RZ, R87 ;  /* 0x000000ffff270224 */ /* 0x004fca00078e0057 */
[----:B------:R0:W2:Y:S04]  /*13330*/  @P0 LDG.E.U8 R72, desc[UR18][R38.64] ;  /* 0x0000001226480981 */ /* 0x0000a8000c1e1100 */
[----:B------:R-:W-:Y:S04]  /*13340*/  STL [R1+0x14c8], R82 ;  /* 0x0014c85201007387 */ /* 0x000fe80000100800 */
[----:B------:R-:W2:Y:S04]  /*13350*/  LDL R91, [R1+0x864] ;  /* 0x00086400015b7983 */ /* 0x000ea80000100800 */
[----:B------:R-:W2:Y:S04]  /*13360*/  LDL R14, [R1+0x868] ;  /* 0x00086800010e7983 */ /* 0x000ea80000100800 */
[----:B------:R-:W2:Y:S04]  /*13370*/  LDL R93, [R1+0x8a4] ;  /* 0x0008a400015d7983 */ /* 0x000ea80000100800 */
[----:B------:R-:W2:Y:S04]  /*13380*/  LDL R85, [R1+0x8a8] ;  /* 0x0008a80001557983 */ /* 0x000ea80000100800 */
[----:B----4-:R-:W-:Y:S04]  /*13390*/  STL [R1+0x14cc], R80 ;  /* 0x0014cc5001007387 */ /* 0x010fe80000100800 */
[----:B------:R-:W4:Y:S04]  /*133a0*/  LDL R5, [R1+0x8e8] ;  /* 0x0008e80001057983 */ /* 0x000f280000100800 */
[----:B------:R-:W-:Y:S04]  /*133b0*/  STL [R1+0x14d0], R78 ;  /* 0x0014d04e01007387 */ /* 0x000fe80000100800 */
[----:B------:R-:W4:Y:S04]  /*133c0*/  LDL R4, [R1+0x924] ;  /* 0x0009240001047983 */ /* 0x000f280000100800 */
[----:B------:R-:W4:Y:S01]  /*133d0*/  LDL R2, [R1+0x928] ;  /* 0x0009280001027983 */ /* 0x000f220000100800 */
[----:B0-----:R-:W-:-:S03]  /*133e0*/  @P0 IMAD.MOV.U32 R39, RZ, RZ, R62 ;  /* 0x000000ffff270224 */ /* 0x001fc600078e003e */
[----:B---3--:R-:W-:Y:S04]  /*133f0*/  STL [R1+0x14d4], R76 ;  /* 0x0014d44c01007387 */ /* 0x008fe80000100800 */
[----:B------:R-:W3:Y:S04]  /*13400*/  LDL.LU R68, [R1+0x15fc] ;  /* 0x0015fc0001447983 */ /* 0x000ee80000300800 */
[----:B------:R-:W4:Y:S04]  /*13410*/  LDL.LU R66, [R1+0x15f8] ;  /* 0x0015f80001427983 */ /* 0x000f280000300800 */
[----:B------:R-:W4:Y:S04]  /*13420*/  LDL R3, [R1+0x964] ;  /* 0x0009640001037983 */ /* 0x000f280000100800 */
[----:B------:R-:W4:Y:S04]  /*13430*/  LDL R12, [R1+0x968] ;  /* 0x00096800010c7983 */ /* 0x000f280000100800 */
[----:B------:R-:W-:Y:S04]  /*13440*/  STL [R1+0x14d8], R74 ;  /* 0x0014d84a01007387 */ /* 0x000fe80000100800 */
[----:B------:R-:W4:Y:S04]  /*13450*/  LDL.LU R64, [R1+0x15f4] ;  /* 0x0015f40001407983 */ /* 0x000f280000300800 */
[----:B--2---:R-:W-:Y:S04]  /*13460*/  STL [R1+0x14dc], R72 ;  /* 0x0014dc4801007387 */ /* 0x004fe80000100800 */
[----:B------:R-:W2:Y:S01]  /*13470*/  LDL.LU R62, [R1+0x15f0] ;  /* 0x0015f000013e7983 */ /* 0x000ea20000300800 */
[----:B------:R-:W-:Y:S01]  /*13480*/  PRMT R70, RZ, 0x7610, R70 ;  /* 0x00007610ff467816 */ /* 0x000fe20000000046 */
[----:B------:R-:W-:-:S05]  /*13490*/  @P0 IMAD.MOV.U32 R38, RZ, RZ, R89 ;  /* 0x000000ffff260224 */ /* 0x000fca00078e0059 */
[----:B------:R0:W2:Y:S02]  /*134a0*/  @P0 LDG.E.U8 R70, desc[UR18][R38.64] ;  /* 0x0000001226460981 */ /* 0x0000a4000c1e1100 */
[----:B0-----:R-:W-:Y:S02]  /*134b0*/  @P0 IMAD.MOV.U32 R38, RZ, RZ, R14 ;  /* 0x000000ffff260224 */ /* 0x001fe400078e000e */
[----:B------:R-:W-:Y:S01]  /*134c0*/  @P0 IMAD.MOV.U32 R39, RZ, RZ, R91 ;  /* 0x000000ffff270224 */ /* 0x000fe200078e005b */
[----:B------:R-:W-:Y:S02]  /*134d0*/  PRMT R60, RZ, 0x7610, R60 ;  /* 0x00007610ff3c7816 */ /* 0x000fe4000000003c */
[----:B---3--:R-:W-:Y:S02]  /*134e0*/  PRMT R68, RZ, 0x7610, R68 ;  /* 0x00007610ff447816 */ /* 0x008fe40000000044 */
[----:B----4-:R-:W-:-:S04]  /*134f0*/  PRMT R66, RZ, 0x7610, R66 ;  /* 0x00007610ff427816 */ /* 0x010fc80000000042 */
[----:B------:R0:W3:Y:S02]  /*13500*/  @P0 LDG.E.U8 R68, desc[UR18][R38.64] ;  /* 0x0000001226440981 */ /* 0x0000e4000c1e1100 */
[----:B0-----:R-:W-:Y:S02]  /*13510*/  @P0 IMAD.MOV.U32 R38, RZ, RZ, R85 ;  /* 0x000000ffff260224 */ /* 0x001fe400078e0055 */
[----:B------:R-:W-:Y:S01]  /*13520*/  @P0 IMAD.MOV.U32 R39, RZ, RZ, R93 ;  /* 0x000000ffff270224 */ /* 0x000fe200078e005d */
[----:B------:R-:W-:-:S04]  /*13530*/  PRMT R64, RZ, 0x7610, R64 ;  /* 0x00007610ff407816 */ /* 0x000fc80000000040 */
[----:B------:R0:W4:Y:S02]  /*13540*/  @P0 LDG.E.U8 R66, desc[UR18][R38.64] ;  /* 0x0000001226420981 */ /* 0x000124000c1e1100 */
[----:B0-----:R-:W-:Y:S02]  /*13550*/  @P0 IMAD.MOV.U32 R38, RZ, RZ, R5 ;  /* 0x000000ffff260224 */ /* 0x001fe400078e0005 */
[----:B------:R-:W-:Y:S01]  /*13560*/  @P0 IMAD.MOV.U32 R39, RZ, RZ, R58 ;  /* 0x000000ffff270224 */ /* 0x000fe200078e003a */
[----:B--2---:R-:W-:-:S04]  /*13570*/  PRMT R62, RZ, 0x7610, R62 ;  /* 0x00007610ff3e7816 */ /* 0x004fc8000000003e */
[----:B------:R0:W2:Y:S02]  /*13580*/  @P0 LDG.E.U8 R64, desc[UR18][R38.64] ;  /* 0x0000001226400981 */ /* 0x0000a4000c1e1100 */
[----:B0-----:R-:W-:Y:S02]  /*13590*/  @P0 IMAD.MOV.U32 R38, RZ, RZ, R2 ;  /* 0x000000ffff260224 */ /* 0x001fe400078e0002 */
[----:B------:R-:W-:-:S05]  /*135a0*/  @P0 IMAD.MOV.U32 R39, RZ, RZ, R4 ;  /* 0x000000ffff270224 */ /* 0x000fca00078e0004 */
[----:B------:R0:W2:Y:S02]  /*135b0*/  @P0 LDG.E.U8 R62, desc[UR18][R38.64] ;  /* 0x00000012263e0981 */ /* 0x0000a4000c1e1100 */
[----:B0-----:R-:W-:Y:S02]  /*135c0*/  @P0 IMAD.MOV.U32 R38, RZ, RZ, R12 ;  /* 0x000000ffff260224 */ /* 0x001fe400078e000c */
[----:B------:R-:W-:-:S05]  /*135d0*/  @P0 IMAD.MOV.U32 R39, RZ, RZ, R3 ;  /* 0x000000ffff270224 */ /* 0x000fca00078e0003 */
[----:B------:R0:W2:Y:S04]  /*135e0*/  @P0 LDG.E.U8 R60, desc[UR18][R38.64] ;  /* 0x00000012263c0981 */ /* 0x0000a8000c1e1100 */
[----:B------:R-:W-:Y:S04]  /*135f0*/  STL [R1+0x14e0], R70 ;  /* 0x0014e04601007387 */ /* 0x000fe80000100800 */
[----:B------:R-:W2:Y:S01]  /*13600*/  LDL R14, [R1+0x9e4] ;  /* 0x0009e400010e7983 */ /* 0x000ea20000100800 */
[----:B0-----:R-:W-:Y:S02]  /*13610*/  @P0 IMAD.MOV.U32 R39, RZ, RZ, R56 ;  /* 0x000000ffff270224 */ /* 0x001fe400078e0038 */
[----:B------:R-:W-:Y:S01]  /*13620*/  @P0 IMAD.MOV.U32 R38, RZ, RZ, R32 ;  /* 0x000000ffff260224 */ /* 0x000fe200078e0020 */
[----:B---3--:R-:W-:Y:S04]  /*13630*/  STL [R1+0x14e4], R68 ;  /* 0x0014e44401007387 */ /* 0x008fe80000100800 */
[----:B------:R-:W3:Y:S04]  /*13640*/  LDL R91, [R1+0xa1c] ;  /* 0x000a1c00015b7983 */ /* 0x000ee80000100800 */
[----:B----4-:R-:W-:Y:S04]  /*13650*/  STL [R1+0x14e8], R66 ;  /* 0x0014e84201007387 */ /* 0x010fe80000100800 */
[----:B------:R-:W4:Y:S04]  /*13660*/  LDL.LU R58, [R1+0x15ec] ;  /* 0x0015ec00013a7983 */ /* 0x000f280000300800 */
[----:B------:R-:W3:Y:S04]  /*13670*/  LDL R93, [R1+0xa54] ;  /* 0x000a5400015d7983 */ /* 0x000ee80000100800 */
[----:B------:R-:W3:Y:S04]  /*13680*/  LDL R85, [R1+0x28c] ;  /* 0x00028c0001557983 */ /* 0x000ee80000100800 */
[----:B--2---:R-:W-:Y:S04]  /*13690*/  STL [R1+0x14ec], R64 ;  /* 0x0014ec4001007387 */ /* 0x004fe80000100800 */
[----:B------:R-:W-:Y:S04]  /*136a0*/  STL [R1+0x14f0], R62 ;  /* 0x0014f03e01007387 */ /* 0x000fe80000100800 */
[----:B------:R-:W2:Y:S04]  /*136b0*/  LDL R5, [R1+0x32c] ;  /* 0x00032c0001057983 */ /* 0x000ea80000100800 */
[----:B------:R-:W2:Y:S04]  /*136c0*/  LDL R4, [R1+0x36c] ;  /* 0x00036c0001047983 */ /* 0x000ea80000100800 */
[----:B------:R-:W-:Y:S04]  /*136d0*/  STL [R1+0x14f4], R60 ;  /* 0x0014f43c01007387 */ /* 0x000fe80000100800 */
[----:B------:R-:W2:Y:S04]  /*136e0*/  LDL.LU R56, [R1+0x15e8] ;  /* 0x0015e80001387983 */ /* 0x000ea80000300800 */
[----:B------:R-:W2:Y:S01]  /*136f0*/  LDL.LU R32, [R1+0x15e4] ;  /* 0x0015e40001207983 */ /* 0x000ea20000300800 */
[----:B------:R-:W-:-:S02]  /*13700*/  PRMT R59, RZ, 0x7610, R59 ;  /* 0x00007610ff3b7816 */ /* 0x000fc4000000003b */
[----:B------:R-:W-:Y:S01]  /*13710*/  PRMT R57, RZ, 0x7610, R57 ;  /* 0x00007610ff397816 */ /* 0x000fe20000000039 */
[----:B------:R-:W2:Y:S04]  /*13720*/  LDL R2, [R1+0x3ac] ;  /* 0x0003ac0001027983 */ /* 0x000ea80000100800 */
[----:B------:R0:W2:Y:S04]  /*13730*/  @P0 LDG.E.U8 R59, desc[UR18][R38.64] ;  /* 0x00000012263b0981 */ /* 0x0000a8000c1e1100 */
[----:B------:R-:W2:Y:S04]  /*13740*/  LDL R3, [R1+0x3b0] ;  /* 0x0003b00001037983 */ /* 0x000ea80000100800 */
[----:B------:R-:W2:Y:S01]  /*13750*/  LDL R12, [R1+0x3ec] ;  /* 0x0003ec00010c7983 */ /* 0x000ea20000100800 */
[----:B0-----:R-:W-:-:S02]  /*13760*/  @P0 IMAD.MOV.U32 R38, RZ, RZ, R30 ;  /* 0x000000ffff260224 */ /* 0x001fc400078e001e */
[----:B------:R-:W-:Y:S01]  /*13770*/  @P0 IMAD.MOV.U32 R39, RZ, RZ, R14 ;  /* 0x000000ffff270224 */ /* 0x000fe200078e000e */
[----:B----4-:R-:W-:-:S06]  /*13780*/  PRMT R58, RZ, 0x7610, R58 ;  /* 0x00007610ff3a7816 */ /* 0x010fcc000000003a */
[----:B------:R0:W4:Y:S02]  /*13790*/  @P0 LDG.E.U8 R58, desc[UR18][R38.64] ;  /* 0x00000012263a0981 */ /* 0x000124000c1e1100 */
[----:B0-----:R-:W-:Y:S02]  /*137a0*/  @P0 IMAD.MOV.U32 R38, RZ, RZ, R23 ;  /* 0x000000ffff260224 */ /* 0x001fe400078e0017 */
[----:B---3--:R-:W-:-:S05]  /*137b0*/  @P0 IMAD.MOV.U32 R39, RZ, RZ, R91 ;  /* 0x000000ffff270224 */ /* 0x008fca00078e005b */
[----:B------:R0:W3:Y:S02]  /*137c0*/  @P0 LDG.E.U8 R57, desc[UR18][R38.64] ;  /* 0x0000001226390981 */ /* 0x0000e4000c1e1100 */
[----:B0-----:R-:W-:Y:S02]  /*137d0*/  @P0 IMAD.MOV.U32 R38, RZ, RZ, R22 ;  /* 0x000000ffff260224 */ /* 0x001fe400078e0016 */
[----:B------:R-:W-:Y:S01]  /*137e0*/  @P0 IMAD.MOV.U32 R39, RZ, RZ, R93 ;  /* 0x000000ffff270224 */ /* 0x000fe200078e005d */
[----:B--2---:R-:W-:-:S06]  /*137f0*/  PRMT R56, RZ, 0x7610, R56 ;  /* 0x00007610ff387816 */ /* 0x004fcc0000000038 */
[----:B------:R0:W2:Y:S01]  /*13800*/  @P0 LDG.E.U8 R56, desc[UR18][R38.64] ;  /* 0x0000001226380981 */ /* 0x0000a2000c1e1100 */
[----:B------:R-:W-:Y:S01]  /*13810*/  PRMT R32, RZ, 0x7610, R32 ;  /* 0x00007610ff207816 */ /* 0x000fe20000000020 */
[----:B0-----:R-:W-:Y:S02]  /*13820*/  @P0 IMAD.MOV.U32 R38, RZ, RZ, R24 ;  /* 0x000000ffff260224 */ /* 0x001fe400078e0018 */
[----:B------:R-:W-:-:S05]  /*13830*/  @P0 IMAD.MOV.U32 R39, RZ, RZ, R85 ;  /* 0x000000ffff270224 */ /* 0x000fca00078e0055 */
[----:B------:R0:W2:Y:S04]  /*13840*/  @P0 LDG.E.U8 R32, desc[UR18][R38.64] ;  /* 0x0000001226200981 */ /* 0x0000a8000c1e1100 */
[----:B------:R-:W-:Y:S04]  /*13850*/  STL [R1+0x14f8], R59 ;  /* 0x0014f83b01007387 */ /* 0x000fe80000100800 */
[----:B------:R-:W2:Y:S04]  /*13860*/  LDL.LU R30, [R1+0x15e0] ;  /* 0x0015e000011e7983 */ /* 0x000ea80000300800 */
[----:B------:R-:W2:Y:S01]  /*13870*/  LDL R14, [R1+0x42c] ;  /* 0x00042c00010e7983 */ /* 0x000ea20000100800 */
[----:B0-----:R-:W-:-:S03]  /*13880*/  @P0 IMAD.MOV.U32 R39, RZ, RZ, R25 ;  /* 0x000000ffff270224 */ /* 0x001fc600078e0019 */
[----:B----4-:R-:W-:Y:S04]  /*13890*/  STL [R1+0x14fc], R58 ;  /* 0x0014fc3a01007387 */ /* 0x010fe80000100800 */
[----:B------:R-:W4:Y:S04]  /*138a0*/  LDL.LU R23, [R1+0x15dc] ;  /* 0x0015dc0001177983 */ /* 0x000f280000300800 */
[----:B---3--:R-:W-:Y:S04]  /*138b0*/  STL [R1+0x1500], R57 ;  /* 0x0015003901007387 */ /* 0x008fe80000100800 */
[----:B------:R-:W3:Y:S04]  /*138c0*/  LDL.LU R22, [R1+0x15d8] ;  /* 0x0015d80001167983 */ /* 0x000ee80000300800 */
[----:B--2---:R-:W-:Y:S04]  /*138d0*/  STL [R1+0x1504], R56 ;  /* 0x0015043801007387 */ /* 0x004fe80000100800 */
[----:B------:R-:W2:Y:S04]  /*138e0*/  LDL.LU R24, [R1+0x15d4] ;  /* 0x0015d40001187983 */ /* 0x000ea80000300800 */
[----:B------:R0:W-:Y:S04]  /*138f0*/  STL [R1+0x1508], R32 ;  /* 0x0015082001007387 */ /* 0x0001e80000100800 */
[----:B------:R-:W2:Y:S01]  /*13900*/  LDL.LU R25, [R1+0x15d0] ;  /* 0x0015d00001197983 */ /* 0x000ea20000300800 */
[----:B------:R-:W-:-:S03]  /*13910*/  @P0 IMAD.MOV.U32 R38, RZ, RZ, R27 ;  /* 0x000000ffff260224 */ /* 0x000fc600078e001b */
[----:B------:R-:W2:Y:S01]  /*13920*/  LDL.LU R27, [R1+0x15cc] ;  /* 0x0015cc00011b7983 */ /* 0x000ea20000300800 */
[----:B------:R-:W-:-:S06]  /*13930*/  PRMT R30, RZ, 0x7610, R30 ;  /* 0x00007610ff1e7816 */ /* 0x000fcc000000001e */
[----:B------:R1:W2:Y:S02]  /*13940*/  @P0 LDG.E.U8 R30, desc[UR18][R38.64] ;  /* 0x00000012261e0981 */ /* 0x0002a4000c1e1100 */
[----:B-1----:R-:W-:Y:S02]  /*13950*/  @P0 IMAD.MOV.U32 R38, RZ, RZ, R26 ;  /* 0x000000ffff260224 */ /* 0x002fe400078e001a */
[----:B------:R-:W-:Y:S01]  /*13960*/  @P0 IMAD.MOV.U32 R39, RZ, RZ, R5 ;  /* 0x000000ffff270224 */ /* 0x000fe200078e0005 */
[----:B------:R-:W2:Y:S01]  /*13970*/  LDL.LU R26, [R1+0x15c8] ;  /* 0x0015c800011a7983 */ /* 0x000ea20000300800 */
[----:B----4-:R-:W-:-:S06]  /*13980*/  PRMT R23, RZ, 0x7610, R23 ;  /* 0x00007610ff177816 */ /* 0x010fcc0000000017 */
[----:B------:R1:W4:Y:S02]  /*13990*/  @P0 LDG.E.U8 R23, desc[UR18][R38.64] ;  /* 0x0000001226170981 */ /* 0x000324000c1e1100 */
[----:B-1----:R-:W-:Y:S01]  /*139a0*/  @P0 IMAD.MOV.U32 R38, RZ, RZ, R36 ;  /* 0x000000ffff260224 */ /* 0x002fe200078e0024 */
[----:B---3--:R-:W-:Y:S01]  /*139b0*/  PRMT R22, RZ, 0x7610, R22 ;  /* 0x00007610ff167816 */ /* 0x008fe20000000016 */
[----:B------:R-:W-:Y:S01]  /*139c0*/  @P0 IMAD.MOV.U32 R39, RZ, RZ, R4 ;  /* 0x000000ffff270224 */ /* 0x000fe200078e0004 */
[----:B------:R-:W3:Y:S04]  /*139d0*/  LDL.LU R36, [R1+0x15c4] ;  /* 0x0015c40001247983 */ /* 0x000ee80000300800 */
[----:B------:R1:W4:Y:S02]  /*139e0*/  @P0 LDG.E.U8 R22, desc[UR18][R38.64] ;  /* 0x0000001226160981 */ /* 0x000324000c1e1100 */
[----:B-1----:R-:W-:-:S02]  /*139f0*/  @P0 IMAD.MOV.U32 R38, RZ, RZ, R3 ;  /* 0x000000ffff260224 */ /* 0x002fc400078e0003 */
[----:B------:R-:W-:Y:S01]  /*13a00*/  @P0 IMAD.MOV.U32 R39, RZ, RZ, R2 ;  /* 0x000000ffff270224 */ /* 0x000fe200078e0002 */
[----:B--2---:R-:W-:-:S06]  /*13a10*/  PRMT R24, RZ, 0x7610, R24 ;  /* 0x00007610ff187816 */ /* 0x004fcc0000000018 */
[----:B------:R1:W2:Y:S02]  /*13a20*/  @P0 LDG.E.U8 R24, desc[UR18][R38.64] ;  /* 0x0000001226180981 */ /* 0x0002a4000c1e1100 */
[----:B-1----:R-:W-:Y:S02]  /*13a30*/  @P0 IMAD.MOV.U32 R38, RZ, RZ, R28 ;  /* 0x000000ffff260224 */ /* 0x002fe400078e001c */
[----:B------:R-:W2:Y:S01]  /*13a40*/  LDL.LU R28, [R1+0x15c0] ;  /* 0x0015c000011c7983 */ /* 0x000ea20000300800 */
[----:B------:R-:W-:Y:S01]  /*13a50*/  PRMT R25, RZ, 0x7610, R25 ;  /* 0x00007610ff197816 */ /* 0x000fe20000000019 */
[----:B------:R-:W-:-:S05]  /*13a60*/  @P0 IMAD.MOV.U32 R39, RZ, RZ, R12 ;  /* 0x000000ffff270224 */ /* 0x000fca00078e000c */
[----:B------:R1:W4:Y:S02]  /*13a70*/  @P0 LDG.E.U8 R25, desc[UR18][R38.64] ;  /* 0x0000001226190981 */ /* 0x000324000c1e1100 */
[----:B-1----:R-:W-:Y:S02]  /*13a80*/  @P0 IMAD.MOV.U32 R38, RZ, RZ, R29 ;  /* 0x000000ffff260224 */ /* 0x002fe400078e001d */
[----:B------:R-:W4:Y:S01]  /*13a90*/  LDL.LU R29, [R1+0x15bc] ;  /* 0x0015bc00011d7983 */ /* 0x000f220000300800 */
[----:B------:R-:W-:Y:S01]  /*13aa0*/  PRMT R27, RZ, 0x7610, R27 ;  /* 0x00007610ff1b7816 */ /* 0x000fe2000000001b */
[----:B------:R-:W-:-:S05]  /*13ab0*/  @P0 IMAD.MOV.U32 R39, RZ, RZ, R14 ;  /* 0x000000ffff270224 */ /* 0x000fca00078e000e */
[----:B------:R1:W4:Y:S01]  /*13ac0*/  @P0 LDG.E.U8 R27, desc[UR18][R38.64] ;  /* 0x00000012261b0981 */ /* 0x000322000c1e1100 */
[----:B------:R-:W-:Y:S01]  /*13ad0*/  PRMT R26, RZ, 0x7610, R26 ;  /* 0x00007610ff1a7816 */ /* 0x000fe2000000001a */
[----:B-1----:R-:W-:Y:S02]  /*13ae0*/  @P0 IMAD.MOV.U32 R39, RZ, RZ, R53 ;  /* 0x000000ffff270224 */ /* 0x002fe400078e0035 */
[----:B------:R-:W-:Y:S01]  /*13af0*/  @P0 IMAD.MOV.U32 R38, RZ, RZ, R92 ;  /* 0x000000ffff260224 */ /* 0x000fe200078e005c */
[----:B------:R-:W4:Y:S04]  /*13b00*/  LDL.LU R53, [R1+0x15b8] ;  /* 0x0015b80001357983 */ /* 0x000f280000300800 */
[----:B------:R-:W4:Y:S04]  /*13b10*/  LDL.LU R92, [R1+0x15b4] ;  /* 0x0015b400015c7983 */ /* 0x000f280000300800 */
[----:B------:R1:W4:Y:S02]  /*13b20*/  @P0 LDG.E.U8 R26, desc[UR18][R38.64] ;  /* 0x00000012261a0981 */ /* 0x000324000c1e1100 */
[----:B-1----:R-:W-:-:S02]  /*13b30*/  @P0 IMAD.MOV.U32 R38, RZ, RZ, R90 ;  /* 0x000000ffff260224 */ /* 0x002fc400078e005a */
[----:B------:R-:W-:Y:S02]  /*13b40*/  @P0 IMAD.MOV.U32 R39, RZ, RZ, R55 ;  /* 0x000000ffff270224 */ /* 0x000fe400078e0037 */
[----:B------:R-:W4:Y:S04]  /*13b50*/  LDL.LU R55, [R1+0x15b0] ;  /* 0x0015b00001377983 */ /* 0x000f280000300800 */
[----:B------:R-:W4:Y:S01]  /*13b60*/  LDL.LU R90, [R1+0x15ac] ;  /* 0x0015ac00015a7983 */ /* 0x000f220000300800 */
[----:B---3--:R-:W-:-:S06]  /*13b70*/  PRMT R36, RZ, 0x7610, R36 ;  /* 0x00007610ff247816 */ /* 0x008fcc0000000024 */
[----:B------:R1:W3:Y:S02]  /*13b80*/  @P0 LDG.E.U8 R36, desc[UR18][R38.64] ;  /* 0x0000001226240981 */ /* 0x0002e4000c1e1100 */
[----:B-1----:R-:W-:Y:S02]  /*13b90*/  @P0 IMAD.MOV.U32 R39, RZ, RZ, R63 ;  /* 0x000000ffff270224 */ /* 0x002fe400078e003f */
[----:B------:R-:W-:Y:S01]  /*13ba0*/  @P0 IMAD.MOV.U32 R38, RZ, RZ, R88 ;  /* 0x000000ffff260224 */ /* 0x000fe200078e0058 */
[----:B------:R-:W3:Y:S04]  /*13bb0*/  LDL.LU R63, [R1+0x15a8] ;  /* 0x0015a800013f7983 */ /* 0x000ee80000300800 */
[----:B------:R-:W3:Y:S01]  /*13bc0*/  LDL.LU R88, [R1+0x15a4] ;  /* 0x0015a40001587983 */ /* 0x000ee20000300800 */
[----:B--2---:R-:W-:-:S06]  /*13bd0*/  PRMT R28, RZ, 0x7610, R28 ;  /* 0x00007610ff1c7816 */ /* 0x004fcc000000001c */
[----:B------:R1:W2:Y:S02]  /*13be0*/  @P0 LDG.E.U8 R28, desc[UR18][R38.64] ;  /* 0x00000012261c0981 */ /* 0x0002a4000c1e1100 */
[----:B-1----:R-:W-:Y:S02]  /*13bf0*/  @P0 IMAD.MOV.U32 R39, RZ, RZ, R65 ;  /* 0x000000ffff270224 */ /* 0x002fe400078e0041 */
[----:B------:R-:W-:Y:S01]  /*13c00*/  @P0 IMAD.MOV.U32 R38, RZ, RZ, R86 ;  /* 0x000000ffff260224 */ /* 0x000fe200078e0056 */
[----:B------:R-:W2:Y:S04]  /*13c10*/  LDL.LU R65, [R1+0x15a0] ;  /* 0x0015a00001417983 */ /* 0x000ea80000300800 */
[----:B------:R-:W2:Y:S01]  /*13c20*/  LDL.LU R86, [R1+0x159c] ;  /* 0x00159c0001567983 */ /* 0x000ea20000300800 */
[----:B----4-:R-:W-:-:S06]  /*13c30*/  PRMT R29, RZ, 0x7610, R29 ;  /* 0x00007610ff1d7816 */ /* 0x010fcc000000001d */
[----:B------:R1:W4:Y:S02]  /*13c40*/  @P0 LDG.E.U8 R29, desc[UR18][R38.64] ;  /* 0x00000012261d0981 */ /* 0x000324000c1e1100 */
[----:B-1----:R-:W-:Y:S02]  /*13c50*/  @P0 IMAD.MOV.U32 R39, RZ, RZ, R79 ;  /* 0x000000ffff270224 */ /* 0x002fe400078e004f */
[----:B------:R-:W-:Y:S01]  /*13c60*/  @P0 IMAD.MOV.U32 R38, RZ, RZ, R83 ;  /* 0x000000ffff260224 */ /* 0x000fe200078e0053 */
[----:B------:R-:W4:Y:S04]  /*13c70*/  LDL.LU R79, [R1+0x1598] ;  /* 0x00159800014f7983 */ /* 0x000f280000300800 */
[----:B------:R-:W4:Y:S01]  /*13c80*/  LDL.LU R83, [R1+0x1594] ;  /* 0x0015940001537983 */ /* 0x000f220000300800 */
[----:B------:R-:W-:-:S06]  /*13c90*/  PRMT R92, RZ, 0x7610, R92 ;  /* 0x00007610ff5c7816 */ /* 0x000fcc000000005c */
        /* <DEDUP_REMOVED lines=20> */
[----:B------:R-:W2:Y:S01]  /*13de0*/  LDL.LU R73, [R1+0x1578] ;  /* 0x0015780001497983 */ /* 0x000ea20000300800 */
[----:B------:R-:W-:-:S03]  /*13df0*/  @P0 IMAD.MOV.U32 R38, RZ, RZ, R71 ;  /* 0x000000ffff260224 */ /* 0x000fc600078e0047 */
[----:B------:R-:W2:Y:S01]  /*13e00*/  LDL.LU R71, [R1+0x1574] ;  /* 0x0015740001477983 */ /* 0x000ea20000300800 */
[----:B----4-:R-:W-:-:S06]  /*13e10*/  PRMT R83, RZ, 0x7610, R83 ;  /* 0x00007610ff537816 */ /* 0x010fcc0000000053 */
[----:B------:R1:W4:Y:S02]  /*13e20*/  @P0 LDG.E.U8 R83, desc[UR18][R38.64] ;  /* 0x0000001226530981 */ /* 0x000324000c1e1100 */
[----:B-1----:R-:W-:Y:S02]  /*13e30*/  @P0 IMAD.MOV.U32 R39, RZ, RZ, R69 ;  /* 0x000000ffff270224 */ /* 0x002fe400078e0045 */
[----:B------:R-:W4:Y:S01]  /*13e40*/  LDL.LU R69, [R1+0x1570] ;  /* 0x0015700001457983 */ /* 0x000f220000300800 */
[----:B------:R-:W-:Y:S01]  /*13e50*/  @P0 IMAD.MOV.U32 R38, RZ, RZ, R0 ;  /* 0x000000ffff260224 */ /* 0x000fe200078e0000 */
[----:B------:R-:W-:Y:S02]  /*13e60*/  PRMT R79, RZ, 0x7610, R79 ;  /* 0x00007610ff4f7816 */ /* 0x000fe4000000004f */
[----:B------:R-:W-:Y:S01]  /*13e70*/  PRMT R77, RZ, 0x7610, R77 ;  /* 0x00007610ff4d7816 */ /* 0x000fe2000000004d */
[----:B------:R-:W4:Y:S01]  /*13e80*/  LDL.LU R0, [R1+0x156c] ;  /* 0x00156c0001007983 */ /* 0x000f220000300800 */
[----:B------:R-:W-:-:S03]  /*13e90*/  PRMT R81, RZ, 0x7610, R81 ;  /* 0x00007610ff517816 */ /* 0x000fc60000000051 */
[----:B------:R-:W4:Y:S04]  /*13ea0*/  LDL.LU R12, [R1+0x1c0] ;  /* 0x0001c000010c7983 */ /* 0x000f280000300800 */
[----:B------:R1:W4:Y:S02]  /*13eb0*/  @P0 LDG.E.U8 R81, desc[UR18][R38.64] ;  /* 0x0000001226510981 */ /* 0x000324000c1e1100 */
[----:B-1----:R-:W-:Y:S02]  /*13ec0*/  @P0 IMAD.MOV.U32 R38, RZ, RZ, R20 ;  /* 0x000000ffff260224 */ /* 0x002fe400078e0014 */
[----:B------:R-:W-:Y:S02]  /*13ed0*/  @P0 IMAD.MOV.U32 R39, RZ, RZ, R9 ;  /* 0x000000ffff270224 */ /* 0x000fe400078e0009 */
[----:B------:R-:W4:Y:S04]  /*13ee0*/  LDL.LU R9, [R1+0x1568] ;  /* 0x0015680001097983 */ /* 0x000f280000300800 */
[----:B------:R1:W4:Y:S04]  /*13ef0*/  @P0 LDG.E.U8 R79, desc[UR18][R38.64] ;  /* 0x00000012264f0981 */ /* 0x000328000c1e1100 */
[----:B------:R-:W4:Y:S01]  /*13f00*/  LDL.LU R20, [R1+0x1564] ;  /* 0x0015640001147983 */ /* 0x000f220000300800 */
[----:B-1----:R-:W-:-:S02]  /*13f10*/  @P0 IMAD.MOV.U32 R38, RZ, RZ, R18 ;  /* 0x000000ffff260224 */ /* 0x002fc400078e0012 */
[----:B------:R-:W-:Y:S02]  /*13f20*/  @P0 IMAD.MOV.U32 R39, RZ, RZ, R19 ;  /* 0x000000ffff270224 */ /* 0x000fe400078e0013 */
[----:B------:R-:W4:Y:S04]  /*13f30*/  LDL.LU R19, [R1+0x1560] ;  /* 0x0015600001137983 */ /* 0x000f280000300800 */
[----:B------:R-:W4:Y:S04]  /*13f40*/  LDL.LU R18, [R1+0x155c] ;  /* 0x00155c0001127983 */ /* 0x000f280000300800 */
[----:B------:R1:W4:Y:S04]  /*13f50*/  @P0 LDG.E.U8 R77, desc[UR18][R38.64] ;  /* 0x00000012264d0981 */ /* 0x000328000c1e1100 */
[----:B------:R-:W4:Y:S01]  /*13f60*/  LDL.LU R14, [R1+0x1bc] ;  /* 0x0001bc00010e7983 */ /* 0x000f220000300800 */
[----:B-1----:R-:W-:-:S03]  /*13f70*/  @P0 IMAD.MOV.U32 R38, RZ, RZ, R67 ;  /* 0x000000ffff260224 */ /* 0x002fc600078e0043 */
[----:B------:R-:W4:Y:S01]  /*13f80*/  LDL.LU R67, [R1+0x1558] ;  /* 0x0015580001437983 */ /* 0x000f220000300800 */
[----:B------:R-:W-:-:S03]  /*13f90*/  @P0 IMAD.MOV.U32 R39, RZ, RZ, R40 ;  /* 0x000000ffff270224 */ /* 0x000fc600078e0028 */
[----:B------:R-:W4:Y:S01]  /*13fa0*/  LDL.LU R40, [R1+0x1b8] ;  /* 0x0001b80001287983 */ /* 0x000f220000300800 */
[----:B---3--:R-:W-:-:S06]  /*13fb0*/  PRMT R75, RZ, 0x7610, R75 ;  /* 0x00007610ff4b7816 */ /* 0x008fcc000000004b */
[----:B------:R1:W3:Y:S02]  /*13fc0*/  @P0 LDG.E.U8 R75, desc[UR18][R38.64] ;  /* 0x00000012264b0981 */ /* 0x0002e4000c1e1100 */
[----:B-1----:R-:W-:Y:S02]  /*13fd0*/  @P0 IMAD.MOV.U32 R38, RZ, RZ, R17 ;  /* 0x000000ffff260224 */ /* 0x002fe400078e0011 */
[----:B------:R-:W-:Y:S02]  /*13fe0*/  @P0 IMAD.MOV.U32 R39, RZ, RZ, R21 ;  /* 0x000000ffff270224 */ /* 0x000fe400078e0015 */
[----:B------:R-:W3:Y:S04]  /*13ff0*/  LDL.LU R21, [R1+0x1554] ;  /* 0x0015540001157983 */ /* 0x000ee80000300800 */
[----:B------:R-:W3:Y:S01]  /*14000*/  LDL.LU R17, [R1+0x1550] ;  /* 0x0015500001117983 */ /* 0x000ee20000300800 */
[----:B--2---:R-:W-:-:S06]  /*14010*/  PRMT R73, RZ, 0x7610, R73 ;  /* 0x00007610ff497816 */ /* 0x004fcc0000000049 */
[----:B------:R1:W2:Y:S01]  /*14020*/  @P0 LDG.E.U8 R73, desc[UR18][R38.64] ;  /* 0x0000001226490981 */ /* 0x0002a2000c1e1100 */
[----:B------:R-:W-:Y:S01]  /*14030*/  PRMT R71, RZ, 0x7610, R71 ;  /* 0x00007610ff477816 */ /* 0x000fe20000000047 */
[----:B-1----:R-:W-:Y:S02]  /*14040*/  @P0 IMAD.MOV.U32 R39, RZ, RZ, R16 ;  /* 0x000000ffff270224 */ /* 0x002fe400078e0010 */
[----:B------:R-:W-:Y:S01]  /*14050*/  @P0 IMAD.MOV.U32 R38, RZ, RZ, R11 ;  /* 0x000000ffff260224 */ /* 0x000fe200078e000b */
[----:B------:R-:W2:Y:S04]  /*14060*/  LDL.LU R16, [R1+0x154c] ;  /* 0x00154c0001107983 */ /* 0x000ea80000300800 */
[----:B------:R-:W2:Y:S01]  /*14070*/  LDL.LU R11, [R1+0x1548] ;  /* 0x00154800010b7983 */ /* 0x000ea20000300800 */
[----:B----4-:R-:W-:-:S03]  /*14080*/  PRMT R69, RZ, 0x7610, R69 ;  /* 0x00007610ff457816 */ /* 0x010fc60000000045 */
[----:B------:R1:W4:Y:S02]  /*14090*/  @P0 LDG.E.U8 R71, desc[UR18][R38.64] ;  /* 0x0000001226470981 */ /* 0x000324000c1e1100 */
[----:B-1----:R-:W-:Y:S02]  /*140a0*/  @P0 IMAD.MOV.U32 R38, RZ, RZ, R33 ;  /* 0x000000ffff260224 */ /* 0x002fe400078e0021 */
[----:B------:R-:W-:Y:S02]  /*140b0*/  @P0 IMAD.MOV.U32 R39, RZ, RZ, R10 ;  /* 0x000000ffff270224 */ /* 0x000fe400078e000a */
[----:B------:R-:W4:Y:S04]  /*140c0*/  LDL.LU R10, [R1+0x1544] ;  /* 0x00154400010a7983 */ /* 0x000f280000300800 */
[----:B------:R1:W4:Y:S04]  /*140d0*/  @P0 LDG.E.U8 R69, desc[UR18][R38.64] ;  /* 0x0000001226450981 */ /* 0x000328000c1e1100 */
[----:B------:R-:W4:Y:S01]  /*140e0*/  LDL.LU R33, [R1+0x1540] ;  /* 0x0015400001217983 */ /* 0x000f220000300800 */
[----:B-1----:R-:W-:-:S02]  /*140f0*/  @P0 IMAD.MOV.U32 R39, RZ, RZ, R15 ;  /* 0x000000ffff270224 */ /* 0x002fc400078e000f */
[----:B------:R-:W-:Y:S01]  /*14100*/  @P0 IMAD.MOV.U32 R38, RZ, RZ, R13 ;  /* 0x000000ffff260224 */ /* 0x000fe200078e000d */
[----:B------:R-:W4:Y:S04]  /*14110*/  LDL.LU R15, [R1+0x153c] ;  /* 0x00153c00010f7983 */ /* 0x000f280000300800 */
[----:B------:R-:W4:Y:S01]  /*14120*/  LDL.LU R13, [R1+0x1538] ;  /* 0x00153800010d7983 */ /* 0x000f220000300800 */
[----:B------:R-:W-:Y:S02]  /*14130*/  PRMT R65, RZ, 0x7610, R65 ;  /* 0x00007610ff417816 */ /* 0x000fe40000000041 */
[----:B------:R-:W-:Y:S02]  /*14140*/  PRMT R63, RZ, 0x7610, R63 ;  /* 0x00007610ff3f7816 */ /* 0x000fe4000000003f */
[----:B------:R-:W-:-:S02]  /*14150*/  PRMT R35, RZ, 0x7610, R35 ;  /* 0x00007610ff237816 */ /* 0x000fc40000000023 */
[----:B------:R-:W-:-:S06]  /*14160*/  PRMT R67, RZ, 0x7610, R67 ;  /* 0x00007610ff437816 */ /* 0x000fcc0000000043 */
        /* <DEDUP_REMOVED lines=9> */
[----:B------:R3:W4:Y:S01]  /*14200*/  @P0 LDG.E.U8 R63, desc[UR18][R38.64] ;  /* 0x00000012263f0981 */ /* 0x000722000c1e1100 */
[----:B------:R-:W-:Y:S02]  /*14210*/  PRMT R61, RZ, 0x7610, R61 ;  /* 0x00007610ff3d7816 */ /* 0x000fe4000000003d */
[----:B------:R-:W-:Y:S01]  /*14220*/  PRMT R55, RZ, 0x7610, R55 ;  /* 0x00007610ff377816 */ /* 0x000fe20000000037 */
[----:B---3--:R-:W-:-:S02]  /*14230*/  @!P3 IMAD.MOV.U32 R39, RZ, RZ, R17 ;  /* 0x000000ffff27b224 */ /* 0x008fc400078e0011 */
[----:B------:R-:W3:Y:S01]  /*14240*/  LDL.LU R17, [R1+0x1528] ;  /* 0x0015280001117983 */ /* 0x000ee20000300800 */
[----:B--2---:R-:W-:-:S03]  /*14250*/  @!P3 IMAD.MOV.U32 R38, RZ, RZ, R16 ;  /* 0x000000ffff26b224 */ /* 0x004fc600078e0010 */
[----:B------:R-:W2:Y:S01]  /*14260*/  LDL.LU R16, [R1+0x1524] ;  /* 0x0015240001107983 */ /* 0x000ea20000300800 */
[C---:B------:R-:W-:Y:S02]  /*14270*/  SEL R12, R11.reuse, R12, !P4 ;  /* 0x0000000c0b0c7207 */ /* 0x040fe40006000000 */
[C---:B------:R-:W-:Y:S01]  /*14280*/  SEL R14, R11.reuse, R14, !P4 ;  /* 0x0000000e0b0e7207 */ /* 0x040fe20006000000 */
[----:B------:R1:W2:Y:S02]  /*14290*/  @!P3 LDG.E.U8 R35, desc[UR18][R38.64] ;  /* 0x000000122623b981 */ /* 0x0002a4000c1e1100 */
[----:B------:R-:W-:Y:S01]  /*142a0*/  IMAD R37, R12, UR5, RZ ;  /* 0x000000050c257c24 */ /* 0x000fe2000f8e02ff */
[----:B------:R-:W4:Y:S01]  /*142b0*/  LDCU UR5, c[0x0][0x3b0] ;  /* 0x00007600ff0577ac */ /* 0x000f220008000800 */
[----:B------:R-:W-:-:S03]  /*142c0*/  SEL R12, R11, R40, !P4 ;  /* 0x000000280b0c7207 */ /* 0x000fc60006000000 */
[----:B------:R-:W-:Y:S01]  /*142d0*/  IADD3 R2, P3, PT, R37, R7, RZ ;  /* 0x0000000725027210 */ /* 0x000fe20007f7e0ff */
[----:B-1----:R-:W-:-:S03]  /*142e0*/  IMAD R38, R14, UR12, RZ ;  /* 0x0000000c0e267c24 */ /* 0x002fc6000f8e02ff */
[----:B------:R-:W-:Y:S01]  /*142f0*/  LEA.HI.X.SX32 R3, R37, R6, 0x1, P3 ;  /* 0x0000000625037211 */ /* 0x000fe200018f0eff */
[----:B------:R-:W-:Y:S01]  /*14300*/  IMAD R37, R12, UR13, RZ ;  /* 0x0000000d0c257c24 */ /* 0x000fe2000f8e02ff */
[----:B------:R1:W-:Y:S01]  /*14310*/  STL [R1+0x930], R2 ;  /* 0x0009300201007387 */ /* 0x0003e20000100800 */
[----:B------:R-:W-:Y:S01]  /*14320*/  PRMT R52, RZ, 0x7610, R52 ;  /* 0x00007610ff347816 */ /* 0x000fe20000000034 */
[----:B------:R-:W2:Y:S01]  /*14330*/  LDCU UR12, c[0x0][0x3b0] ;  /* 0x00007600ff0c77ac */ /* 0x000ea20008000800 */
[CC--:B------:R-:W-:Y:S01]  /*14340*/  IADD3 R5, P3, PT, R38.reuse, R7.reuse, RZ ;  /* 0x0000000726057210 */ /* 0x0c0fe20007f7e0ff */
[----:B------:R-:W-:Y:S01]  /*14350*/  @P0 IMAD.MOV.U32 R12, RZ, RZ, R2 ;  /* 0x000000ffff0c0224 */ /* 0x000fe200078e0002 */
[----:B----4-:R-:W-:Y:S01]  /*14360*/  SEL R10, R11, R10, !P4 ;  /* 0x0000000a0b0a7207 */ /* 0x010fe20006000000 */
[----:B------:R-:W4:Y:S01]  /*14370*/  LDCU UR13, c[0x0][0x3b0] ;  /* 0x00007600ff0d77ac */ /* 0x000f220008000800 */
[----:B0-----:R-:W-:Y:S01]  /*14380*/  LEA.HI.X.SX32 R32, R38, R6, 0x1, P3 ;  /* 0x0000000626207211 */ /* 0x001fe200018f0eff */
[----:B------:R0:W-:Y:S01]  /*14390*/  STL [R1+0x92c], R3 ;  /* 0x00092c0301007387 */ /* 0x0001e20000100800 */
[----:B-1----:R-:W-:-:S03]  /*143a0*/  IADD3 R2, P3, PT, R37, R7, RZ ;  /* 0x0000000725027210 */ /* 0x002fc60007f7e0ff */
[----:B------:R-:W2:Y:S01]  /*143b0*/  LDL R85, [R1+0xf64] ;  /* 0x000f640001557983 */ /* 0x000ea20000100800 */
[C---:B------:R-:W-:Y:S01]  /*143c0*/  SEL R14, R11.reuse, R13, !P4 ;  /* 0x0000000d0b0e7207 */ /* 0x040fe20006000000 */
[----:B------:R-:W-:Y:S01]  /*143d0*/  @P0 IMAD.MOV.U32 R13, RZ, RZ, R3 ;  /* 0x000000ffff0d0224 */ /* 0x000fe200078e0003 */
[----:B------:R-:W-:-:S03]  /*143e0*/  SEL R15, R11, R15, !P4 ;  /* 0x0000000f0b0f7207 */ /* 0x000fc60006000000 */
[----:B------:R-:W-:Y:S01]  /*143f0*/  IMAD R14, R14, UR14, RZ ;  /* 0x0000000e0e0e7c24 */ /* 0x000fe2000f8e02ff */
[-C--:B0-----:R-:W-:Y:S01]  /*14400*/  LEA.HI.X.SX32 R3, R37, R6.reuse, 0x1, P3 ;  /* 0x0000000625037211 */ /* 0x081fe200018f0eff */
[----:B------:R0:W3:Y:S01]  /*14410*/  @P0 LDG.E.U8 R61, desc[UR18][R12.64] ;  /* 0x000000120c3d0981 */ /* 0x0000e2000c1e1100 */
[----:B------:R-:W-:Y:S01]  /*14420*/  IMAD R15, R15, UR5, RZ ;  /* 0x000000050f0f7c24 */ /* 0x000fe2000f8e02ff */
[----:B------:R-:W-:Y:S01]  /*14430*/  PRMT R51, RZ, 0x7610, R51 ;  /* 0x00007610ff337816 */ /* 0x000fe20000000033 */
[----:B------:R-:W-:Y:S01]  /*14440*/  IMAD R10, R10, UR15, RZ ;  /* 0x0000000f0a0a7c24 */ /* 0x000fe2000f8e02ff */
[CC--:B------:R-:W-:Y:S01]  /*14450*/  IADD3 R4, P3, PT, R14.reuse, R7.reuse, RZ ;  /* 0x000000070e047210 */ /* 0x0c0fe20007f7e0ff */
[----:B------:R-:W-:Y:S01]  /*14460*/  STL [R1+0x970], R5 ;  /* 0x0009700501007387 */ /* 0x000fe20000100800 */
[----:B------:R-:W-:Y:S01]  /*14470*/  PRMT R50, RZ, 0x7610, R50 ;  /* 0x00007610ff327816 */ /* 0x000fe20000000032 */
[----:B------:R-:W1:Y:S02]  /*14480*/  LDCU UR5, c[0x0][0x3b0] ;  /* 0x00007600ff0577ac */ /* 0x000e640008000800 */
[----:B------:R0:W-:Y:S02]  /*14490*/  STL [R1+0x96c], R32 ;  /* 0x00096c2001007387 */ /* 0x0001e40000100800 */
[----:B0-----:R-:W-:Y:S01]  /*144a0*/  @P0 IMAD.MOV.U32 R12, RZ, RZ, R5 ;  /* 0x000000ffff0c0224 */ /* 0x001fe200078e0005 */
[----:B------:R-:W-:Y:S01]  /*144b0*/  PRMT R49, RZ, 0x7610, R49 ;  /* 0x00007610ff317816 */ /* 0x000fe20000000031 */
[----:B------:R-:W-:Y:S01]  /*144c0*/  @P0 IMAD.MOV.U32 R13, RZ, RZ, R32 ;  /* 0x000000ffff0d0224 */ /* 0x000fe200078e0020 */
[----:B------:R-:W-:Y:S01]  /*144d0*/  STL [R1+0x9b0], R2 ;  /* 0x0009b00201007387 */ /* 0x000fe20000100800 */
[----:B------:R-:W-:Y:S01]  /*144e0*/  PRMT R54, RZ, 0x7610, R54 ;  /* 0x00007610ff367816 */ /* 0x000fe20000000036 */
[----:B------:R-:W0:Y:S01]  /*144f0*/  LDCU UR14, c[0x0][0x3b0] ;  /* 0x00007600ff0e77ac */ /* 0x000e220008000800 */
[----:B------:R-:W-:Y:S01]  /*14500*/  LEA.HI.X.SX32 R32, R14, R6, 0x1, P3 ;  /* 0x000000060e207211 */ /* 0x000fe200018f0eff */
[----:B------:R0:W-:Y:S01]  /*14510*/  STL [R1+0x9ac], R3 ;  /* 0x0009ac0301007387 */ /* 0x0001e20000100800 */
[----:B------:R-:W-:-:S03]  /*14520*/  IADD3 R5, P3, PT, R15, R7, RZ ;  /* 0x000000070f057210 */ /* 0x000fc60007f7e0ff */
[----:B------:R1:W3:Y:S04]  /*14530*/  @P0 LDG.E.U8 R55, desc[UR18][R12.64] ;  /* 0x000000120c370981 */ /* 0x0002e8000c1e1100 */
[----:B------:R0:W-:Y:S04]  /*14540*/  STL [R1+0x9f0], R4 ;  /* 0x0009f00401007387 */ /* 0x0001e80000100800 */
[----:B------:R-:W-:Y:S01]  /*14550*/  STL [R1+0x9ec], R32 ;  /* 0x0009ec2001007387 */ /* 0x000fe20000100800 */
[----:B-1----:R-:W-:-:S03]  /*14560*/  @P0 IMAD.MOV.U32 R13, RZ, RZ, R3 ;  /* 0x000000ffff0d0224 */ /* 0x002fc600078e0003 */
[----:B0-----:R-:W3:Y:S04]  /*14570*/  LDL.LU R3, [R1+0x2d4] ;  /* 0x0002d40001037983 */ /* 0x001ee80000300800 */
[----:B------:R-:W-:Y:S04]  /*14580*/  STL [R1+0xa28], R5 ;  /* 0x000a280501007387 */ /* 0x000fe80000100800 */
[----:B------:R-:W4:Y:S01]  /*14590*/  LDL R40, [R1+0xf88] ;  /* 0x000f880001287983 */ /* 0x000f220000100800 */
[----:B------:R-:W-:Y:S01]  /*145a0*/  @P0 IMAD.MOV.U32 R12, RZ, RZ, R2 ;  /* 0x000000ffff0c0224 */ /* 0x000fe200078e0002 */
[----:B------:R-:W-:-:S04]  /*145b0*/  LEA.HI.X.SX32 R14, R15, R6, 0x1, P3 ;  /* 0x000000060f0e7211 */ /* 0x000fc800018f0eff */
[----:B------:R0:W4:Y:S01]  /*145c0*/  @P0 LDG.E.U8 R52, desc[UR18][R12.64] ;  /* 0x000000120c340981 */ /* 0x000122000c1e1100 */
[C---:B------:R-:W-:Y:S01]  /*145d0*/  IADD3 R2, P3, PT, R10.reuse, R7, RZ ;  /* 0x000000070a027210 */ /* 0x040fe20007f7e0ff */
[----:B0-----:R-:W-:Y:S02]  /*145e0*/  @P0 IMAD.MOV.U32 R12, RZ, RZ, R4 ;  /* 0x000000ffff0c0224 */ /* 0x001fe400078e0004 */
[----:B------:R-:W-:Y:S01]  /*145f0*/  @P0 IMAD.MOV.U32 R13, RZ, RZ, R32 ;  /* 0x000000ffff0d0224 */ /* 0x000fe200078e0020 */
[----:B------:R-:W-:-:S04]  /*14600*/  LEA.HI.X.SX32 R4, R10, R6, 0x1, P3 ;  /* 0x000000060a047211 */ /* 0x000fc800018f0eff */
[----:B------:R0:W4:Y:S02]  /*14610*/  @P0 LDG.E.U8 R51, desc[UR18][R12.64] ;  /* 0x000000120c330981 */ /* 0x000124000c1e1100 */
[----:B0-----:R-:W-:Y:S02]  /*14620*/  @P0 IMAD.MOV.U32 R12, RZ, RZ, R5 ;  /* 0x000000ffff0c0224 */ /* 0x001fe400078e0005 */
[----:B------:R-:W-:-:S05]  /*14630*/  @P0 IMAD.MOV.U32 R13, RZ, RZ, R14 ;  /* 0x000000ffff0d0224 */ /* 0x000fca00078e000e */
[----:B------:R0:W4:Y:S04]  /*14640*/  @P0 LDG.E.U8 R50, desc[UR18][R12.64] ;  /* 0x000000120c320981 */ /* 0x000128000c1e1100 */
[----:B------:R-:W-:Y:S01]  /*14650*/  STL [R1+0xa24], R14 ;  /* 0x000a240e01007387 */ /* 0x000fe20000100800 */
[----:B0-----:R-:W-:Y:S02]  /*14660*/  @P0 IMAD.MOV.U32 R12, RZ, RZ, R2 ;  /* 0x000000ffff0c0224 */ /* 0x001fe400078e0002 */
[----:B------:R-:W-:Y:S01]  /*14670*/  @P0 IMAD.MOV.U32 R13, RZ, RZ, R4 ;  /* 0x000000ffff0d0224 */ /* 0x000fe200078e0004 */
[----:B------:R0:W-:Y:S04]  /*14680*/  STL [R1+0xa60], R2 ;  /* 0x000a600201007387 */ /* 0x0001e80000100800 */
[----:B------:R1:W4:Y:S04]  /*14690*/  @P0 LDG.E.U8 R49, desc[UR18][R12.64] ;  /* 0x000000120c310981 */ /* 0x000328000c1e1100 */
[----:B------:R0:W-:Y:S01]  /*146a0*/  STL [R1+0xa5c], R4 ;  /* 0x000a5c0401007387 */ /* 0x0001e20000100800 */
[----:B-1----:R-:W-:-:S02]  /*146b0*/  @!P1 IMAD.MOV.U32 R13, RZ, RZ, R18 ;  /* 0x000000ffff0d9224 */ /* 0x002fc400078e0012 */
[----:B------:R-:W-:Y:S01]  /*146c0*/  @!P1 IMAD.MOV.U32 R12, RZ, RZ, R21 ;  /* 0x000000ffff0c9224 */ /* 0x000fe200078e0015 */
[----:B------:R-:W4:Y:S04]  /*146d0*/  LDL.LU R18, [R1+0x1520] ;  /* 0x0015200001127983 */ /* 0x000f280000300800 */
[----:B------:R-:W4:Y:S04]  /*146e0*/  LDL.LU R21, [R1+0x151c] ;  /* 0x00151c0001157983 */ /* 0x000f280000300800 */
[----:B------:R1:W4:Y:S01]  /*146f0*/  @!P1 LDG.E.U8 R54, desc[UR18][R12.64] ;  /* 0x000000120c369981 */ /* 0x000322000c1e1100 */
[----:B------:R-:W-:Y:S01]  /*14700*/  PRMT R53, RZ, 0x7610, R53 ;  /* 0x00007610ff357816 */ /* 0x000fe20000000035 */
[----:B-1----:R-:W-:-:S02]  /*14710*/  @!P5 IMAD.MOV.U32 R13, RZ, RZ, R20 ;  /* 0x000000ffff0dd224 */ /* 0x002fc400078e0014 */
[----:B------:R-:W4:Y:S01]  /*14720*/  LDL.LU R20, [R1+0x1518] ;  /* 0x0015180001147983 */ /* 0x000f220000300800 */
[----:B------:R-:W-:-:S03]  /*14730*/  @!P5 IMAD.MOV.U32 R12, RZ, RZ, R19 ;  /* 0x000000ffff0cd224 */ /* 0x000fc600078e0013 */
[----:B------:R-:W4:Y:S04]  /*14740*/  LDL.LU R19, [R1+0x1514] ;  /* 0x0015140001137983 */ /* 0x000f280000300800 */
[----:B------:R1:W4:Y:S01]  /*14750*/  @!P5 LDG.E.U8 R53, desc[UR18][R12.64] ;  /* 0x000000120c35d981 */ /* 0x000322000c1e1100 */
[----:B------:R-:W-:Y:S01]  /*14760*/  PRMT R48, RZ, 0x7610, R48 ;  /* 0x00007610ff307816 */ /* 0x000fe20000000030 */
[----:B-1----:R-:W-:Y:S02]  /*14770*/  @!P6 IMAD.MOV.U32 R13, RZ, RZ, R0 ;  /* 0x000000ffff0de224 */ /* 0x002fe400078e0000 */
[----:B------:R-:W-:-:S05]  /*14780*/  @!P6 IMAD.MOV.U32 R12, RZ, RZ, R9 ;  /* 0x000000ffff0ce224 */ /* 0x000fca00078e0009 */
[----:B------:R1:W4:Y:S01]  /*14790*/  @!P6 LDG.E.U8 R48, desc[UR18][R12.64] ;  /* 0x000000120c30e981 */ /* 0x000322000c1e1100 */
[----:B--2---:R-:W-:-:S03]  /*147a0*/  ISETP.GE.AND P3, PT, R85, RZ, PT ;  /* 0x000000ff5500720c */ /* 0x004fc60003f66270 */
[----:B------:R-:W2:Y:S04]  /*147b0*/  LDL R85, [R1+0xfac] ;  /* 0x000fac0001557983 */ /* 0x000ea80000100800 */
[----:B------:R-:W2:Y:S04]  /*147c0*/  LDL.LU R0, [R1+0x1510] ;  /* 0x0015100001007983 */ /* 0x000ea80000300800 */
[----:B------:R-:W2:Y:S04]  /*147d0*/  LDL.LU R9, [R1+0x150c] ;  /* 0x00150c0001097983 */ /* 0x000ea80000300800 */
[----:B0-----:R-:W2:Y:S01]  /*147e0*/  LDL R2, [R1+0x1024] ;  /* 0x0010240001027983 */ /* 0x001ea20000100800 */
[----:B---3--:R-:W-:-:S03]  /*147f0*/  SEL R10, R11, R3, !P4 ;  /* 0x000000030b0a7207 */ /* 0x008fc60006000000 */
[----:B------:R-:W3:Y:S01]  /*14800*/  LDL R3, [R1+0x1128] ;  /* 0x0011280001037983 */ /* 0x000ee20000100800 */
[----:B----4-:R-:W-:-:S03]  /*14810*/  ISETP.GE.AND P6, PT, R40, RZ, PT ;  /* 0x000000ff2800720c */ /* 0x010fc60003fc6270 */
[----:B------:R-:W4:Y:S01]  /*14820*/  LDL R40, [R1+0x10c0] ;  /* 0x0010c00001287983 */ /* 0x000f220000100800 */
[----:B------:R-:W-:Y:S01]  /*14830*/  ISETP.GT.U32.AND P1, PT, R8, R17, PT ;  /* 0x000000110800720c */ /* 0x000fe20003f24070 */
[----:B------:R-:W-:Y:S02]  /*14840*/  @!P3 IMAD.MOV R16, RZ, RZ, -R16 ;  /* 0x000000ffff10b224 */ /* 0x000fe400078e0a10 */
[----:B------:R-:W-:-:S03]  /*14850*/  IMAD R10, R10, UR11, RZ ;  /* 0x0000000b0a0a7c24 */ /* 0x000fc6000f8e02ff */
[----:B------:R-:W-:-:S05]  /*14860*/  SEL R16, R11, R16, !P4 ;  /* 0x000000100b107207 */ /* 0x000fca0006000000 */
[----:B------:R-:W-:Y:S02]  /*14870*/  IMAD R16, R16, UR11, RZ ;  /* 0x0000000b10107c24 */ /* 0x000fe4000f8e02ff */
[----:B------:R-:W-:-:S04]  /*14880*/  @!P1 IMAD.IADD R17, R17, 0x1, -R8 ;  /* 0x0000000111119824 */ /* 0x000fc800078e0a08 */
[----:B------:R-:W-:Y:S01]  /*14890*/  @!P6 IMAD.MOV R17, RZ, RZ, -R17 ;  /* 0x000000ffff11e224 */ /* 0x000fe200078e0a11 */
[----:B------:R-:W-:-:S04]  /*148a0*/  PRMT R47, RZ, 0x7610, R47 ;  /* 0x00007610ff2f7816 */ /* 0x000fc8000000002f */
[----:B------:R-:W-:Y:S02]  /*148b0*/  SEL R17, R11, R17, !P4 ;  /* 0x000000110b117207 */ /* 0x000fe40006000000 */
[----:B------:R-:W-:-:S03]  /*148c0*/  PRMT R46, RZ, 0x7610, R46 ;  /* 0x00007610ff2e7816 */ /* 0x000fc6000000002e */
[----:B------:R-:W-:Y:S01]  /*148d0*/  IMAD R17, R17, UR5, RZ ;  /* 0x0000000511117c24 */ /* 0x000fe2000f8e02ff */
[----:B------:R-:W0:Y:S01]  /*148e0*/  LDCU UR5, c[0x0][0x3b0] ;  /* 0x00007600ff0577ac */ /* 0x000e220008000800 */
[C---:B------:R-:W-:Y:S02]  /*148f0*/  ISETP.GT.U32.AND P5, PT, R8.reuse, R18, PT ;  /* 0x000000120800720c */ /* 0x040fe40003fa4070 */
[----:B------:R-:W-:-:S11]  /*14900*/  ISETP.GT.U32.AND P3, PT, R8, R21, PT ;  /* 0x000000150800720c */ /* 0x000fd60003f64070 */
[--C-:B------:R-:W-:Y:S01]  /*14910*/  @!P5 IMAD.IADD R18, R18, 0x1, -R8.reuse ;  /* 0x000000011212d824 */ /* 0x100fe200078e0a08 */
[-C--:B------:R-:W-:Y:S01]  /*14920*/  IADD3 R4, P5, PT, R16, R7.reuse, RZ ;  /* 0x0000000710047210 */ /* 0x080fe20007fbe0ff */
[--C-:B------:R-:W-:Y:S01]  /*14930*/  @!P3 IMAD.IADD R21, R21, 0x1, -R8.reuse ;  /* 0x000000011515b824 */ /* 0x100fe200078e0a08 */
[----:B-1----:R-:W-:Y:S02]  /*14940*/  IADD3 R12, P3, PT, R10, R7, RZ ;  /* 0x000000070a0c7210 */ /* 0x002fe40007f7e0ff */
[----:B------:R-:W-:Y:S02]  /*14950*/  ISETP.GT.U32.AND P1, PT, R8, R20, PT ;  /* 0x000000140800720c */ /* 0x000fe40003f24070 */
[-C--:B------:R-:W-:Y:S02]  /*14960*/  LEA.HI.X.SX32 R13, R10, R6.reuse, 0x1, P3 ;  /* 0x000000060a0d7211 */ /* 0x080fe400018f0eff */
[----:B------:R-:W-:Y:S02]  /*14970*/  ISETP.GT.U32.AND P3, PT, R8, R19, PT ;  /* 0x000000130800720c */ /* 0x000fe40003f64070 */
[----:B------:R-:W-:Y:S01]  /*14980*/  LEA.HI.X.SX32 R5, R16, R6, 0x1, P5 ;  /* 0x0000000610057211 */ /* 0x000fe200028f0eff */
[----:B------:R1:W-:Y:S04]  /*14990*/  STL [R1+0x298], R12 ;  /* 0x0002980c01007387 */ /* 0x0003e80000100800 */
[----:B------:R1:W4:Y:S02]  /*149a0*/  @P0 LDG.E.U8 R47, desc[UR18][R12.64] ;  /* 0x000000120c2f0981 */ /* 0x000324000c1e1100 */
[----:B------:R-:W-:-:S04]  /*149b0*/  @!P1 IMAD.IADD R20, R20, 0x1, -R8 ;  /* 0x0000000114149824 */ /* 0x000fc800078e0a08 */
[----:B------:R-:W-:Y:S01]  /*149c0*/  @!P3 IMAD.IADD R19, R19, 0x1, -R8 ;  /* 0x000000011313b824 */ /* 0x000fe200078e0a08 */
[----:B------:R-:W-:Y:S01]  /*149d0*/  STL [R1+0x2d8], R4 ;  /* 0x0002d80401007387 */ /* 0x000fe20000100800 */
[----:B-1----:R-:W-:-:S03]  /*149e0*/  @P0 IMAD.MOV.U32 R12, RZ, RZ, R4 ;  /* 0x000000ffff0c0224 */ /* 0x002fc600078e0004 */
[----:B------:R1:W-:Y:S04]  /*149f0*/  STL [R1+0x294], R13 ;  /* 0x0002940d01007387 */ /* 0x0003e80000100800 */
[----:B------:R-:W-:Y:S01]  /*14a00*/  STL [R1+0x2d4], R5 ;  /* 0x0002d40501007387 */ /* 0x000fe20000100800 */
[----:B-1----:R-:W-:Y:S01]  /*14a10*/  @P0 IMAD.MOV.U32 R13, RZ, RZ, R5 ;  /* 0x000000ffff0d0224 */ /* 0x002fe200078e0005 */
[----:B------:R-:W-:-:S04]  /*14a20*/  PRMT R45, RZ, 0x7610, R45 ;  /* 0x00007610ff2d7816 */ /* 0x000fc8000000002d */
[----:B------:R1:W4:Y:S01]  /*14a30*/  @P0 LDG.E.U8 R46, desc[UR18][R12.64] ;  /* 0x000000120c2e0981 */ /* 0x000322000c1e1100 */
[----:B------:R-:W-:Y:S02]  /*14a40*/  PRMT R43, RZ, 0x7610, R43 ;  /* 0x00007610ff2b7816 */ /* 0x000fe4000000002b */
[----:B------:R-:W-:Y:S02]  /*14a50*/  PRMT R42, RZ, 0x7610, R42 ;  /* 0x00007610ff2a7816 */ /* 0x000fe4000000002a */
[----:B------:R-:W-:Y:S02]  /*14a60*/  PRMT R41, RZ, 0x7610, R41 ;  /* 0x00007610ff297816 */ /* 0x000fe40000000029 */
[----:B------:R-:W-:Y:S02]  /*14a70*/  PRMT R44, RZ, 0x7610, R44 ;  /* 0x00007610ff2c7816 */ /* 0x000fe4000000002c */
[----:B--2---:R-:W-:Y:S02]  /*14a80*/  ISETP.GE.AND P5, PT, R85, RZ, PT ;  /* 0x000000ff5500720c */ /* 0x004fe40003fa6270 */
[----:B------:R-:W-:-:S11]  /*14a90*/  ISETP.GE.AND P1, PT, R2, RZ, PT ;  /* 0x000000ff0200720c */ /* 0x000fd60003f26270 */
[----:B------:R-:W-:Y:S01]  /*14aa0*/  @!P5 IMAD.MOV R18, RZ, RZ, -R18 ;  /* 0x000000ffff12d224 */ /* 0x000fe200078e0a12 */
[----:B------:R-:W-:-:S04]  /*14ab0*/  IADD3 R2, P6, PT, R17, R7, RZ ;  /* 0x0000000711027210 */ /* 0x000fc80007fde0ff */
[----:B------:R-:W-:Y:S01]  /*14ac0*/  SEL R18, R11, R18, !P4 ;  /* 0x000000120b127207 */ /* 0x000fe20006000000 */
[----:B------:R-:W-:-:S04]  /*14ad0*/  @!P1 IMAD.MOV R21, RZ, RZ, -R21 ;  /* 0x000000ffff159224 */ /* 0x000fc800078e0a15 */
[----:B------:R-:W-:Y:S01]  /*14ae0*/  IMAD R18, R18, UR12, RZ ;  /* 0x0000000c12127c24 */ /* 0x000fe2000f8e02ff */
[----:B------:R2:W-:Y:S01]  /*14af0*/  STL [R1+0x338], R2 ;  /* 0x0003380201007387 */ /* 0x0005e20000100800 */
[----:B-1----:R-:W-:Y:S01]  /*14b00*/  @P0 IMAD.MOV.U32 R12, RZ, RZ, R2 ;  /* 0x000000ffff0c0224 */ /* 0x002fe200078e0002 */
[----:B------:R-:W-:Y:S01]  /*14b10*/  SEL R21, R11, R21, !P4 ;  /* 0x000000150b157207 */ /* 0x000fe20006000000 */
[----:B------:R-:W1:Y:S04]  /*14b20*/  LDCU UR12, c[0x0][0x3b0] ;  /* 0x00007600ff0c77ac */ /* 0x000e680008000800 */
[----:B------:R-:W-:Y:S01]  /*14b30*/  IMAD R21, R21, UR13, RZ ;  /* 0x0000000d15157c24 */ /* 0x000fe2000f8e02ff */
[----:B------:R-:W0:Y:S01]  /*14b40*/  LDCU UR13, c[0x0][0x3b0] ;  /* 0x00007600ff0d77ac */ /* 0x000e220008000800 */
[----:B--2---:R-:W-:-:S02]  /*14b50*/  IADD3 R2, P1, PT, R18, R7, RZ ;  /* 0x0000000712027210 */ /* 0x004fc40007f3e0ff */
[----:B---3--:R-:W-:Y:S02]  /*14b60*/  ISETP.GE.AND P3, PT, R3, RZ, PT ;  /* 0x000000ff0300720c */ /* 0x008fe40003f66270 */
[----:B----4-:R-:W-:Y:S02]  /*14b70*/  ISETP.GE.AND P5, PT, R40, RZ, PT ;  /* 0x000000ff2800720c */ /* 0x010fe40003fa6270 */
[----:B------:R-:W-:-:S09]  /*14b80*/  LEA.HI.X.SX32 R3, R17, R6, 0x1, P6 ;  /* 0x0000000611037211 */ /* 0x000fd200030f0eff */
[----:B------:R-:W-:Y:S01]  /*14b90*/  @!P3 IMAD.MOV R20, RZ, RZ, -R20 ;  /* 0x000000ffff14b224 */ /* 0x000fe200078e0a14 */
[----:B------:R2:W-:Y:S01]  /*14ba0*/  STL [R1+0x334], R3 ;  /* 0x0003340301007387 */ /* 0x0005e20000100800 */
[----:B------:R-:W-:-:S03]  /*14bb0*/  @P0 IMAD.MOV.U32 R13, RZ, RZ, R3 ;  /* 0x000000ffff0d0224 */ /* 0x000fc600078e0003 */
[----:B------:R-:W-:Y:S01]  /*14bc0*/  SEL R20, R11, R20, !P4 ;  /* 0x000000140b147207 */ /* 0x000fe20006000000 */
[----:B------:R-:W-:Y:S01]  /*14bd0*/  @!P5 IMAD.MOV R19, RZ, RZ, -R19 ;  /* 0x000000ffff13d224 */ /* 0x000fe200078e0a13 */
[----:B------:R3:W4:Y:S01]  /*14be0*/  @P0 LDG.E.U8 R45, desc[UR18][R12.64] ;  /* 0x000000120c2d0981 */ /* 0x000722000c1e1100 */
[----:B--2---:R-:W-:-:S03]  /*14bf0*/  LEA.HI.X.SX32 R3, R18, R6, 0x1, P1 ;  /* 0x0000000612037211 */ /* 0x004fc600008f0eff */
[----:B------:R-:W-:Y:S01]  /*14c00*/  SEL R19, R11, R19, !P4 ;  /* 0x000000130b137207 */ /* 0x000fe20006000000 */
[----:B------:R-:W-:Y:S01]  /*14c10*/  IMAD R20, R20, UR14, RZ ;  /* 0x0000000e14147c24 */ /* 0x000fe2000f8e02ff */
[----:B------:R-:W-:Y:S01]  /*14c20*/  IADD3 R10, P1, PT, R21, R7, RZ ;  /* 0x00000007150a7210 */ /* 0x000fe20007f3e0ff */
[----:B---3--:R-:W-:-:S03]  /*14c30*/  @P0 IMAD.MOV.U32 R12, RZ, RZ, R2 ;  /* 0x000000ffff0c0224 */ /* 0x008fc600078e0002 */
[-C--:B------:R-:W-:Y:S01]  /*14c40*/  LEA.HI.X.SX32 R14, R21, R6.reuse, 0x1, P1 ;  /* 0x00000006150e7211 */ /* 0x080fe200008f0eff */
[----:B------:R-:W-:Y:S02]  /*14c50*/  @P0 IMAD.MOV.U32 R13, RZ, RZ, R3 ;  /* 0x000000ffff0d0224 */ /* 0x000fe400078e0003 */
[----:B0-----:R-:W-:Y:S01]  /*14c60*/  IMAD R19, R19, UR5, RZ ;  /* 0x0000000513137c24 */ /* 0x001fe2000f8e02ff */
[C---:B------:R-:W-:Y:S01]  /*14c70*/  IADD3 R4, P3, PT, R20.reuse, R7, RZ ;  /* 0x0000000714047210 */ /* 0x040fe20007f7e0ff */
[----:B------:R0:W-:Y:S04]  /*14c80*/  STL [R1+0x378], R2 ;  /* 0x0003780201007387 */ /* 0x0001e80000100800 */
[----:B------:R2:W3:Y:S01]  /*14c90*/  @P0 LDG.E.U8 R43, desc[UR18][R12.64] ;  /* 0x000000120c2b0981 */ /* 0x0004e2000c1e1100 */
[----:B------:R-:W-:-:S02]  /*14ca0*/  LEA.HI.X.SX32 R5, R20, R6, 0x1, P3 ;  /* 0x0000000614057211 */ /* 0x000fc400018f0eff */
[C---:B0-----:R-:W-:Y:S01]  /*14cb0*/  IADD3 R2, P5, PT, R19.reuse, R7, RZ ;  /* 0x0000000713027210 */ /* 0x041fe20007fbe0ff */
[----:B------:R0:W-:Y:S01]  /*14cc0*/  STL [R1+0x374], R3 ;  /* 0x0003740301007387 */ /* 0x0001e20000100800 */
[----:B--2---:R-:W-:Y:S02]  /*14cd0*/  @P0 IMAD.MOV.U32 R12, RZ, RZ, R10 ;  /* 0x000000ffff0c0224 */ /* 0x004fe400078e000a */
[----:B------:R-:W-:Y:S01]  /*14ce0*/  @P0 IMAD.MOV.U32 R13, RZ, RZ, R14 ;  /* 0x000000ffff0d0224 */ /* 0x000fe200078e000e */
[----:B------:R2:W-:Y:S01]  /*14cf0*/  STL [R1+0x3b8], R10 ;  /* 0x0003b80a01007387 */ /* 0x0005e20000100800 */
[----:B0-----:R-:W-:-:S03]  /*14d00*/  LEA.HI.X.SX32 R3, R19, R6, 0x1, P5 ;  /* 0x0000000613037211 */ /* 0x001fc600028f0eff */
[----:B------:R-:W-:Y:S04]  /*14d10*/  STL [R1+0x3f8], R4 ;  /* 0x0003f80401007387 */ /* 0x000fe80000100800 */
[----:B------:R0:W3:Y:S01]  /*14d20*/  @P0 LDG.E.U8 R42, desc[UR18][R12.64] ;  /* 0x000000120c2a0981 */ /* 0x0000e2000c1e1100 */
[----:B--2---:R-:W-:-:S03]  /*14d30*/  VIADD R10, R0, 0xd6 ;  /* 0x000000d6000a7836 */ /* 0x004fc60000000000 */
[----:B------:R-:W-:Y:S04]  /*14d40*/  STL [R1+0x3b4], R14 ;  /* 0x0003b40e01007387 */ /* 0x000fe80000100800 */
[----:B------:R-:W-:Y:S01]  /*14d50*/  STL [R1+0x438], R2 ;  /* 0x0004380201007387 */ /* 0x000fe20000100800 */
[----:B0-----:R-:W-:Y:S02]  /*14d60*/  @P0 IMAD.MOV.U32 R12, RZ, RZ, R4 ;  /* 0x000000ffff0c0224 */ /* 0x001fe400078e0004 */
[----:B------:R-:W-:Y:S01]  /*14d70*/  @P0 IMAD.MOV.U32 R13, RZ, RZ, R5 ;  /* 0x000000ffff0d0224 */ /* 0x000fe200078e0005 */
[----:B------:R0:W-:Y:S04]  /*14d80*/  STL [R1+0x3f4], R5 ;  /* 0x0003f40501007387 */ /* 0x0001e80000100800 */
[----:B------:R-:W-:Y:S04]  /*14d90*/  STL [R1+0x434], R3 ;  /* 0x0004340301007387 */ /* 0x000fe80000100800 */
[----:B------:R2:W-:Y:S01]  /*14da0*/  STL [R1+0xf30], R10 ;  /* 0x000f300a01007387 */ /* 0x0005e20000100800 */
[----:B0-----:R-:W-:-:S03]  /*14db0*/  VIADD R5, R0, 0xd7 ;  /* 0x000000d700057836 */ /* 0x001fc60000000000 */
[----:B------:R0:W3:Y:S01]  /*14dc0*/  @P0 LDG.E.U8 R41, desc[UR18][R12.64] ;  /* 0x000000120c290981 */ /* 0x0000e2000c1e1100 */
[----:B--2---:R-:W-:Y:S01]  /*14dd0*/  IABS R10, R10 ;  /* 0x0000000a000a7213 */ /* 0x004fe20000000000 */
[----:B0-----:R-:W-:Y:S02]  /*14de0*/  @P0 IMAD.MOV.U32 R12, RZ, RZ, R2 ;  /* 0x000000ffff0c0224 */ /* 0x001fe400078e0002 */
[----:B------:R-:W-:Y:S02]  /*14df0*/  @P0 IMAD.MOV.U32 R13, RZ, RZ, R3 ;  /* 0x000000ffff0d0224 */ /* 0x000fe400078e0003 */
[----:B------:R-:W-:-:S03]  /*14e00*/  IMAD.HI.U32 R15, R9, R10, RZ ;  /* 0x0000000a090f7227 */ /* 0x000fc600078e00ff */
[----:B------:R0:W2:Y:S01]  /*14e10*/  @P0 LDG.E.U8 R44, desc[UR18][R12.64] ;  /* 0x000000120c2c0981 */ /* 0x0000a2000c1e1100 */
[----:B------:R-:W-:Y:S02]  /*14e20*/  IMAD.MOV R15, RZ, RZ, -R15 ;  /* 0x000000ffff0f7224 */ /* 0x000fe400078e0a0f */
[C---:B------:R-:W-:Y:S02]  /*14e30*/  VIADD R4, R0.reuse, 0xda ;  /* 0x000000da00047836 */ /* 0x040fe40000000000 */
[C---:B------:R-:W-:Y:S01]  /*14e40*/  VIADD R3, R0.reuse, 0xdb ;  /* 0x000000db00037836 */ /* 0x040fe20000000000 */
[----:B0-----:R-:W-:Y:S01]  /*14e50*/  IABS R12, R5 ;  /* 0x00000005000c7213 */ /* 0x001fe20000000000 */
[----:B------:R-:W-:Y:S01]  /*14e60*/  VIADD R2, R0, 0xdc ;  /* 0x000000dc00027836 */ /* 0x000fe20000000000 */
[----:B------:R0:W-:Y:S01]  /*14e70*/  STL [R1+0xf34], R5 ;  /* 0x000f340501007387 */ /* 0x0001e20000100800 */
[----:B------:R-:W-:Y:S02]  /*14e80*/  IMAD R10, R8, R15, R10 ;  /* 0x0000000f080a7224 */ /* 0x000fe400078e020a */
[----:B------:R-:W-:Y:S01]  /*14e90*/  IMAD.HI.U32 R17, R9, R12, RZ ;  /* 0x0000000c09117227 */ /* 0x000fe200078e00ff */
[----:B------:R0:W-:Y:S01]  /*14ea0*/  STL [R1+0xf3c], R4 ;  /* 0x000f3c0401007387 */ /* 0x0001e20000100800 */
[----:B------:R-:W-:-:S02]  /*14eb0*/  IABS R13, R4 ;  /* 0x00000004000d7213 */ /* 0x000fc40000000000 */
[----:B------:R-:W-:Y:S01]  /*14ec0*/  IMAD.MOV R17, RZ, RZ, -R17 ;  /* 0x000000ffff117224 */ /* 0x000fe200078e0a11 */
[----:B------:R0:W-:Y:S04]  /*14ed0*/  STL [R1+0xf38], R3 ;  /* 0x000f380301007387 */ /* 0x0001e80000100800 */
[----:B------:R-:W-:Y:S01]  /*14ee0*/  STL [R1+0xf40], R2 ;  /* 0x000f400201007387 */ /* 0x000fe20000100800 */
[----:B------:R-:W-:-:S03]  /*14ef0*/  IMAD.HI.U32 R18, R9, R13, RZ ;  /* 0x0000000d09127227 */ /* 0x000fc600078e00ff */
[----:B------:R-:W-:Y:S01]  /*14f00*/  STL [R1+0x1300], R10 ;  /* 0x0013000a01007387 */ /* 0x000fe20000100800 */
[----:B------:R-:W-:-:S03]  /*14f10*/  IMAD R12, R8, R17, R12 ;  /* 0x00000011080c7224 */ /* 0x000fc600078e020c */
[----:B------:R-:W-:Y:S01]  /*14f20*/  STL [R1+0x1320], R10 ;  /* 0x0013200a01007387 */ /* 0x000fe20000100800 */
[----:B------:R-:W-:-:S03]  /*14f30*/  IABS R14, R3 ;  /* 0x00000003000e7213 */ /* 0x000fc60000000000 */
[----:B------:R-:W-:Y:S01]  /*14f40*/  STL [R1+0x1340], R10 ;  /* 0x0013400a01007387 */ /* 0x000fe20000100800 */
[----:B------:R-:W-:-:S03]  /*14f50*/  IMAD.MOV R18, RZ, RZ, -R18 ;  /* 0x000000ffff127224 */ /* 0x000fc600078e0a12 */
[----:B------:R-:W-:Y:S04]  /*14f60*/  STL [R1+0x1354], R10 ;  /* 0x0013540a01007387 */ /* 0x000fe80000100800 */
[----:B------:R-:W-:Y:S04]  /*14f70*/  STL [R1+0x138c], R10 ;  /* 0x00138c0a01007387 */ /* 0x000fe80000100800 */
[----:B------:R-:W-:Y:S04]  /*14f80*/  STL [R1+0x13c4], R10 ;  /* 0x0013c40a01007387 */ /* 0x000fe80000100800 */
[----:B------:R-:W-:Y:S01]  /*14f90*/  STL [R1+0x13fc], R10 ;  /* 0x0013fc0a01007387 */ /* 0x000fe20000100800 */
[----:B------:R-:W-:-:S03]  /*14fa0*/  IMAD.HI.U32 R19, R9, R14, RZ ;  /* 0x0000000e09137227 */ /* 0x000fc600078e00ff */
[----:B------:R-:W-:Y:S01]  /*14fb0*/  STL [R1+0x12f4], R12 ;  /* 0x0012f40c01007387 */ /* 0x000fe20000100800 */
[----:B------:R-:W-:-:S03]  /*14fc0*/  IMAD R13, R8, R18, R13 ;  /* 0x00000012080d7224 */ /* 0x000fc600078e020d */
[----:B------:R-:W-:Y:S04]  /*14fd0*/  STL [R1+0x1310], R12 ;  /* 0x0013100c01007387 */ /* 0x000fe80000100800 */
        /* <DEDUP_REMOVED lines=12> */
[----:B------:R-:W-:Y:S04]  /*150a0*/  STL [R1+0x1348], R13 ;  /* 0x0013480d01007387 */ /* 0x000fe80000100800 */
[----:B------:R-:W-:Y:S01]  /*150b0*/  STL [R1+0x135c], R13 ;  /* 0x00135c0d01007387 */ /* 0x000fe20000100800 */
[----:B------:R-:W-:-:S03]  /*150c0*/  IMAD.MOV R20, RZ, RZ, -R20 ;  /* 0x000000ffff147224 */ /* 0x000fc600078e0a14 */
[----:B------:R-:W-:Y:S01]  /*150d0*/  STL [R1+0x1374], R13 ;  /* 0x0013740d01007387 */ /* 0x000fe20000100800 */
[----:B------:R-:W-:-:S03]  /*150e0*/  VIADD R21, R0, 0xdd ;  /* 0x000000dd00157836 */ /* 0x000fc60000000000 */
[----:B------:R-:W-:Y:S04]  /*150f0*/  STL [R1+0x13ac], R13 ;  /* 0x0013ac0d01007387 */ /* 0x000fe80000100800 */
[----:B------:R-:W-:Y:S04]  /*15100*/  STL [R1+0x13e4], R13 ;  /* 0x0013e40d01007387 */ /* 0x000fe80000100800 */
[----:B------:R-:W-:Y:S01]  /*15110*/  STL [R1+0x141c], R13 ;  /* 0x00141c0d01007387 */ /* 0x000fe20000100800 */
[----:B------:R-:W-:-:S03]  /*15120*/  IMAD R16, R8, R20, R16 ;  /* 0x0000001408107224 */ /* 0x000fc600078e0210 */
[----:B------:R-:W-:Y:S04]  /*15130*/  STL [R1+0x12f0], R14 ;  /* 0x0012f00e01007387 */ /* 0x000fe80000100800 */
[----:B------:R-:W-:Y:S01]  /*15140*/  STL [R1+0x1378], R14 ;  /* 0x0013780e01007387 */ /* 0x000fe20000100800 */
[----:B------:R-:W-:-:S03]  /*15150*/  IABS R15, R21 ;  /* 0x00000015000f7213 */ /* 0x000fc60000000000 */
[----:B------:R-:W-:Y:S04]  /*15160*/  STL [R1+0x1394], R14 ;  /* 0x0013940e01007387 */ /* 0x000fe80000100800 */
[----:B------:R-:W-:Y:S04]  /*15170*/  STL [R1+0x13b0], R14 ;  /* 0x0013b00e01007387 */ /* 0x000fe80000100800 */
[----:B------:R-:W-:Y:S04]  /*15180*/  STL [R1+0x13cc], R14 ;  /* 0x0013cc0e01007387 */ /* 0x000fe80000100800 */
[----:B------:R-:W-:Y:S04]  /*15190*/  STL [R1+0x13e8], R14 ;  /* 0x0013e80e01007387 */ /* 0x000fe80000100800 */
[----:B------:R-:W-:Y:S01]  /*151a0*/  STL [R1+0x1404], R14 ;  /* 0x0014040e01007387 */ /* 0x000fe20000100800 */
[----:B0-----:R-:W-:-:S03]  /*151b0*/  VIADD R5, R0, 0xde ;  /* 0x000000de00057836 */ /* 0x001fc60000000000 */
[----:B------:R-:W-:Y:S04]  /*151c0*/  STL [R1+0x1420], R14 ;  /* 0x0014200e01007387 */ /* 0x000fe80000100800 */
[----:B------:R-:W-:Y:S04]  /*151d0*/  STL [R1+0x12f8], R16 ;  /* 0x0012f81001007387 */ /* 0x000fe80000100800 */
[----:B------:R0:W-:Y:S01]  /*151e0*/  STL [R1+0xf2c], R21 ;  /* 0x000f2c1501007387 */ /* 0x0001e20000100800 */
[C---:B------:R-:W-:Y:S01]  /*151f0*/  VIADD R4, R0.reuse, 0xdf ;  /* 0x000000df00047836 */ /* 0x040fe20000000000 */
[----:B------:R-:W-:Y:S01]  /*15200*/  IABS R17, R5 ;  /* 0x0000000500117213 */ /* 0x000fe20000000000 */
[----:B------:R-:W-:-:S02]  /*15210*/  VIADD R3, R0, 0xe2 ;  /* 0x000000e200037836 */ /* 0x000fc40000000000 */
[----:B0-----:R-:W-:-:S04]  /*15220*/  IMAD.HI.U32 R21, R9, R15, RZ ;  /* 0x0000000f09157227 */ /* 0x001fc800078e00ff */
[----:B------:R-:W-:Y:S02]  /*15230*/  IMAD.MOV R21, RZ, RZ, -R21 ;  /* 0x000000ffff157224 */ /* 0x000fe400078e0a15 */
[----:B------:R-:W-:Y:S01]  /*15240*/  VIADD R2, R0, 0xe3 ;  /* 0x000000e300027836 */ /* 0x000fe20000000000 */
[----:B------:R-:W-:Y:S01]  /*15250*/  STL [R1+0xf28], R5 ;  /* 0x000f280501007387 */ /* 0x000fe20000100800 */
[----:B------:R-:W-:Y:S02]  /*15260*/  IMAD R15, R8, R21, R15 ;  /* 0x00000015080f7224 */ /* 0x000fe400078e020f */
[----:B------:R-:W-:Y:S01]  /*15270*/  IMAD.HI.U32 R39, R9, R17, RZ ;  /* 0x0000001109277227 */ /* 0x000fe200078e00ff */
[----:B------:R-:W-:Y:S01]  /*15280*/  STL [R1+0xf24], R4 ;  /* 0x000f240401007387 */ /* 0x000fe20000100800 */
[----:B------:R-:W-:-:S03]  /*15290*/  IABS R18, R4 ;  /* 0x0000000400127213 */ /* 0x000fc60000000000 */
[----:B------:R-:W-:Y:S01]  /*152a0*/  STL [R1+0xf20], R3 ;  /* 0x000f200301007387 */ /* 0x000fe20000100800 */
[----:B------:R-:W-:-:S03]  /*152b0*/  IMAD.MOV R39, RZ, RZ, -R39 ;  /* 0x000000ffff277224 */ /* 0x000fc600078e0a27 */
[----:B------:R0:W-:Y:S01]  /*152c0*/  STL [R1+0xf1c], R2 ;  /* 0x000f1c0201007387 */ /* 0x0001e20000100800 */
[----:B------:R-:W-:-:S03]  /*152d0*/  IABS R19, R3 ;  /* 0x0000000300137213 */ /* 0x000fc60000000000 */
[----:B------:R-:W-:Y:S04]  /*152e0*/  STL [R1+0x1304], R15 ;  /* 0x0013040f01007387 */ /* 0x000fe80000100800 */
[----:B------:R-:W-:Y:S01]  /*152f0*/  STL [R1+0x1330], R15 ;  /* 0x0013300f01007387 */ /* 0x000fe20000100800 */
[----:B------:R-:W-:-:S03]  /*15300*/  IMAD R17, R8, R39, R17 ;  /* 0x0000002708117224 */ /* 0x000fc600078e0211 */
[----:B------:R-:W-:Y:S01]  /*15310*/  STL [R1+0x1360], R15 ;  /* 0x0013600f01007387 */ /* 0x000fe20000100800 */
[----:B------:R-:W-:-:S03]  /*15320*/  IMAD.HI.U32 R38, R9, R18, RZ ;  /* 0x0000001209267227 */ /* 0x000fc600078e00ff */
[----:B------:R-:W-:Y:S01]  /*15330*/  STL [R1+0x137c], R15 ;  /* 0x00137c0f01007387 */ /* 0x000fe20000100800 */
[----:B------:R-:W-:-:S03]  /*15340*/  IABS R20, R2 ;  /* 0x0000000200147213 */ /* 0x000fc60000000000 */
[----:B------:R-:W-:Y:S01]  /*15350*/  STL [R1+0x1398], R15 ;  /* 0x0013980f01007387 */ /* 0x000fe20000100800 */
[----:B------:R-:W-:-:S03]  /*15360*/  IMAD.HI.U32 R37, R9, R19, RZ ;  /* 0x0000001309257227 */ /* 0x000fc600078e00ff */
[----:B------:R-:W-:Y:S04]  /*15370*/  STL [R1+0x13b4], R15 ;  /* 0x0013b40f01007387 */ /* 0x000fe80000100800 */
[----:B------:R-:W-:Y:S01]  /*15380*/  STL [R1+0x13d0], R15 ;  /* 0x0013d00f01007387 */ /* 0x000fe20000100800 */
[----:B------:R-:W-:-:S03]  /*15390*/  IMAD.MOV R38, RZ, RZ, -R38 ;  /* 0x000000ffff267224 */ /* 0x000fc600078e0a26 */
[----:B------:R-:W-:Y:S01]  /*153a0*/  STL [R1+0x13ec], R15 ;  /* 0x0013ec0f01007387 */ /* 0x000fe20000100800 */
[----:B------:R-:W-:-:S03]  /*153b0*/  IMAD.MOV R37, RZ, RZ, -R37 ;  /* 0x000000ffff257224 */ /* 0x000fc600078e0a25 */
[----:B------:R-:W-:Y:S01]  /*153c0*/  STL [R1+0x1408], R15 ;  /* 0x0014080f01007387 */ /* 0x000fe20000100800 */
[----:B------:R-:W-:-:S03]  /*153d0*/  IMAD.HI.U32 R40, R9, R20, RZ ;  /* 0x0000001409287227 */ /* 0x000fc600078e00ff */
[----:B------:R-:W-:Y:S04]  /*153e0*/  STL [R1+0x1424], R15 ;  /* 0x0014240f01007387 */ /* 0x000fe80000100800 */
[----:B------:R-:W-:Y:S01]  /*153f0*/  STL [R1+0x1308], R17 ;  /* 0x0013081101007387 */ /* 0x000fe20000100800 */
[----:B------:R-:W-:-:S03]  /*15400*/  IMAD R18, R8, R38, R18 ;  /* 0x0000002608127224 */ /* 0x000fc600078e0212 */
[----:B------:R-:W-:Y:S01]  /*15410*/  STL [R1+0x1364], R17 ;  /* 0x0013641101007387 */ /* 0x000fe20000100800 */
[----:B------:R-:W-:-:S03]  /*15420*/  IMAD R19, R8, R37, R19 ;  /* 0x0000002508137224 */ /* 0x000fc600078e0213 */
[----:B------:R-:W-:Y:S01]  /*15430*/  STL [R1+0x1380], R17 ;  /* 0x0013801101007387 */ /* 0x000fe20000100800 */
[----:B------:R-:W-:-:S03]  /*15440*/  IMAD.MOV R21, RZ, RZ, -R40 ;  /* 0x000000ffff157224 */ /* 0x000fc600078e0a28 */
[----:B------:R-:W-:Y:S01]  /*15450*/  STL [R1+0x139c], R17 ;  /* 0x00139c1101007387 */ /* 0x000fe20000100800 */
[----:B0-----:R-:W-:-:S03]  /*15460*/  VIADD R2, R0, 0xe4 ;  /* 0x000000e400027836 */ /* 0x001fc60000000000 */
[----:B------:R-:W-:Y:S04]  /*15470*/  STL [R1+0x13b8], R17 ;  /* 0x0013b81101007387 */ /* 0x000fe80000100800 */
[----:B------:R-:W-:Y:S01]  /*15480*/  STL [R1+0x13d4], R17 ;  /* 0x0013d41101007387 */ /* 0x000fe20000100800 */
[----:B------:R-:W-:-:S03]  /*15490*/  VIADD R5, R0, 0xe5 ;  /* 0x000000e500057836 */ /* 0x000fc60000000000 */
[----:B------:R-:W-:Y:S01]  /*154a0*/  STL [R1+0x13f0], R17 ;  /* 0x0013f01101007387 */ /* 0x000fe20000100800 */
[----:B------:R-:W-:-:S03]  /*154b0*/  IMAD R20, R8, R21, R20 ;  /* 0x0000001508147224 */ /* 0x000fc600078e0214 */
[----:B------:R-:W-:Y:S01]  /*154c0*/  STL [R1+0x140c], R17 ;  /* 0x00140c1101007387 */ /* 0x000fe20000100800 */
[----:B------:R-:W-:-:S03]  /*154d0*/  VIADD R4, R0, 0xe6 ;  /* 0x000000e600047836 */ /* 0x000fc60000000000 */
[----:B------:R-:W-:Y:S01]  /*154e0*/  STL [R1+0x1428], R17 ;  /* 0x0014281101007387 */ /* 0x000fe20000100800 */
[----:B------:R-:W-:Y:S01]  /*154f0*/  IABS R21, R2 ;  /* 0x0000000200157213 */ /* 0x000fe20000000000 */
[C---:B------:R-:W-:Y:S02]  /*15500*/  VIADD R3, R0.reuse, 0xe7 ;  /* 0x000000e700037836 */ /* 0x040fe40000000000 */
[----:B------:R-:W-:Y:S04]  /*15510*/  STL [R1+0x1314], R18 ;  /* 0x0013141201007387 */ /* 0x000fe80000100800 */
[----:B------:R-:W-:Y:S04]  /*15520*/  STL [R1+0x1318], R19 ;  /* 0x0013181301007387 */ /* 0x000fe80000100800 */
[----:B------:R0:W-:Y:S04]  /*15530*/  STL [R1+0xf18], R2 ;  /* 0x000f180201007387 */ /* 0x0001e80000100800 */
[----:B------:R-:W-:Y:S01]  /*15540*/  STL [R1+0xf14], R5 ;  /* 0x000f140501007387 */ /* 0x000fe20000100800 */
[----:B0-----:R-:W-:-:S03]  /*15550*/  VIADD R2, R0, 0xea ;  /* 0x000000ea00027836 */ /* 0x001fc60000000000 */
[----:B------:R-:W-:Y:S04]  /*15560*/  STL [R1+0xf10], R4 ;  /* 0x000f100401007387 */ /* 0x000fe80000100800 */
[----:B------:R0:W-:Y:S04]  /*15570*/  STL [R1+0xf0c], R3 ;  /* 0x000f0c0301007387 */ /* 0x0001e80000100800 */
[----:B------:R0:W-:Y:S04]  /*15580*/  STL [R1+0xf08], R2 ;  /* 0x000f080201007387 */ /* 0x0001e80000100800 */
[----:B------:R-:W2:Y:S01]  /*15590*/  LDL.LU R78, [R1+0x658] ;  /* 0x00065800014e7983 */ /* 0x000ea20000300800 */
[----:B------:R-:W-:-:S03]  /*155a0*/  IABS R40, R2 ;  /* 0x0000000200287213 */ /* 0x000fc60000000000 */
[----:B------:R-:W3:Y:S01]  /*155b0*/  LDL.LU R80, [R1+0x654] ;  /* 0x0006540001507983 */ /* 0x000ee20000300800 */
[----:B------:R-:W-:-:S03]  /*155c0*/  IABS R37, R3 ;  /* 0x0000000300257213 */ /* 0x000fc60000000000 */
[----:B------:R-:W4:Y:S01]  /*155d0*/  LDL.LU R82, [R1+0x650] ;  /* 0x0006500001527983 */ /* 0x000f220000300800 */
[----:B------:R-:W-:-:S03]  /*155e0*/  IABS R38, R4 ;  /* 0x0000000400267213 */ /* 0x000fc60000000000 */
[----:B------:R-:W4:Y:S01]  /*155f0*/  LDL.LU R84, [R1+0x648] ;  /* 0x0006480001547983 */ /* 0x000f220000300800 */
[----:B0-----:R-:W-:-:S03]  /*15600*/  IMAD.HI.U32 R3, R9, R21, RZ ;  /* 0x0000001509037227 */ /* 0x001fc600078e00ff */
[----:B------:R-:W4:Y:S04]  /*15610*/  LDL.LU R87, [R1+0x640] ;  /* 0x0006400001577983 */ /* 0x000f280000300800 */
[----:B------:R-:W4:Y:S01]  /*15620*/  LDL.LU R2, [R1+0x638] ;  /* 0x0006380001027983 */ /* 0x000f220000300800 */
[----:B------:R-:W-:-:S03]  /*15630*/  IMAD.MOV R56, RZ, RZ, -R3 ;  /* 0x000000ffff387224 */ /* 0x000fc600078e0a03 */
[----:B------:R-:W4:Y:S01]  /*15640*/  LDL.LU R91, [R1+0x634] ;  /* 0x00063400015b7983 */ /* 0x000f220000300800 */
[----:B------:R-:W-:-:S03]  /*15650*/  IMAD.HI.U32 R32, R9, R38, RZ ;  /* 0x0000002609207227 */ /* 0x000fc600078e00ff */
[----:B------:R-:W4:Y:S01]  /*15660*/  LDL.LU R93, [R1+0x618] ;  /* 0x00061800015d7983 */ /* 0x000f220000300800 */
[----:B------:R-:W-:-:S03]  /*15670*/  IMAD.HI.U32 R4, R9, R37, RZ ;  /* 0x0000002509047227 */ /* 0x000fc600078e00ff */
[----:B------:R-:W4:Y:S01]  /*15680*/  LDL.LU R85, [R1+0x614] ;  /* 0x0006140001557983 */ /* 0x000f220000300800 */
[----:B------:R-:W-:-:S04]  /*15690*/  IMAD.HI.U32 R3, R9, R40, RZ ;  /* 0x0000002809037227 */ /* 0x000fc800078e00ff */
[----:B------:R-:W-:Y:S02]  /*156a0*/  IMAD R21, R8, R56, R21 ;  /* 0x0000003808157224 */ /* 0x000fe400078e0215 */
[----:B------:R-:W-:Y:S02]  /*156b0*/  IMAD.MOV R56, RZ, RZ, -R32 ;  /* 0x000000ffff387224 */ /* 0x000fe400078e0a20 */
[----:B------:R-:W-:Y:S02]  /*156c0*/  IMAD.MOV R32, RZ, RZ, -R4 ;  /* 0x000000ffff207224 */ /* 0x000fe400078e0a04 */
[----:B------:R-:W-:Y:S02]  /*156d0*/  IMAD.MOV R4, RZ, RZ, -R3 ;  /* 0x000000ffff047224 */ /* 0x000fe400078e0a03 */
[----:B------:R-:W4:Y:S01]  /*156e0*/  LDL.LU R3, [R1+0x608] ;  /* 0x0006080001037983 */ /* 0x000f220000300800 */
[----:B------:R-:W-:Y:S01]  /*156f0*/  IABS R39, R5 ;  /* 0x0000000500277213 */ /* 0x000fe20000000000 */
[----:B------:R-:W-:-:S04]  /*15700*/  @!UP1 UIADD3 UR4, UPT, UPT, -UR4, 0x100000, URZ ;  /* 0x0010000004049890 */ /* 0x000fc8000fffe1ff */
[----:B------:R-:W-:Y:S02]  /*15710*/  @!UP1 USHF.L.U32 UR5, UR4, 0xb, URZ ;  /* 0x0000000b04059899 */ /* 0x000fe400080006ff */
[----:B------:R-:W-:Y:S01]  /*15720*/  @!UP1 USHF.L.U32 UR4, UR4, 0x1, URZ ;  /* 0x0000000104049899 */ /* 0x000fe200080006ff */
[----:B------:R-:W-:Y:S01]  /*15730*/  IMAD.HI.U32 R5, R9, R39, RZ ;  /* 0x0000002709057227 */ /* 0x000fe200078e00ff */
[----:B------:R-:W-:-:S03]  /*15740*/  VOTEU.ALL UP1, P2 ;  /* 0x0000000000ff7886 */ /* 0x000fc60001020000 */
[----:B------:R-:W-:-:S04]  /*15750*/  IMAD.MOV R5, RZ, RZ, -R5 ;  /* 0x000000ffff057224 */ /* 0x000fc800078e0a05 */
[----:B------:R-:W-:-:S03]  /*15760*/  IMAD R39, R8, R5, R39 ;  /* 0x0000000508277224 */ /* 0x000fc600078e0227 */
[----:B------:R0:W1:Y:S01]  /*15770*/  @!UP1 SYNCS.EXCH.64 URZ, [UR9+0x18008], UR4 ;  /* 0x0180080409ff95b2 */ /* 0x0000620008000100 */
[----:B------:R-:W4:Y:S01]  /*15780*/  LDL.LU R5, [R1+0x600] ;  /* 0x0006000001057983 */ /* 0x000f220000300800 */
[----:B------:R-:W-:-:S03]  /*15790*/  IMAD R40, R8, R4, R40 ;  /* 0x0000000408287224 */ /* 0x000fc600078e0228 */
[----:B------:R-:W4:Y:S04]  /*157a0*/  LDL.LU R89, [R1+0x5f8] ;  /* 0x0005f80001597983 */ /* 0x000f280000300800 */
[----:B------:R-:W4:Y:S01]  /*157b0*/  LDL.LU R4, [R1+0x5e0] ;  /* 0x0005e00001047983 */ /* 0x000f220000300800 */
[C---:B------:R-:W-:Y:S02]  /*157c0*/  IMAD R37, R8.reuse, R32, R37 ;  /* 0x0000002008257224 */ /* 0x040fe400078e0225 */
[----:B------:R-:W-:Y:S01]  /*157d0*/  IMAD R38, R8, R56, R38 ;  /* 0x0000003808267224 */ /* 0x000fe200078e0226 */
[----:B------:R-:W4:Y:S01]  /*157e0*/  LDL.LU R60, [R1+0x5d8] ;  /* 0x0005d800013c7983 */ /* 0x000f220000300800 */
[----:B0-----:R-:W0:Y:S01]  /*157f0*/  LDCU UR4, c[0x0][0x3b0] ;  /* 0x00007600ff0477ac */ /* 0x001e220008000800 */
[----:B------:R-:W-:Y:S01]  /*15800*/  PRMT R13, RZ, 0x7610, R13 ;  /* 0x00007610ff0d7816 */ /* 0x000fe2000000000d */
[----:B------:R-:W0:Y:S01]  /*15810*/  LDCU UR5, c[0x0][0x3b0] ;  /* 0x00007600ff0577ac */ /* 0x000e220008000800 */
[----:B--2---:R-:W-:Y:S04]  /*15820*/  STS.U8 [R33+UR9+0x10000], R78 ;  /* 0x0100004e21007988 */ /* 0x004fe80008000009 */
[----:B---3--:R-:W-:Y:S04]  /*15830*/  STS.U8 [R33+UR9+0x10400], R80 ;  /* 0x0104005021007988 */ /* 0x008fe80008000009 */
[----:B----4-:R-:W-:Y:S04]  /*15840*/  STS.U8 [R33+UR9+0x10800], R82 ;  /* 0x0108005221007988 */ /* 0x010fe80008000009 */
[----:B------:R-:W-:Y:S04]  /*15850*/  STS.U8 [R33+UR9+0x10c00], R84 ;  /* 0x010c005421007988 */ /* 0x000fe80008000009 */
[----:B------:R-:W-:Y:S04]  /*15860*/  STS.U8 [R33+UR9+0x11000], R87 ;  /* 0x0110005721007988 */ /* 0x000fe80008000009 */
[----:B------:R2:W-:Y:S04]  /*15870*/  STS.U8 [R33+UR9+0x11400], R2 ;  /* 0x0114000221007988 */ /* 0x0005e80008000009 */
[----:B------:R3:W-:Y:S04]  /*15880*/  STS.U8 [R33+UR9+0x11800], R91 ;  /* 0x0118005b21007988 */ /* 0x0007e80008000009 */
[----:B--2---:R-:W2:Y:S04]  /*15890*/  LDL.LU R2, [R1+0x5c8] ;  /* 0x0005c80001027983 */ /* 0x004ea80000300800 */
[----:B------:R-:W4:Y:S04]  /*158a0*/  LDL.LU R62, [R1+0x5d4] ;  /* 0x0005d400013e7983 */ /* 0x000f280000300800 */
[----:B---3--:R-:W3:Y:S04]  /*158b0*/  LDL.LU R91, [R1+0x5c4] ;  /* 0x0005c400015b7983 */ /* 0x008ee80000300800 */
[----:B------:R-:W3:Y:S04]  /*158c0*/  LDL.LU R64, [R1+0x5b8] ;  /* 0x0005b80001407983 */ /* 0x000ee80000300800 */
[----:B------:R-:W3:Y:S04]  /*158d0*/  LDL.LU R66, [R1+0x5a0] ;  /* 0x0005a00001427983 */ /* 0x000ee80000300800 */
[----:B------:R-:W3:Y:S04]  /*158e0*/  LDL.LU R68, [R1+0x598] ;  /* 0x0005980001447983 */ /* 0x000ee80000300800 */
[----:B------:R-:W3:Y:S04]  /*158f0*/  LDL.LU R70, [R1+0x590] ;  /* 0x0005900001467983 */ /* 0x000ee80000300800 */
[----:B------:R-:W3:Y:S04]  /*15900*/  LDL.LU R72, [R1+0x588] ;  /* 0x0005880001487983 */ /* 0x000ee80000300800 */
[----:B------:R-:W3:Y:S04]  /*15910*/  LDL.LU R74, [R1+0x584] ;  /* 0x00058400014a7983 */ /* 0x000ee80000300800 */
[----:B------:R-:W3:Y:S04]  /*15920*/  LDL.LU R76, [R1+0x578] ;  /* 0x00057800014c7983 */ /* 0x000ee80000300800 */
[----:B------:R0:W-:Y:S04]  /*15930*/  STS.U8 [R33+UR9+0x11c00], R93 ;  /* 0x011c005d21007988 */ /* 0x0001e80008000009 */
[----:B------:R-:W3:Y:S04]  /*15940*/  LDL.LU R84, [R1+0x574] ;  /* 0x0005740001547983 */ /* 0x000ee80000300800 */
[----:B------:R-:W-:Y:S04]  /*15950*/  STS.U8 [R33+UR9+0x12000], R85 ;  /* 0x0120005521007988 */ /* 0x000fe80008000009 */
[----:B0-----:R-:W3:Y:S04]  /*15960*/  LDL.LU R93, [R1+0x558] ;  /* 0x00055800015d7983 */ /* 0x001ee80000300800 */
[----:B------:R0:W-:Y:S04]  /*15970*/  STS.U8 [R33+UR9+0x12400], R3 ;  /* 0x0124000321007988 */ /* 0x0001e80008000009 */
[----:B0-----:R-:W3:Y:S04]  /*15980*/  LDL.LU R3, [R1+0x550] ;  /* 0x0005500001037983 */ /* 0x001ee80000300800 */
[----:B------:R0:W-:Y:S04]  /*15990*/  STS.U8 [R33+UR9+0x12800], R5 ;  /* 0x0128000521007988 */ /* 0x0001e80008000009 */
[----:B------:R-:W3:Y:S04]  /*159a0*/  LDL.LU R85, [R1+0x548] ;  /* 0x0005480001557983 */ /* 0x000ee80000300800 */
[----:B------:R1:W-:Y:S04]  /*159b0*/  STS.U8 [R33+UR9+0x12c00], R31 ;  /* 0x012c001f21007988 */ /* 0x0003e80008000009 */
[----:B0-----:R-:W3:Y:S04]  /*159c0*/  LDL.LU R5, [R1+0x540] ;  /* 0x0005400001057983 */ /* 0x001ee80000300800 */
[----:B------:R-:W3:Y:S01]  /*159d0*/  LDL.LU R78, [R1+0x534] ;  /* 0x00053400014e7983 */ /* 0x000ee20000300800 */
[----:B-1----:R-:W-:-:S03]  /*159e0*/  LOP3.LUT R31, R33, 0x10, RZ, 0x3c, !PT ;  /* 0x00000010211f7812 */ /* 0x002fc600078e3cff */
[----:B------:R-:W3:Y:S04]  /*159f0*/  LDL.LU R80, [R1+0x538] ;  /* 0x0005380001507983 */ /* 0x000ee80000300800 */
[----:B------:R-:W3:Y:S04]  /*15a00*/  LDL.LU R82, [R1+0x518] ;  /* 0x0005180001527983 */ /* 0x000ee80000300800 */
[----:B------:R0:W-:Y:S04]  /*15a10*/  STS.U8 [R33+UR9+0x13000], R89 ;  /* 0x0130005921007988 */ /* 0x0001e80008000009 */
[----:B------:R-:W3:Y:S04]  /*15a20*/  LDL.LU R87, [R1+0x510] ;  /* 0x0005100001577983 */ /* 0x000ee80000300800 */
[----:B------:R1:W-:Y:S04]  /*15a30*/  STS.U8 [R33+UR9+0x13400], R4 ;  /* 0x0134000421007988 */ /* 0x0003e80008000009 */
[----:B0-----:R-:W3:Y:S04]  /*15a40*/  LDL.LU R89, [R1+0x508] ;  /* 0x0005080001597983 */ /* 0x001ee80000300800 */
[----:B------:R-:W-:Y:S04]  /*15a50*/  STS.U8 [R33+UR9+0x13800], R60 ;  /* 0x0138003c21007988 */ /* 0x000fe80008000009 */
[----:B-1----:R-:W3:Y:S04]  /*15a60*/  LDL.LU R4, [R1+0x500] ;  /* 0x0005000001047983 */ /* 0x002ee80000300800 */
[----:B--2---:R0:W-:Y:S04]  /*15a70*/  STS.U8 [R33+UR9+0x13c00], R2 ;  /* 0x013c000221007988 */ /* 0x0041e80008000009 */
[----:B----4-:R-:W-:Y:S04]  /*15a80*/  STS.U8 [R31+UR9+0x10080], R62 ;  /* 0x0100803e1f007988 */ /* 0x010fe80008000009 */
[----:B---3--:R1:W-:Y:S04]  /*15a90*/  STS.U8 [R31+UR9+0x10480], R91 ;  /* 0x0104805b1f007988 */ /* 0x0083e80008000009 */
[----:B0-----:R-:W2:Y:S04]  /*15aa0*/  LDL.LU R2, [R1+0x4fc] ;  /* 0x0004fc0001027983 */ /* 0x001ea80000300800 */
[----:B------:R-:W-:Y:S04]  /*15ab0*/  STS.U8 [R31+UR9+0x10880], R64 ;  /* 0x010880401f007988 */ /* 0x000fe80008000009 */
[----:B------:R-:W-:Y:S04]  /*15ac0*/  STS.U8 [R31+UR9+0x10c80], R66 ;  /* 0x010c80421f007988 */ /* 0x000fe80008000009 */
[----:B------:R-:W-:Y:S04]  /*15ad0*/  STS.U8 [R31+UR9+0x11080], R68 ;  /* 0x011080441f007988 */ /* 0x000fe80008000009 */
[----:B------:R-:W-:Y:S04]  /*15ae0*/  STS.U8 [R31+UR9+0x11480], R70 ;  /* 0x011480461f007988 */ /* 0x000fe80008000009 */
[----:B------:R-:W-:Y:S04]  /*15af0*/  STS.U8 [R31+UR9+0x11880], R72 ;  /* 0x011880481f007988 */ /* 0x000fe80008000009 */
[----:B------:R-:W-:Y:S04]  /*15b00*/  STS.U8 [R31+UR9+0x11c80], R74 ;  /* 0x011c804a1f007988 */ /* 0x000fe80008000009 */
[----:B------:R-:W-:Y:S04]  /*15b10*/  STS.U8 [R31+UR9+0x12080], R76 ;  /* 0x0120804c1f007988 */ /* 0x000fe80008000009 */
[----:B------:R-:W-:Y:S04]  /*15b20*/  STS.U8 [R31+UR9+0x12480], R84 ;  /* 0x012480541f007988 */ /* 0x000fe80008000009 */
[----:B-1----:R-:W3:Y:S04]  /*15b30*/  LDL.LU R91, [R1+0x4f8] ;  /* 0x0004f800015b7983 */ /* 0x002ee80000300800 */
[----:B------:R-:W-:Y:S04]  /*15b40*/  STS.U8 [R31+UR9+0x12880], R93 ;  /* 0x0128805d1f007988 */ /* 0x000fe80008000009 */
[----:B------:R-:W-:Y:S04]  /*15b50*/  STS.U8 [R31+UR9+0x12c80], R34 ;  /* 0x012c80221f007988 */ /* 0x000fe80008000009 */
[----:B------:R0:W-:Y:S04]  /*15b60*/  STS.U8 [R31+UR9+0x13080], R3 ;  /* 0x013080031f007988 */ /* 0x0001e80008000009 */
[----:B0-----:R-:W4:Y:S01]  /*15b70*/  LDL.LU R3, [R1+0x4f4] ;  /* 0x0004f40001037983 */ /* 0x001f220000300800 */
[----:B------:R-:W-:-:S03]  /*15b80*/  LOP3.LUT R34, R33, 0x20, RZ, 0x3c, !PT ;  /* 0x0000002021227812 */ /* 0x000fc600078e3cff */
[----:B------:R-:W4:Y:S04]  /*15b90*/  LDL.LU R93, [R1+0x4e0] ;  /* 0x0004e000015d7983 */ /* 0x000f280000300800 */
[----:B------:R0:W-:Y:S04]  /*15ba0*/  STS.U8 [R31+UR9+0x13480], R85 ;  /* 0x013480551f007988 */ /* 0x0001e80008000009 */
[----:B------:R1:W-:Y:S04]  /*15bb0*/  STS.U8 [R31+UR9+0x13880], R5 ;  /* 0x013880051f007988 */ /* 0x0003e80008000009 */
[----:B------:R-:W-:Y:S04]  /*15bc0*/  STS.U8 [R31+UR9+0x13c80], R78 ;  /* 0x013c804e1f007988 */ /* 0x000fe80008000009 */
[----:B------:R-:W-:Y:S04]  /*15bd0*/  STS.U8 [R34+UR9+0x10100], R80 ;  /* 0x0101005022007988 */ /* 0x000fe80008000009 */
[----:B------:R-:W4:Y:S04]  /*15be0*/  LDL.LU R84, [R1+0x4dc] ;  /* 0x0004dc0001547983 */ /* 0x000f280000300800 */
[----:B------:R-:W-:Y:S04]  /*15bf0*/  STS.U8 [R34+UR9+0x10500], R82 ;  /* 0x0105005222007988 */ /* 0x000fe80008000009 */
[----:B0-----:R-:W4:Y:S04]  /*15c00*/  LDL.LU R85, [R1+0x4d8] ;  /* 0x0004d80001557983 */ /* 0x001f280000300800 */
[----:B------:R-:W-:Y:S04]  /*15c10*/  STS.U8 [R34+UR9+0x10900], R87 ;  /* 0x0109005722007988 */ /* 0x000fe80008000009 */
[----:B-1----:R-:W4:Y:S04]  /*15c20*/  LDL.LU R5, [R1+0x4d0] ;  /* 0x0004d00001057983 */ /* 0x002f280000300800 */
[----:B------:R-:W-:Y:S04]  /*15c30*/  STS.U8 [R34+UR9+0x10d00], R89 ;  /* 0x010d005922007988 */ /* 0x000fe80008000009 */
[----:B------:R0:W-:Y:S04]  /*15c40*/  STS.U8 [R34+UR9+0x11100], R4 ;  /* 0x0111000422007988 */ /* 0x0001e80008000009 */
[----:B------:R-:W4:Y:S04]  /*15c50*/  LDL.LU R59, [R1+0x4d4] ;  /* 0x0004d400013b7983 */ /* 0x000f280000300800 */
[----:B0-----:R-:W4:Y:S04]  /*15c60*/  LDL.LU R4, [R1+0x4cc] ;  /* 0x0004cc0001047983 */ /* 0x001f280000300800 */
[----:B------:R-:W4:Y:S04]  /*15c70*/  LDL.LU R60, [R1+0x4c8] ;  /* 0x0004c800013c7983 */ /* 0x000f280000300800 */
[----:B--2---:R0:W-:Y:S04]  /*15c80*/  STS.U8 [R34+UR9+0x11500], R2 ;  /* 0x0115000222007988 */ /* 0x0041e80008000009 */
[----:B0-----:R-:W2:Y:S04]  /*15c90*/  LDL.LU R2, [R1+0x4c0] ;  /* 0x0004c00001027983 */ /* 0x001ea80000300800 */
[----:B------:R-:W2:Y:S04]  /*15ca0*/  LDL.LU R62, [R1+0x4c4] ;  /* 0x0004c400013e7983 */ /* 0x000ea80000300800 */
        /* <DEDUP_REMOVED lines=9> */
[----:B---3--:R0:W-:Y:S04]  /*15d40*/  STS.U8 [R34+UR9+0x11900], R91 ;  /* 0x0119005b22007988 */ /* 0x0081e80008000009 */
[----:B------:R-:W3:Y:S04]  /*15d50*/  LDL.LU R89, [R1+0x488] ;  /* 0x0004880001597983 */ /* 0x000ee80000300800 */
[----:B0-----:R-:W3:Y:S04]  /*15d60*/  LDL.LU R91, [R1+0x480] ;  /* 0x00048000015b7983 */ /* 0x001ee80000300800 */
[----:B----4-:R0:W-:Y:S04]  /*15d70*/  STS.U8 [R34+UR9+0x11d00], R3 ;  /* 0x011d000322007988 */ /* 0x0101e80008000009 */
[----:B0-----:R-:W4:Y:S04]  /*15d80*/  LDL.LU R3, [R1+0x484] ;  /* 0x0004840001037983 */ /* 0x001f280000300800 */
[----:B------:R0:W-:Y:S01]  /*15d90*/  STS.U8 [R34+UR9+0x12100], R93 ;  /* 0x0121005d22007988 */ /* 0x0001e20008000009 */
[----:B------:R-:W-:-:S03]  /*15da0*/  LOP3.LUT R32, R33, 0x30, RZ, 0x3c, !PT ;  /* 0x0000003021207812 */ /* 0x000fc600078e3cff */
[----:B0-----:R-:W4:Y:S04]  /*15db0*/  LDL.LU R93, [R1+0x47c] ;  /* 0x00047c00015d7983 */ /* 0x001f280000300800 */
[----:B------:R0:W-:Y:S04]  /*15dc0*/  STS.U8 [R34+UR9+0x12500], R84 ;  /* 0x0125005422007988 */ /* 0x0001e80008000009 */
[----:B------:R1:W-:Y:S04]  /*15dd0*/  STS.U8 [R34+UR9+0x12900], R85 ;  /* 0x0129005522007988 */ /* 0x0003e80008000009 */
[----:B------:R0:W-:Y:S04]  /*15de0*/  STS.U8 [R34+UR9+0x12d00], R5 ;  /* 0x012d000522007988 */ /* 0x0001e80008000009 */
[----:B------:R-:W4:Y:S04]  /*15df0*/  LDL.LU R80, [R1+0x478] ;  /* 0x0004780001507983 */ /* 0x000f280000300800 */
[----:B------:R-:W4:Y:S04]  /*15e00*/  LDL.LU R82, [R1+0x460] ;  /* 0x0004600001527983 */ /* 0x000f280000300800 */
[----:B------:R-:W-:Y:S04]  /*15e10*/  STS.U8 [R34+UR9+0x13100], R59 ;  /* 0x0131003b22007988 */ /* 0x000fe80008000009 */
[----:B0-----:R-:W4:Y:S04]  /*15e20*/  LDL.LU R84, [R1+0x474] ;  /* 0x0004740001547983 */ /* 0x001f280000300800 */
[----:B------:R0:W-:Y:S04]  /*15e30*/  STS.U8 [R34+UR9+0x13500], R4 ;  /* 0x0135000422007988 */ /* 0x0001e80008000009 */
[----:B-1----:R-:W4:Y:S04]  /*15e40*/  LDL.LU R85, [R1+0x45c] ;  /* 0x00045c0001557983 */ /* 0x002f280000300800 */
[----:B------:R-:W-:Y:S04]  /*15e50*/  STS.U8 [R34+UR9+0x13900], R60 ;  /* 0x0139003c22007988 */ /* 0x000fe80008000009 */
[----:B------:R-:W4:Y:S04]  /*15e60*/  LDL.LU R5, [R1+0x458] ;  /* 0x0004580001057983 */ /* 0x000f280000300800 */
[----:B0-----:R-:W4:Y:S04]  /*15e70*/  LDL.LU R4, [R1+0x454] ;  /* 0x0004540001047983 */ /* 0x001f280000300800 */
[----:B--2---:R0:W-:Y:S04]  /*15e80*/  STS.U8 [R34+UR9+0x13d00], R2 ;  /* 0x013d000222007988 */ /* 0x0041e80008000009 */
        /* <DEDUP_REMOVED lines=10> */
[----:B0-----:R-:W2:Y:S04]  /*15f30*/  LDL.LU R2, [R1+0x450] ;  /* 0x0004500001027983 */ /* 0x001ea80000300800 */
[----:B---3--:R-:W-:Y:S04]  /*15f40*/  STS.U8 [R32+UR9+0x12980], R89 ;  /* 0x0129805920007988 */ /* 0x008fe80008000009 */
[----:B------:R-:W-:Y:S04]  /*15f50*/  STS.U8 [R32+UR9+0x12d80], R91 ;  /* 0x012d805b20007988 */ /* 0x000fe80008000009 */
[----:B----4-:R0:W-:Y:S04]  /*15f60*/  STS.U8 [R32+UR9+0x13180], R3 ;  /* 0x0131800320007988 */ /* 0x0101e80008000009 */
[----:B0-----:R-:W3:Y:S04]  /*15f70*/  LDL.LU R3, [R1+0x44c] ;  /* 0x00044c0001037983 */ /* 0x001ee80000300800 */
[----:B------:R-:W4:Y:S04]  /*15f80*/  LDL.LU R87, [R1+0x448] ;  /* 0x0004480001577983 */ /* 0x000f280000300800 */
[----:B------:R-:W4:Y:S04]  /*15f90*/  LDL.LU R89, [R1+0x444] ;  /* 0x0004440001597983 */ /* 0x000f280000300800 */
[----:B------:R0:W-:Y:S04]  /*15fa0*/  STS.U8 [R32+UR9+0x13580], R93 ;  /* 0x0135805d20007988 */ /* 0x0001e80008000009 */
[----:B------:R-:W4:Y:S01]  /*15fb0*/  LDL.LU R91, [R1+0x440] ;  /* 0x00044000015b7983 */ /* 0x000f220000300800 */
[----:B------:R-:W-:-:S03]  /*15fc0*/  LOP3.LUT R56, R33, 0x40, RZ, 0x3c, !PT ;  /* 0x0000004021387812 */ /* 0x000fc600078e3cff */
[----:B0-----:R-:W4:Y:S04]  /*15fd0*/  LDL.LU R93, [R1+0x43c] ;  /* 0x00043c00015d7983 */ /* 0x001f280000300800 */
[----:B------:R-:W-:Y:S04]  /*15fe0*/  STS.U8 [R32+UR9+0x13980], R80 ;  /* 0x0139805020007988 */ /* 0x000fe80008000009 */
[----:B------:R-:W-:Y:S04]  /*15ff0*/  STS.U8 [R32+UR9+0x13d80], R82 ;  /* 0x013d805220007988 */ /* 0x000fe80008000009 */
[----:B------:R-:W4:Y:S04]  /*16000*/  LDL.LU R58, [R1+0x420] ;  /* 0x00042000013a7983 */ /* 0x000f280000300800 */
[----:B------:R-:W-:Y:S04]  /*16010*/  STS.U8 [R56+UR9+0x10200], R84 ;  /* 0x0102005438007988 */ /* 0x000fe80008000009 */
[----:B------:R-:W4:Y:S04]  /*16020*/  LDL.LU R59, [R1+0x41c] ;  /* 0x00041c00013b7983 */ /* 0x000f280000300800 */
[----:B------:R0:W-:Y:S04]  /*16030*/  STS.U8 [R56+UR9+0x10600], R85 ;  /* 0x0106005538007988 */ /* 0x0001e80008000009 */
[----:B------:R-:W4:Y:S04]  /*16040*/  LDL.LU R60, [R1+0x418] ;  /* 0x00041800013c7983 */ /* 0x000f280000300800 */
[----:B0-----:R-:W4:Y:S04]  /*16050*/  LDL.LU R85, [R1+0x414] ;  /* 0x0004140001557983 */ /* 0x001f280000300800 */
[----:B------:R-:W4:Y:S04]  /*16060*/  LDL.LU R62, [R1+0x410] ;  /* 0x00041000013e7983 */ /* 0x000f280000300800 */
        /* <DEDUP_REMOVED lines=9> */
[----:B------:R0:W-:Y:S04]  /*16100*/  STS.U8 [R56+UR9+0x10a00], R5 ;  /* 0x010a000538007988 */ /* 0x0001e80008000009 */
[----:B------:R-:W4:Y:S04]  /*16110*/  LDL.LU R82, [R1+0x3d0] ;  /* 0x0003d00001527983 */ /* 0x000f280000300800 */
[----:B------:R1:W-:Y:S04]  /*16120*/  STS.U8 [R56+UR9+0x10e00], R4 ;  /* 0x010e000438007988 */ /* 0x0003e80008000009 */
[----:B0-----:R-:W4:Y:S04]  /*16130*/  LDL.LU R5, [R1+0x3cc] ;  /* 0x0003cc0001057983 */ /* 0x001f280000300800 */
[----:B-1----:R-:W4:Y:S04]  /*16140*/  LDL.LU R4, [R1+0x3c8] ;  /* 0x0003c80001047983 */ /* 0x002f280000300800 */
[----:B--2---:R0:W-:Y:S04]  /*16150*/  STS.U8 [R56+UR9+0x11200], R2 ;  /* 0x0112000238007988 */ /* 0x0041e80008000009 */
[----:B0-----:R-:W2:Y:S04]  /*16160*/  LDL.LU R2, [R1+0x3c4] ;  /* 0x0003c40001027983 */ /* 0x001ea80000300800 */
[----:B---3--:R0:W-:Y:S04]  /*16170*/  STS.U8 [R56+UR9+0x11600], R3 ;  /* 0x0116000338007988 */ /* 0x0081e80008000009 */
[----:B0-----:R-:W3:Y:S04]  /*16180*/  LDL.LU R3, [R1+0x3c0] ;  /* 0x0003c00001037983 */ /* 0x001ee80000300800 */
[----:B----4-:R0:W-:Y:S04]  /*16190*/  STS.U8 [R56+UR9+0x11a00], R87 ;  /* 0x011a005738007988 */ /* 0x0101e80008000009 */
[----:B------:R-:W4:Y:S04]  /*161a0*/  LDL.LU R84, [R1+0x3bc] ;  /* 0x0003bc0001547983 */ /* 0x000f280000300800 */
[----:B------:R1:W-:Y:S04]  /*161b0*/  STS.U8 [R56+UR9+0x11e00], R89 ;  /* 0x011e005938007988 */ /* 0x0003e80008000009 */
[----:B0-----:R-:W4:Y:S04]  /*161c0*/  LDL.LU R87, [R1+0x3a0] ;  /* 0x0003a00001577983 */ /* 0x001f280000300800 */
[----:B------:R0:W-:Y:S04]  /*161d0*/  STS.U8 [R56+UR9+0x12200], R91 ;  /* 0x0122005b38007988 */ /* 0x0001e80008000009 */
[----:B-1----:R-:W4:Y:S04]  /*161e0*/  LDL.LU R89, [R1+0x39c] ;  /* 0x00039c0001597983 */ /* 0x002f280000300800 */
[----:B------:R1:W-:Y:S04]  /*161f0*/  STS.U8 [R56+UR9+0x12600], R93 ;  /* 0x0126005d38007988 */ /* 0x0003e80008000009 */
[----:B0-----:R-:W4:Y:S04]  /*16200*/  LDL.LU R91, [R1+0x398] ;  /* 0x00039800015b7983 */ /* 0x001f280000300800 */
[----:B-1----:R-:W4:Y:S01]  /*16210*/  LDL.LU R93, [R1+0x394] ;  /* 0x00039400015d7983 */ /* 0x002f220000300800 */
[----:B------:R-:W-:-:S03]  /*16220*/  LOP3.LUT R32, R33, 0x50, RZ, 0x3c, !PT ;  /* 0x0000005021207812 */ /* 0x000fc600078e3cff */
[----:B------:R-:W-:Y:S04]  /*16230*/  STS.U8 [R56+UR9+0x12a00], R58 ;  /* 0x012a003a38007988 */ /* 0x000fe80008000009 */
[----:B------:R-:W-:Y:S04]  /*16240*/  STS.U8 [R56+UR9+0x12e00], R59 ;  /* 0x012e003b38007988 */ /* 0x000fe80008000009 */
[----:B------:R-:W-:Y:S04]  /*16250*/  STS.U8 [R56+UR9+0x13200], R60 ;  /* 0x0132003c38007988 */ /* 0x000fe80008000009 */
[----:B------:R0:W-:Y:S04]  /*16260*/  STS.U8 [R56+UR9+0x13600], R85 ;  /* 0x0136005538007988 */ /* 0x0001e80008000009 */
        /* <DEDUP_REMOVED lines=11> */
[----:B0-----:R-:W4:Y:S04]  /*16320*/  LDL.LU R85, [R1+0x390] ;  /* 0x0003900001557983 */ /* 0x001f280000300800 */
[----:B------:R0:W-:Y:S04]  /*16330*/  STS.U8 [R32+UR9+0x12680], R5 ;  /* 0x0126800520007988 */ /* 0x0001e80008000009 */
[----:B------:R1:W-:Y:S04]  /*16340*/  STS.U8 [R32+UR9+0x12a80], R4 ;  /* 0x012a800420007988 */ /* 0x0003e80008000009 */
[----:B0-----:R-:W4:Y:S04]  /*16350*/  LDL.LU R5, [R1+0x38c] ;  /* 0x00038c0001057983 */ /* 0x001f280000300800 */
[----:B-1----:R-:W4:Y:S04]  /*16360*/  LDL.LU R4, [R1+0x388] ;  /* 0x0003880001047983 */ /* 0x002f280000300800 */
[----:B--2---:R0:W-:Y:S04]  /*16370*/  STS.U8 [R32+UR9+0x12e80], R2 ;  /* 0x012e800220007988 */ /* 0x0041e80008000009 */
[----:B0-----:R-:W2:Y:S04]  /*16380*/  LDL.LU R2, [R1+0x384] ;  /* 0x0003840001027983 */ /* 0x001ea80000300800 */
[----:B---3--:R0:W-:Y:S04]  /*16390*/  STS.U8 [R32+UR9+0x13280], R3 ;  /* 0x0132800320007988 */ /* 0x0081e80008000009 */
[----:B0-----:R-:W3:Y:S01]  /*163a0*/  LDL.LU R3, [R1+0x380] ;  /* 0x0003800001037983 */ /* 0x001ee20000300800 */
[----:B------:R-:W-:-:S03]  /*163b0*/  LOP3.LUT R64, R33, 0x60, RZ, 0x3c, !PT ;  /* 0x0000006021407812 */ /* 0x000fc600078e3cff */
[----:B----4-:R-:W-:Y:S04]  /*163c0*/  STS.U8 [R32+UR9+0x13680], R84 ;  /* 0x0136805420007988 */ /* 0x010fe80008000009 */
[----:B------:R-:W-:Y:S04]  /*163d0*/  STS.U8 [R32+UR9+0x13a80], R87 ;  /* 0x013a805720007988 */ /* 0x000fe80008000009 */
[----:B------:R0:W-:Y:S04]  /*163e0*/  STS.U8 [R32+UR9+0x13e80], R89 ;  /* 0x013e805920007988 */ /* 0x0001e80008000009 */
[----:B------:R-:W-:Y:S04]  /*163f0*/  STS.U8 [R64+UR9+0x10300], R91 ;  /* 0x0103005b40007988 */ /* 0x000fe80008000009 */
[----:B0-----:R-:W4:Y:S04]  /*16400*/  LDL.LU R32, [R1+0x37c] ;  /* 0x00037c0001207983 */ /* 0x001f280000300800 */
[----:B------:R-:W4:Y:S04]  /*16410*/  LDL.LU R56, [R1+0x360] ;  /* 0x0003600001387983 */ /* 0x000f280000300800 */
        /* <DEDUP_REMOVED lines=21> */
[----:B------:R1:W-:Y:S04]  /*16570*/  STS.U8 [R64+UR9+0x10f00], R5 ;  /* 0x010f000540007988 */ /* 0x0003e80008000009 */
[----:B------:R1:W-:Y:S04]  /*16580*/  STS.U8 [R64+UR9+0x11300], R4 ;  /* 0x0113000440007988 */ /* 0x0003e80008000009 */
[----:B0-----:R-:W4:Y:S04]  /*16590*/  LDL.LU R85, [R1+0x2bc] ;  /* 0x0002bc0001557983 */ /* 0x001f280000300800 */
[----:B-1----:R-:W4:Y:S04]  /*165a0*/  LDL.LU R5, [R1+0x2b4] ;  /* 0x0002b40001057983 */ /* 0x002f280000300800 */
[----:B------:R-:W4:Y:S04]  /*165b0*/  LDL.LU R4, [R1+0x2a4] ;  /* 0x0002a40001047983 */ /* 0x000f280000300800 */
[----:B--2---:R0:W-:Y:S04]  /*165c0*/  STS.U8 [R64+UR9+0x11700], R2 ;  /* 0x0117000240007988 */ /* 0x0041e80008000009 */
[----:B0-----:R-:W2:Y:S04]  /*165d0*/  LDL.LU R2, [R1+0x29c] ;  /* 0x00029c0001027983 */ /* 0x001ea80000300800 */
[----:B---3--:R0:W-:Y:S04]  /*165e0*/  STS.U8 [R64+UR9+0x11b00], R3 ;  /* 0x011b000340007988 */ /* 0x0081e80008000009 */
[----:B0-----:R-:W3:Y:S04]  /*165f0*/  LDL.LU R3, [R1+0x7c] ;  /* 0x00007c0001037983 */ /* 0x001ee80000300800 */
[----:B----4-:R0:W-:Y:S04]  /*16600*/  STS.U8 [R64+UR9+0x11f00], R32 ;  /* 0x011f002040007988 */ /* 0x0101e80008000009 */
[----:B------:R1:W-:Y:S04]  /*16610*/  STS.U8 [R64+UR9+0x12300], R56 ;  /* 0x0123003840007988 */ /* 0x0003e80008000009 */
[----:B------:R4:W-:Y:S04]  /*16620*/  STS.U8 [R64+UR9+0x12700], R57 ;  /* 0x0127003940007988 */ /* 0x0009e80008000009 */
[----:B0-----:R-:W3:Y:S04]  /*16630*/  LDL.LU R32, [R1+0x1508] ;  /* 0x0015080001207983 */ /* 0x001ee80000300800 */
[----:B------:R-:W-:Y:S04]  /*16640*/  STS.U8 [R64+UR9+0x12b00], R58 ;  /* 0x012b003a40007988 */ /* 0x000fe80008000009 */
[----:B-1----:R-:W3:Y:S04]  /*16650*/  LDL.LU R56, [R1+0x1504] ;  /* 0x0015040001387983 */ /* 0x002ee80000300800 */
[----:B------:R0:W-:Y:S04]  /*16660*/  STS.U8 [R64+UR9+0x12f00], R93 ;  /* 0x012f005d40007988 */ /* 0x0001e80008000009 */
[----:B----4-:R-:W4:Y:S04]  /*16670*/  LDL.LU R57, [R1+0x1500] ;  /* 0x0015000001397983 */ /* 0x010f280000300800 */
[----:B------:R1:W-:Y:S01]  /*16680*/  STS.U8 [R64+UR9+0x13300], R59 ;  /* 0x0133003b40007988 */ /* 0x0003e20008000009 */
[----:B0-----:R-:W-:-:S03]  /*16690*/  LOP3.LUT R93, R33, 0x70, RZ, 0x3c, !PT ;  /* 0x00000070215d7812 */ /* 0x001fc600078e3cff */
[----:B------:R-:W4:Y:S04]  /*166a0*/  LDL.LU R58, [R1+0x14fc] ;  /* 0x0014fc00013a7983 */ /* 0x000f280000300800 */
[----:B------:R0:W-:Y:S04]  /*166b0*/  STS.U8 [R64+UR9+0x13700], R60 ;  /* 0x0137003c40007988 */ /* 0x0001e80008000009 */
[----:B-1----:R-:W4:Y:S04]  /*166c0*/  LDL.LU R59, [R1+0x14f8] ;  /* 0x0014f800013b7983 */ /* 0x002f280000300800 */
[----:B------:R1:W-:Y:S04]  /*166d0*/  STS.U8 [R64+UR9+0x13b00], R62 ;  /* 0x013b003e40007988 */ /* 0x0003e80008000009 */
[----:B0-----:R-:W4:Y:S04]  /*166e0*/  LDL.LU R60, [R1+0x14f4] ;  /* 0x0014f400013c7983 */ /* 0x001f280000300800 */
[----:B------:R0:W-:Y:S04]  /*166f0*/  STS.U8 [R64+UR9+0x13f00], R66 ;  /* 0x013f004240007988 */ /* 0x0001e80008000009 */
[----:B-1----:R-:W4:Y:S04]  /*16700*/  LDL.LU R62, [R1+0x14f0] ;  /* 0x0014f000013e7983 */ /* 0x002f280000300800 */
[----:B------:R1:W-:Y:S04]  /*16710*/  STS.U8 [R93+UR9+0x10380], R68 ;  /* 0x010380445d007988 */ /* 0x0003e80008000009 */
[----:B0-----:R-:W4:Y:S04]  /*16720*/  LDL.LU R64, [R1+0x14ec] ;  /* 0x0014ec0001407983 */ /* 0x001f280000300800 */
[----:B------:R0:W-:Y:S04]  /*16730*/  STS.U8 [R93+UR9+0x10780], R70 ;  /* 0x010780465d007988 */ /* 0x0001e80008000009 */
[----:B------:R-:W4:Y:S04]  /*16740*/  LDL.LU R66, [R1+0x14e8] ;  /* 0x0014e80001427983 */ /* 0x000f280000300800 */
        /* <DEDUP_REMOVED lines=22> */
[----:B------:R-:W-:Y:S04]  /*168b0*/  STS.U8 [R93+UR9+0x13780], R54 ;  /* 0x013780365d007988 */ /* 0x000fe80008000009 */
[----:B------:R-:W4:Y:S04]  /*168c0*/  LDL.LU R91, [R1+0x14b8] ;  /* 0x0014b800015b7983 */ /* 0x000f280000300800 */
[----:B------:R-:W-:Y:S04]  /*168d0*/  STS.U8 [R93+UR9+0x13b80], R53 ;  /* 0x013b80355d007988 */ /* 0x000fe80008000009 */
[----:B-1----:R-:W4:Y:S04]  /*168e0*/  LDL.LU R35, [R1+0x14b4] ;  /* 0x0014b40001237983 */ /* 0x002f280000300800 */
[----:B------:R0:W-:Y:S04]  /*168f0*/  STS.U8 [R93+UR9+0x13f80], R48 ;  /* 0x013f80305d007988 */ /* 0x0001e80008000009 */
[----:B------:R1:W-:Y:S04]  /*16900*/  STS.U8 [R33+UR9], R85 ;  /* 0x0000005521007988 */ /* 0x0003e80008000009 */
[----:B------:R1:W-:Y:S04]  /*16910*/  STS.U8 [R33+UR9+0x400], R5 ;  /* 0x0004000521007988 */ /* 0x0003e80008000009 */
[----:B0-----:R-:W4:Y:S04]  /*16920*/  LDL.LU R93, [R1+0x14b0] ;  /* 0x0014b000015d7983 */ /* 0x001f280000300800 */
[----:B-1----:R-:W4:Y:S04]  /*16930*/  LDL.LU R85, [R1+0x14ac] ;  /* 0x0014ac0001557983 */ /* 0x002f280000300800 */
[----:B------:R-:W4:Y:S04]  /*16940*/  LDL.LU R5, [R1+0x14a8] ;  /* 0x0014a80001057983 */ /* 0x000f280000300800 */
[----:B------:R0:W-:Y:S04]  /*16950*/  STS.U8 [R33+UR9+0x800], R4 ;  /* 0x0008000421007988 */ /* 0x0001e80008000009 */
[----:B0-----:R-:W4:Y:S04]  /*16960*/  LDL.LU R4, [R1+0x14a4] ;  /* 0x0014a40001047983 */ /* 0x001f280000300800 */
[----:B--2---:R0:W-:Y:S04]  /*16970*/  STS.U8 [R33+UR9+0xc00], R2 ;  /* 0x000c000221007988 */ /* 0x0041e80008000009 */
[----:B0-----:R-:W2:Y:S04]  /*16980*/  LDL.LU R2, [R1+0x14a0] ;  /* 0x0014a00001027983 */ /* 0x001ea80000300800 */
[----:B---3--:R0:W-:Y:S04]  /*16990*/  STS.U8 [R33+UR9+0x1000], R3 ;  /* 0x0010000321007988 */ /* 0x0081e80008000009 */
[----:B0-----:R-:W3:Y:S04]  /*169a0*/  LDL.LU R3, [R1+0x149c] ;  /* 0x00149c0001037983 */ /* 0x001ee80000300800 */
[----:B---3--:R0:W-:Y:S04]  /*169b0*/  STS.U8 [R33+UR9+0x1400], R3 ;  /* 0x0014000321007988 */ /* 0x0081e80008000009 */
[----:B--2---:R1:W-:Y:S04]  /*169c0*/  STS.U8 [R33+UR9+0x1800], R2 ;  /* 0x0018000221007988 */ /* 0x0043e80008000009 */
[----:B----4-:R2:W-:Y:S04]  /*169d0*/  STS.U8 [R33+UR9+0x1c00], R4 ;  /* 0x001c000421007988 */ /* 0x0105e80008000009 */
[----:B------:R3:W-:Y:S04]  /*169e0*/  STS.U8 [R33+UR9+0x2000], R5 ;  /* 0x0020000521007988 */ /* 0x0007e80008000009 */
[----:B------:R4:W-:Y:S04]  /*169f0*/  STS.U8 [R33+UR9+0x2400], R85 ;  /* 0x0024005521007988 */ /* 0x0009e80008000009 */
[----:B------:R0:W-:Y:S04]  /*16a00*/  STS.U8 [R33+UR9+0x2800], R93 ;  /* 0x0028005d21007988 */ /* 0x0001e80008000009 */
        /* <DEDUP_REMOVED lines=15> */
[----:B------:R-:W-:Y:S04]  /*16b00*/  STS.U8 [R33+UR9+0x6400], R64 ;  /* 0x0064004021007988 */ /* 0x000fe80008000009 */
[----:B-1----:R-:W4:Y:S04]  /*16b10*/  LDL.LU R2, [R1+0x1494] ;  /* 0x0014940001027983 */ /* 0x002f280000300800 */
[----:B------:R-:W-:Y:S04]  /*16b20*/  STS.U8 [R33+UR9+0x6800], R62 ;  /* 0x0068003e21007988 */ /* 0x000fe80008000009 */
[----:B--2---:R-:W2:Y:S04]  /*16b30*/  LDL.LU R4, [R1+0x1490] ;  /* 0x0014900001047983 */ /* 0x004ea80000300800 */
[----:B------:R-:W-:Y:S04]  /*16b40*/  STS.U8 [R33+UR9+0x6c00], R60 ;  /* 0x006c003c21007988 */ /* 0x000fe80008000009 */
[----:B---3--:R-:W3:Y:S04]  /*16b50*/  LDL.LU R5, [R1+0x148c] ;  /* 0x00148c0001057983 */ /* 0x008ee80000300800 */
[----:B------:R-:W-:Y:S04]  /*16b60*/  STS.U8 [R33+UR9+0x7000], R59 ;  /* 0x0070003b21007988 */ /* 0x000fe80008000009 */
[----:B----4-:R-:W4:Y:S04]  /*16b70*/  LDL.LU R85, [R1+0x1488] ;  /* 0x0014880001557983 */ /* 0x010f280000300800 */
[----:B------:R-:W-:Y:S04]  /*16b80*/  STS.U8 [R33+UR9+0x7400], R58 ;  /* 0x0074003a21007988 */ /* 0x000fe80008000009 */
[----:B------:R-:W2:Y:S04]  /*16b90*/  LDL.LU R93, [R1+0x1484] ;  /* 0x00148400015d7983 */ /* 0x000ea80000300800 */
[----:B------:R-:W-:Y:S04]  /*16ba0*/  STS.U8 [R33+UR9+0x7800], R57 ;  /* 0x0078003921007988 */ /* 0x000fe80008000009 */
[----:B------:R-:W2:Y:S04]  /*16bb0*/  LDL.LU R35, [R1+0x1480] ;  /* 0x0014800001237983 */ /* 0x000ea80000300800 */
[----:B------:R0:W-:Y:S04]  /*16bc0*/  STS.U8 [R33+UR9+0x7c00], R56 ;  /* 0x007c003821007988 */ /* 0x0001e80008000009 */
[----:B------:R1:W-:Y:S04]  /*16bd0*/  STS.U8 [R31+UR9+0x80], R32 ;  /* 0x000080201f007988 */ /* 0x0003e80008000009 */
[----:B------:R1:W-:Y:S04]  /*16be0*/  STS.U8 [R31+UR9+0x480], R30 ;  /* 0x0004801e1f007988 */ /* 0x0003e80008000009 */
[----:B0-----:R-:W2:Y:S04]  /*16bf0*/  LDL.LU R33, [R1+0x147c] ;  /* 0x00147c0001217983 */ /* 0x001ea80000300800 */
[----:B-1----:R-:W2:Y:S04]  /*16c00*/  LDL.LU R32, [R1+0x1478] ;  /* 0x0014780001207983 */ /* 0x002ea80000300800 */
[----:B------:R-:W2:Y:S04]  /*16c10*/  LDL.LU R30, [R1+0x1474] ;  /* 0x00147400011e7983 */ /* 0x000ea80000300800 */
[----:B------:R0:W-:Y:S04]  /*16c20*/  STS.U8 [R31+UR9+0x880], R23 ;  /* 0x000880171f007988 */ /* 0x0001e80008000009 */
[----:B------:R1:W-:Y:S04]  /*16c30*/  STS.U8 [R31+UR9+0xc80], R22 ;  /* 0x000c80161f007988 */ /* 0x0003e80008000009 */
[----:B0-----:R-:W2:Y:S04]  /*16c40*/  LDL.LU R23, [R1+0x1470] ;  /* 0x0014700001177983 */ /* 0x001ea80000300800 */
[----:B-1----:R-:W2:Y:S04]  /*16c50*/  LDL.LU R22, [R1+0x146c] ;  /* 0x00146c0001167983 */ /* 0x002ea80000300800 */
[----:B------:R0:W-:Y:S04]  /*16c60*/  STS.U8 [R31+UR9+0x1080], R24 ;  /* 0x001080181f007988 */ /* 0x0001e80008000009 */
[----:B------:R1:W-:Y:S04]  /*16c70*/  STS.U8 [R31+UR9+0x1480], R25 ;  /* 0x001480191f007988 */ /* 0x0003e80008000009 */
[----:B------:R1:W-:Y:S04]  /*16c80*/  STS.U8 [R31+UR9+0x1880], R27 ;  /* 0x0018801b1f007988 */ /* 0x0003e80008000009 */
[----:B0-----:R-:W3:Y:S04]  /*16c90*/  LDL.LU R24, [R1+0x1468] ;  /* 0x0014680001187983 */ /* 0x001ee80000300800 */
[----:B-1----:R-:W3:Y:S04]  /*16ca0*/  LDL.LU R25, [R1+0x1464] ;  /* 0x0014640001197983 */ /* 0x002ee80000300800 */
[----:B------:R0:W-:Y:S04]  /*16cb0*/  STS.U8 [R31+UR9+0x1c80], R26 ;  /* 0x001c801a1f007988 */ /* 0x0001e80008000009 */
[----:B------:R-:W3:Y:S04]  /*16cc0*/  LDL.LU R27, [R1+0x1460] ;  /* 0x00146000011b7983 */ /* 0x000ee80000300800 */
[----:B------:R1:W-:Y:S04]  /*16cd0*/  STS.U8 [R31+UR9+0x2080], R36 ;  /* 0x002080241f007988 */ /* 0x0003e80008000009 */
[----:B0-----:R-:W3:Y:S04]  /*16ce0*/  LDL.LU R26, [R1+0x145c] ;  /* 0x00145c00011a7983 */ /* 0x001ee80000300800 */
[----:B------:R0:W-:Y:S04]  /*16cf0*/  STS.U8 [R31+UR9+0x2480], R28 ;  /* 0x0024801c1f007988 */ /* 0x0001e80008000009 */
[----:B-1----:R-:W3:Y:S04]  /*16d00*/  LDL R36, [R1+0xf54] ;  /* 0x000f540001247983 */ /* 0x002ee80000100800 */
[----:B0-----:R-:W3:Y:S04]  /*16d10*/  LDL R28, [R1+0xf4c] ;  /* 0x000f4c00011c7983 */ /* 0x001ee80000100800 */
[----:B------:R0:W-:Y:S04]  /*16d20*/  STS.U8 [R31+UR9+0x2880], R29 ;  /* 0x0028801d1f007988 */ /* 0x0001e80008000009 */
[----:B------:R-:W-:Y:S04]  /*16d30*/  STS.U8 [R31+UR9+0x2c80], R92 ;  /* 0x002c805c1f007988 */ /* 0x000fe80008000009 */
[----:B------:R-:W-:Y:S04]  /*16d40*/  STS.U8 [R31+UR9+0x3080], R90 ;  /* 0x0030805a1f007988 */ /* 0x000fe80008000009 */
[----:B------:R-:W-:Y:S04]  /*16d50*/  STS.U8 [R31+UR9+0x3480], R88 ;  /* 0x003480581f007988 */ /* 0x000fe80008000009 */
[----:B0-----:R-:W4:Y:S04]  /*16d60*/  LDL R29, [R1+0xf48] ;  /* 0x000f4800011d7983 */ /* 0x001f280000100800 */
        /* <DEDUP_REMOVED lines=21> */
[----:B------:R0:W-:Y:S01]  /*16ec0*/  STS.U8 [R34+UR9+0xd00], R43 ;  /* 0x000d002b22007988 */ /* 0x0001e20008000009 */
[----:B--2---:R-:W-:-:S13]  /*16ed0*/  ISETP.GT.U32.AND P6, PT, R8, R22, PT ;  /* 0x000000160800720c */ /* 0x004fda0003fc4070 */
[--C-:B------:R-:W-:Y:S01]  /*16ee0*/  @!P6 IMAD.IADD R22, R22, 0x1, -R8.reuse ;  /* 0x000000011616e824 */ /* 0x100fe200078e0a08 */
[----:B---3--:R-:W-:Y:S02]  /*16ef0*/  ISETP.GE.AND P6, PT, R28, RZ, PT ;  /* 0x000000ff1c00720c */ /* 0x008fe40003fc6270 */
[----:B------:R-:W2:Y:S04]  /*16f00*/  LDL.LU R28, [R1+0x1458] ;  /* 0x00145800011c7983 */ /* 0x000ea80000300800 */
[----:B0-----:R-:W3:Y:S01]  /*16f10*/  LDL R43, [R1+0xf58] ;  /* 0x000f5800012b7983 */ /* 0x001ee20000100800 */
[C---:B------:R-:W-:Y:S02]  /*16f20*/  ISETP.GT.U32.AND P1, PT, R8.reuse, R23, PT ;  /* 0x000000170800720c */ /* 0x040fe40003f24070 */
[----:B------:R-:W-:Y:S01]  /*16f30*/  ISETP.GT.U32.AND P3, PT, R8, R24, PT ;  /* 0x000000180800720c */ /* 0x000fe20003f64070 */
[----:B------:R-:W-:Y:S04]  /*16f40*/  STS.U8 [R34+UR9+0x1100], R42 ;  /* 0x0011002a22007988 */ /* 0x000fe80008000009 */
[----:B------:R-:W2:Y:S06]  /*16f50*/  LDL R31, [R1+0xf68] ;  /* 0x000f6800011f7983 */ /* 0x000eac0000100800 */
[----:B------:R-:W-:-:S05]  /*16f60*/  @!P1 IMAD.IADD R23, R23, 0x1, -R8 ;  /* 0x0000000117179824 */ /* 0x000fca00078e0a08 */
[----:B------:R-:W-:Y:S01]  /*16f70*/  ISETP.GT.U32.AND P5, PT, R8, R23, PT ;  /* 0x000000170800720c */ /* 0x000fe20003fa4070 */
[----:B------:R-:W-:Y:S01]  /*16f80*/  @!P3 IMAD.IADD R24, R24, 0x1, -R8 ;  /* 0x000000011818b824 */ /* 0x000fe200078e0a08 */
[----:B------:R-:W-:-:S11]  /*16f90*/  ISETP.GT.U32.AND P3, PT, R8, R22, PT ;  /* 0x000000160800720c */ /* 0x000fd60003f64070 */
[----:B------:R-:W-:-:S04]  /*16fa0*/  @!P5 IMAD.IADD R23, R23, 0x1, -R8 ;  /* 0x000000011717d824 */ /* 0x000fc800078e0a08 */
[----:B------:R-:W-:Y:S01]  /*16fb0*/  @!P6 IMAD.MOV R23, RZ, RZ, -R23 ;  /* 0x000000ffff17e224 */ /* 0x000fe200078e0a17 */
[----:B----4-:R-:W-:Y:S02]  /*16fc0*/  ISETP.GE.AND P6, PT, R29, RZ, PT ;  /* 0x000000ff1d00720c */ /* 0x010fe40003fc6270 */
[----:B------:R-:W-:Y:S01]  /*16fd0*/  ISETP.GT.U32.AND P5, PT, R8, R24, PT ;  /* 0x000000180800720c */ /* 0x000fe20003fa4070 */
[----:B------:R-:W-:Y:S01]  /*16fe0*/  @!P3 IMAD.IADD R22, R22, 0x1, -R8 ;  /* 0x000000011616b824 */ /* 0x000fe200078e0a08 */
[----:B------:R-:W-:Y:S01]  /*16ff0*/  SEL R23, R11, R23, !P4 ;  /* 0x000000170b177207 */ /* 0x000fe20006000000 */
[----:B------:R-:W-:Y:S04]  /*17000*/  STS.U8 [R34+UR9+0x1500], R41 ;  /* 0x0015002922007988 */ /* 0x000fe80008000009 */
[----:B------:R-:W-:Y:S01]  /*17010*/  IMAD R23, R23, UR11, RZ ;  /* 0x0000000b17177c24 */ /* 0x000fe2000f8e02ff */
[----:B------:R0:W-:Y:S03]  /*17020*/  STS.U8 [R34+UR9+0x1900], R44 ;  /* 0x0019002c22007988 */ /* 0x0001e60008000009 */
[----:B------:R-:W-:Y:S01]  /*17030*/  @!P6 IMAD.MOV R22, RZ, RZ, -R22 ;  /* 0x000000ffff16e224 */ /* 0x000fe200078e0a16 */
[----:B------:R-:W4:Y:S01]  /*17040*/  LDL.LU R29, [R1+0x1454] ;  /* 0x00145400011d7983 */ /* 0x000f220000300800 */
[----:B------:R-:W-:Y:S01]  /*17050*/  @!P5 IMAD.IADD R24, R24, 0x1, -R8 ;  /* 0x000000011818d824 */ /* 0x000fe200078e0a08 */
[----:B0-----:R-:W-:-:S02]  /*17060*/  IADD3 R34, P6, PT, R23, R7, RZ ;  /* 0x0000000717227210 */ /* 0x001fc40007fde0ff */
[----:B------:R-:W-:Y:S02]  /*17070*/  ISETP.GE.AND P5, PT, R36, RZ, PT ;  /* 0x000000ff2400720c */ /* 0x000fe40003fa6270 */
[----:B------:R-:W-:Y:S01]  /*17080*/  LEA.HI.X.SX32 R42, R23, R6, 0x1, P6 ;  /* 0x00000006172a7211 */ /* 0x000fe200030f0eff */
[----:B------:R-:W4:Y:S01]  /*17090*/  LDL R36, [R1+0xf6c] ;  /* 0x000f6c0001247983 */ /* 0x000f220000100800 */
[----:B------:R-:W-:-:S03]  /*170a0*/  PRMT R32, RZ, 0x7610, R32 ;  /* 0x00007610ff207816 */ /* 0x000fc60000000020 */
[----:B------:R-:W-:Y:S04]  /*170b0*/  STL [R1+0x2a0], R34 ;  /* 0x0002a02201007387 */ /* 0x000fe80000100800 */
[----:B------:R0:W-:Y:S01]  /*170c0*/  STL [R1+0x29c], R42 ;  /* 0x00029c2a01007387 */ /* 0x0001e20000100800 */
[----:B---3--:R-:W-:Y:S01]  /*170d0*/  ISETP.GE.AND P6, PT, R43, RZ, PT ;  /* 0x000000ff2b00720c */ /* 0x008fe20003fc6270 */
[----:B------:R-:W-:Y:S02]  /*170e0*/  @P0 IMAD.MOV.U32 R43, RZ, RZ, R42 ;  /* 0x000000ffff2b0224 */ /* 0x000fe400078e002a */
[----:B0-----:R-:W-:Y:S01]  /*170f0*/  @P0 IMAD.MOV.U32 R42, RZ, RZ, R34 ;  /* 0x000000ffff2a0224 */ /* 0x001fe200078e0022 */
[C---:B------:R-:W-:Y:S02]  /*17100*/  ISETP.GT.U32.AND P3, PT, R8.reuse, R27, PT ;  /* 0x0000001b0800720c */ /* 0x040fe40003f64070 */
[----:B------:R-:W-:Y:S01]  /*17110*/  ISETP.GT.U32.AND P1, PT, R8, R25, PT ;  /* 0x000000190800720c */ /* 0x000fe20003f24070 */
[----:B------:R-:W-:Y:S01]  /*17120*/  @!P5 IMAD.MOV R24, RZ, RZ, -R24 ;  /* 0x000000ffff18d224 */ /* 0x000fe200078e0a18 */
[----:B------:R-:W3:Y:S01]  /*17130*/  @P0 LDG.E.U8 R32, desc[UR18][R42.64] ;  /* 0x000000122a200981 */ /* 0x000ee2000c1e1100 */
[----:B------:R-:W-:-:S03]  /*17140*/  SEL R22, R11, R22, !P4 ;  /* 0x000000160b167207 */ /* 0x000fc60006000000 */
[----:B------:R-:W4:Y:S05]  /*17150*/  LDL R34, [R1+0xf70] ;  /* 0x000f700001227983 */ /* 0x000f2a0000100800 */
[--C-:B------:R-:W-:Y:S02]  /*17160*/  @!P3 IMAD.IADD R27, R27, 0x1, -R8.reuse ;  /* 0x000000011b1bb824 */ /* 0x100fe400078e0a08 */
[----:B------:R-:W-:-:S03]  /*17170*/  @!P1 IMAD.IADD R25, R25, 0x1, -R8 ;  /* 0x0000000119199824 */ /* 0x000fc600078e0a08 */
[C---:B------:R-:W-:Y:S02]  /*17180*/  ISETP.GT.U32.AND P5, PT, R8.reuse, R27, PT ;  /* 0x0000001b0800720c */ /* 0x040fe40003fa4070 */
[----:B------:R-:W-:Y:S01]  /*17190*/  ISETP.GT.U32.AND P1, PT, R8, R25, PT ;  /* 0x000000190800720c */ /* 0x000fe20003f24070 */
[----:B------:R-:W-:Y:S01]  /*171a0*/  IMAD R22, R22, UR11, RZ ;  /* 0x0000000b16167c24 */ /* 0x000fe2000f8e02ff */
[----:B------:R-:W-:-:S05]  /*171b0*/  SEL R24, R11, R24, !P4 ;  /* 0x000000180b187207 */ /* 0x000fca0006000000 */
[----:B------:R-:W-:-:S04]  /*171c0*/  IMAD R24, R24, UR11, RZ ;  /* 0x0000000b18187c24 */ /* 0x000fc8000f8e02ff */
[--C-:B------:R-:W-:Y:S01]  /*171d0*/  @!P5 IMAD.IADD R27, R27, 0x1, -R8.reuse ;  /* 0x000000011b1bd824 */ /* 0x100fe200078e0a08 */
[----:B------:R-:W-:Y:S01]  /*171e0*/  IADD3 R23, P5, PT, R22, R7, RZ ;  /* 0x0000000716177210 */ /* 0x000fe20007fbe0ff */
[----:B------:R-:W-:Y:S01]  /*171f0*/  @!P1 IMAD.IADD R25, R25, 0x1, -R8 ;  /* 0x0000000119199824 */ /* 0x000fe200078e0a08 */
[----:B------:R-:W-:Y:S02]  /*17200*/  ISETP.GT.U32.AND P1, PT, R8, R26, PT ;  /* 0x0000001a0800720c */ /* 0x000fe40003f24070 */
[----:B------:R-:W-:Y:S01]  /*17210*/  LEA.HI.X.SX32 R22, R22, R6, 0x1, P5 ;  /* 0x0000000616167211 */ /* 0x000fe200028f0eff */
[----:B------:R-:W-:Y:S01]  /*17220*/  @!P6 IMAD.MOV R25, RZ, RZ, -R25 ;  /* 0x000000ffff19e224 */ /* 0x000fe200078e0a19 */
[----:B------:R-:W-:Y:S02]  /*17230*/  PRMT R30, RZ, 0x7610, R30 ;  /* 0x00007610ff1e7816 */ /* 0x000fe4000000001e */
[----:B------:R-:W-:-:S07]  /*17240*/  PRMT R33, RZ, 0x7610, R33 ;  /* 0x00007610ff217816 */ /* 0x000fce0000000021 */
[----:B------:R-:W-:Y:S01]  /*17250*/  @!P1 IMAD.IADD R26, R26, 0x1, -R8 ;  /* 0x000000011a1a9824 */ /* 0x000fe200078e0a08 */
[----:B--2---:R-:W-:Y:S01]  /*17260*/  ISETP.GE.AND P1, PT, R31, RZ, PT ;  /* 0x000000ff1f00720c */ /* 0x004fe20003f26270 */
[----:B---3--:R0:W-:Y:S04]  /*17270*/  STL [R1+0xec0], R32 ;  /* 0x000ec02001007387 */ /* 0x0081e80000100800 */
[----:B------:R1:W-:Y:S01]  /*17280*/  STL [R1+0x2a8], R23 ;  /* 0x0002a81701007387 */ /* 0x0003e20000100800 */
[----:B0-----:R-:W-:Y:S02]  /*17290*/  IADD3 R32, P6, PT, R24, R7, RZ ;  /* 0x0000000718207210 */ /* 0x001fe40007fde0ff */
[----:B-1----:R-:W-:-:S03]  /*172a0*/  @P0 LOP3.LUT R23, R23, R22, RZ, 0x3c, !PT ;  /* 0x0000001617170212 */ /* 0x002fc600078e3cff */
[----:B------:R-:W-:Y:S04]  /*172b0*/  STL [R1+0x2b8], R32 ;  /* 0x0002b82001007387 */ /* 0x000fe80000100800 */
[----:B------:R0:W-:Y:S01]  /*172c0*/  STL [R1+0x2a4], R22 ;  /* 0x0002a41601007387 */ /* 0x0001e20000100800 */
[----:B------:R-:W-:Y:S02]  /*172d0*/  LEA.HI.X.SX32 R31, R24, R6, 0x1, P6 ;  /* 0x00000006181f7211 */ /* 0x000fe400030f0eff */
[----:B0-----:R-:W-:-:S04]  /*172e0*/  @P0 LOP3.LUT R22, R23, R22, RZ, 0x3c, !PT ;  /* 0x0000001617160212 */ /* 0x001fc800078e3cff */
[----:B------:R-:W-:-:S05]  /*172f0*/  @P0 LOP3.LUT R23, R23, R22, RZ, 0x3c, !PT ;  /* 0x0000001617170212 */ /* 0x000fca00078e3cff */
[----:B------:R0:W2:Y:S02]  /*17300*/  @P0 LDG.E.U8 R30, desc[UR18][R22.64] ;  /* 0x00000012161e0981 */ /* 0x0000a4000c1e1100 */
[----:B0-----:R-:W-:Y:S02]  /*17310*/  @P0 IMAD.MOV.U32 R22, RZ, RZ, R32 ;  /* 0x000000ffff160224 */ /* 0x001fe400078e0020 */
[----:B------:R-:W-:-:S05]  /*17320*/  @P0 IMAD.MOV.U32 R23, RZ, RZ, R31 ;  /* 0x000000ffff170224 */ /* 0x000fca00078e001f */
[----:B------:R0:W3:Y:S01]  /*17330*/  @P0 LDG.E.U8 R33, desc[UR18][R22.64] ;  /* 0x0000001216210981 */ /* 0x0000e2000c1e1100 */
[C---:B------:R-:W-:Y:S01]  /*17340*/  ISETP.GT.U32.AND P3, PT, R8.reuse, R28, PT ;  /* 0x0000001c0800720c */ /* 0x040fe20003f64070 */
[----:B------:R-:W-:Y:S01]  /*17350*/  @!P1 IMAD.MOV R27, RZ, RZ, -R27 ;  /* 0x000000ffff1b9224 */ /* 0x000fe200078e0a1b */
[----:B----4-:R-:W-:Y:S02]  /*17360*/  ISETP.GT.U32.AND P6, PT, R8, R29, PT ;  /* 0x0000001d0800720c */ /* 0x010fe40003fc4070 */
[----:B------:R-:W-:-:S09]  /*17370*/  ISETP.GE.AND P1, PT, R36, RZ, PT ;  /* 0x000000ff2400720c */ /* 0x000fd20003f26270 */
[----:B------:R-:W-:Y:S01]  /*17380*/  @!P3 IMAD.IADD R28, R28, 0x1, -R8 ;  /* 0x000000011c1cb824 */ /* 0x000fe200078e0a08 */
[C---:B------:R-:W-:Y:S02]  /*17390*/  ISETP.GT.U32.AND P3, PT, R8.reuse, R26, PT ;  /* 0x0000001a0800720c */ /* 0x040fe40003f64070 */
[C---:B------:R-:W-:Y:S02]  /*173a0*/  SEL R25, R11.reuse, R25, !P4 ;  /* 0x000000190b197207 */ /* 0x040fe40006000000 */
[----:B------:R-:W-:Y:S02]  /*173b0*/  ISETP.GT.U32.AND P5, PT, R8, R28, PT ;  /* 0x0000001c0800720c */ /* 0x000fe40003fa4070 */
[----:B------:R-:W-:Y:S01]  /*173c0*/  SEL R27, R11, R27, !P4 ;  /* 0x0000001b0b1b7207 */ /* 0x000fe20006000000 */
[----:B------:R-:W-:Y:S01]  /*173d0*/  IMAD R25, R25, UR11, RZ ;  /* 0x0000000b19197c24 */ /* 0x000fe2000f8e02ff */
[----:B------:R-:W-:Y:S03]  /*173e0*/  STL [R1+0x2b4], R31 ;  /* 0x0002b41f01007387 */ /* 0x000fe60000100800 */
[----:B------:R-:W-:-:S02]  /*173f0*/  IMAD R27, R27, UR11, RZ ;  /* 0x0000000b1b1b7c24 */ /* 0x000fc4000f8e02ff */
[--C-:B------:R-:W-:Y:S02]  /*17400*/  @!P3 IMAD.IADD R26, R26, 0x1, -R8.reuse ;  /* 0x000000011a1ab824 */ /* 0x100fe400078e0a08 */
[----:B------:R-:W-:Y:S01]  /*17410*/  @!P6 IMAD.IADD R29, R29, 0x1, -R8 ;  /* 0x000000011d1de824 */ /* 0x000fe200078e0a08 */
[-C--:B0-----:R-:W-:Y:S01]  /*17420*/  IADD3 R22, P6, PT, R25, R7.reuse, RZ ;  /* 0x0000000719167210 */ /* 0x081fe20007fde0ff */
[----:B------:R-:W-:Y:S01]  /*17430*/  @!P1 IMAD.MOV R26, RZ, RZ, -R26 ;  /* 0x000000ffff1a9224 */ /* 0x000fe200078e0a1a */
[----:B------:R-:W-:Y:S01]  /*17440*/  IADD3 R36, P1, PT, R27, R7, RZ ;  /* 0x000000071b247210 */ /* 0x000fe20007f3e0ff */
[----:B------:R-:W-:Y:S01]  /*17450*/  @!P5 IMAD.IADD R28, R28, 0x1, -R8 ;  /* 0x000000011c1cd824 */ /* 0x000fe200078e0a08 */
[----:B------:R-:W-:Y:S02]  /*17460*/  PRMT R35, RZ, 0x7610, R35 ;  /* 0x00007610ff237816 */ /* 0x000fe40000000023 */
[----:B------:R-:W-:Y:S02]  /*17470*/  LEA.HI.X.SX32 R23, R25, R6, 0x1, P6 ;  /* 0x0000000619177211 */ /* 0x000fe400030f0eff */
[----:B------:R-:W-:-:S02]  /*17480*/  ISETP.GE.AND P5, PT, R34, RZ, PT ;  /* 0x000000ff2200720c */ /* 0x000fc40003fa6270 */
[----:B------:R-:W-:Y:S01]  /*17490*/  LEA.HI.X.SX32 R34, R27, R6, 0x1, P1 ;  /* 0x000000061b227211 */ /* 0x000fe200008f0eff */
[----:B------:R0:W4:Y:S01]  /*174a0*/  @P0 LDG.E.U8 R35, desc[UR18][R22.64] ;  /* 0x0000001216230981 */ /* 0x000122000c1e1100 */
[----:B------:R-:W-:-:S03]  /*174b0*/  PRMT R93, RZ, 0x7610, R93 ;  /* 0x00007610ff5d7816 */ /* 0x000fc6000000005d */
[----:B--2---:R1:W-:Y:S04]  /*174c0*/  STL [R1+0xebc], R30 ;  /* 0x000ebc1e01007387 */ /* 0x0043e80000100800 */
[----:B-1----:R-:W2:Y:S04]  /*174d0*/  LDL.LU R30, [R1+0x1450] ;  /* 0x00145000011e7983 */ /* 0x002ea80000300800 */
[----:B------:R-:W2:Y:S04]  /*174e0*/  LDL.LU R31, [R1+0x144c] ;  /* 0x00144c00011f7983 */ /* 0x000ea80000300800 */
[----:B------:R-:W2:Y:S04]  /*174f0*/  LDL.LU R32, [R1+0x1448] ;  /* 0x0014480001207983 */ /* 0x000ea80000300800 */
[----:B---3--:R1:W-:Y:S04]  /*17500*/  STL [R1+0xeb8], R33 ;  /* 0x000eb82101007387 */ /* 0x0083e80000100800 */
[----:B-1----:R-:W3:Y:S04]  /*17510*/  LDL.LU R33, [R1+0x1444] ;  /* 0x0014440001217983 */ /* 0x002ee80000300800 */
[----:B------:R0:W-:Y:S04]  /*17520*/  STL [R1+0x2c0], R22 ;  /* 0x0002c01601007387 */ /* 0x0001e80000100800 */
[----:B------:R-:W2:Y:S04]  /*17530*/  LDL R25, [R1+0xf78] ;  /* 0x000f780001197983 */ /* 0x000ea80000100800 */
[----:B------:R-:W-:Y:S01]  /*17540*/  STL [R1+0x2e0], R36 ;  /* 0x0002e02401007387 */ /* 0x000fe20000100800 */
[----:B0-----:R-:W-:-:S03]  /*17550*/  @P0 IMAD.MOV.U32 R22, RZ, RZ, R36 ;  /* 0x000000ffff160224 */ /* 0x001fc600078e0024 */
[----:B------:R0:W-:Y:S02]  /*17560*/  STL [R1+0x2bc], R23 ;  /* 0x0002bc1701007387 */ /* 0x0001e40000100800 */
[----:B0-----:R-:W-:-:S05]  /*17570*/  @P0 IMAD.MOV.U32 R23, RZ, RZ, R34 ;  /* 0x000000ffff170224 */ /* 0x001fca00078e0022 */
[----:B------:R-:W2:Y:S04]  /*17580*/  @P0 LDG.E.U8 R93, desc[UR18][R22.64] ;  /* 0x00000012165d0981 */ /* 0x000ea8000c1e1100 */
[----:B------:R-:W-:Y:S04]  /*17590*/  STL [R1+0x2dc], R34 ;  /* 0x0002dc2201007387 */ /* 0x000fe80000100800 */
[----:B----4-:R0:W-:Y:S04]  /*175a0*/  STL [R1+0xeb4], R35 ;  /* 0x000eb42301007387 */ /* 0x0101e80000100800 */
[----:B0-----:R-:W4:Y:S04]  /*175b0*/  LDL.LU R35, [R1+0x1440] ;  /* 0x0014400001237983 */ /* 0x001f280000300800 */
[----:B------:R-:W3:Y:S04]  /*175c0*/  LDL.LU R34, [R1+0x143c] ;  /* 0x00143c0001227983 */ /* 0x000ee80000300800 */
[----:B------:R-:W3:Y:S04]  /*175d0*/  LDL.LU R36, [R1+0x1438] ;  /* 0x0014380001247983 */ /* 0x000ee80000300800 */
[----:B--2---:R0:W-:Y:S04]  /*175e0*/  STL [R1+0xeb0], R93 ;  /* 0x000eb05d01007387 */ /* 0x0041e80000100800 */
[----:B0-----:R-:W2:Y:S04]  /*175f0*/  LDL.LU R93, [R1+0x1434] ;  /* 0x00143400015d7983 */ /* 0x001ea80000300800 */
[----:B------:R-:W2:Y:S01]  /*17600*/  LDL R23, [R1+0xf74] ;  /* 0x000f740001177983 */ /* 0x000ea20000100800 */
[----:B------:R-:W-:Y:S01]  /*17610*/  SEL R26, R11, R26, !P4 ;  /* 0x0000001a0b1a7207 */ /* 0x000fe20006000000 */
[----:B------:R-:W-:-:S04]  /*17620*/  @!P5 IMAD.MOV R28, RZ, RZ, -R28 ;  /* 0x000000ffff1cd224 */ /* 0x000fc800078e0a1c */
[----:B------:R-:W-:Y:S01]  /*17630*/  IMAD R26, R26, UR11, RZ ;  /* 0x0000000b1a1a7c24 */ /* 0x000fe2000f8e02ff */
[----:B------:R-:W-:-:S04]  /*17640*/  PRMT R85, RZ, 0x7610, R85 ;  /* 0x00007610ff557816 */ /* 0x000fc80000000055 */
[----:B------:R-:W-:Y:S02]  /*17650*/  IADD3 R22, P5, PT, R26, R7, RZ ;  /* 0x000000071a167210 */ /* 0x000fe40007fbe0ff */
[----:B------:R-:W-:Y:S02]  /*17660*/  ISETP.GT.U32.AND P3, PT, R8, R29, PT ;  /* 0x0000001d0800720c */ /* 0x000fe40003f64070 */
[----:B--2---:R-:W-:Y:S02]  /*17670*/  ISETP.GE.AND P6, PT, R23, RZ, PT ;  /* 0x000000ff1700720c */ /* 0x004fe40003fc6270 */
[----:B------:R-:W-:-:S05]  /*17680*/  LEA.HI.X.SX32 R23, R26, R6, 0x1, P5 ;  /* 0x000000061a177211 */ /* 0x000fca00028f0eff */
[----:B------:R-:W2:Y:S01]  /*17690*/  @P0 LDG.E.U8 R85, desc[UR18][R22.64] ;  /* 0x0000001216550981 */ /* 0x000ea2000c1e1100 */
[----:B------:R-:W-:-:S03]  /*176a0*/  SEL R28, R11, R28, !P4 ;  /* 0x0000001c0b1c7207 */ /* 0x000fc60006000000 */
[----:B------:R-:W-:Y:S01]  /*176b0*/  @!P3 IMAD.IADD R29, R29, 0x1, -R8 ;  /* 0x000000011d1db824 */ /* 0x000fe200078e0a08 */
[----:B------:R-:W-:Y:S01]  /*176c0*/  ISETP.GT.U32.AND P3, PT, R8, R31, PT ;  /* 0x0000001f0800720c */ /* 0x000fe20003f64070 */
[----:B------:R-:W-:Y:S01]  /*176d0*/  STL [R1+0x2e8], R22 ;  /* 0x0002e81601007387 */ /* 0x000fe20000100800 */
[----:B------:R-:W-:-:S03]  /*176e0*/  IMAD R28, R28, UR11, RZ ;  /* 0x0000000b1c1c7c24 */ /* 0x000fc6000f8e02ff */
[----:B------:R-:W-:Y:S01]  /*176f0*/  STL [R1+0x2e4], R23 ;  /* 0x0002e41701007387 */ /* 0x000fe20000100800 */
[----:B------:R-:W-:Y:S01]  /*17700*/  @!P6 IMAD.MOV R29, RZ, RZ, -R29 ;  /* 0x000000ffff1de224 */ /* 0x000fe200078e0a1d */
[----:B------:R-:W-:-:S06]  /*17710*/  PRMT R24, RZ, 0x7610, R24 ;  /* 0x00007610ff187816 */ /* 0x000fcc0000000018 */
[----:B------:R-:W-:Y:S01]  /*17720*/  @!P3 IMAD.IADD R31, R31, 0x1, -R8 ;  /* 0x000000011f1fb824 */ /* 0x000fe200078e0a08 */
[----:B------:R-:W-:Y:S01]  /*17730*/  ISETP.GE.AND P3, PT, R25, RZ, PT ;  /* 0x000000ff1900720c */ /* 0x000fe20003f66270 */
[----:B--2---:R0:W-:Y:S04]  /*17740*/  STL [R1+0xeac], R85 ;  /* 0x000eac5501007387 */ /* 0x0041e80000100800 */
[----:B------:R-:W2:Y:S01]  /*17750*/  LDL R25, [R1+0xf90] ;  /* 0x000f900001197983 */ /* 0x000ea20000100800 */
[----:B0-----:R-:W-:-:S04]  /*17760*/  IADD3 R85, P6, PT, R28, R7, RZ ;  /* 0x000000071c557210 */ /* 0x001fc80007fde0ff */
[----:B------:R-:W-:Y:S01]  /*17770*/  LEA.HI.X.SX32 R22, R28, R6, 0x1, P6 ;  /* 0x000000061c167211 */ /* 0x000fe200030f0eff */
[----:B------:R-:W-:Y:S04]  /*17780*/  STL [R1+0x2f0], R85 ;  /* 0x0002f05501007387 */ /* 0x000fe80000100800 */
[----:B------:R0:W-:Y:S01]  /*17790*/  STL [R1+0x2ec], R22 ;  /* 0x0002ec1601007387 */ /* 0x0001e20000100800 */
[----:B------:R-:W-:Y:S02]  /*177a0*/  @P0 IMAD.MOV.U32 R23, RZ, RZ, R22 ;  /* 0x000000ffff170224 */ /* 0x000fe400078e0016 */
[----:B0-----:R-:W-:Y:S01]  /*177b0*/  @P0 IMAD.MOV.U32 R22, RZ, RZ, R85 ;  /* 0x000000ffff160224 */ /* 0x001fe200078e0055 */
[----:B------:R-:W-:Y:S01]  /*177c0*/  ISETP.GT.U32.AND P1, PT, R8, R30, PT ;  /* 0x0000001e0800720c */ /* 0x000fe20003f24070 */
[----:B------:R-:W2:Y:S04]  /*177d0*/  LDL R85, [R1+0xf94] ;  /* 0x000f940001557983 */ /* 0x000ea80000100800 */
[----:B------:R-:W2:Y:S04]  /*177e0*/  @P0 LDG.E.U8 R24, desc[UR18][R22.64] ;  /* 0x0000001216180981 */ /* 0x000ea8000c1e1100 */
[----:B------:R-:W3:Y:S04]  /*177f0*/  LDL R22, [R1+0xf8c] ;  /* 0x000f8c0001167983 */ /* 0x000ee80000100800 */
[----:B------:R-:W-:Y:S01]  /*17800*/  @!P1 IMAD.IADD R30, R30, 0x1, -R8 ;  /* 0x000000011e1e9824 */ /* 0x000fe200078e0a08 */
[----:B------:R-:W-:-:S04]  /*17810*/  SEL R29, R11, R29, !P4 ;  /* 0x0000001d0b1d7207 */ /* 0x000fc80006000000 */
[C---:B------:R-:W-:Y:S01]  /*17820*/  ISETP.GT.U32.AND P1, PT, R8.reuse, R30, PT ;  /* 0x0000001e0800720c */ /* 0x040fe20003f24070 */
[----:B------:R-:W-:Y:S01]  /*17830*/  IMAD R29, R29, UR4, RZ ;  /* 0x000000041d1d7c24 */ /* 0x000fe2000f8e02ff */
[----:B------:R-:W-:Y:S01]  /*17840*/  ISETP.GT.U32.AND P5, PT, R8, R32, PT ;  /* 0x000000200800720c */ /* 0x000fe20003fa4070 */
[----:B------:R-:W0:Y:S10]  /*17850*/  LDCU UR4, c[0x0][0x3b0] ;  /* 0x00007600ff0477ac */ /* 0x000e340008000800 */
[----:B------:R-:W-:Y:S01]  /*17860*/  @!P1 IMAD.IADD R30, R30, 0x1, -R8 ;  /* 0x000000011e1e9824 */ /* 0x000fe200078e0a08 */
[----:B--2---:R1:W-:Y:S02]  /*17870*/  STL [R1+0xea8], R24 ;  /* 0x000ea81801007387 */ /* 0x0043e40000100800 */
[----:B-1----:R-:W-:-:S04]  /*17880*/  IADD3 R24, P1, PT, R29, R7, RZ ;  /* 0x000000071d187210 */ /* 0x002fc80007f3e0ff */
[----:B------:R-:W-:Y:S02]  /*17890*/  LEA.HI.X.SX32 R23, R29, R6, 0x1, P1 ;  /* 0x000000061d177211 */ /* 0x000fe400008f0eff */
[----:B---3--:R-:W-:Y:S01]  /*178a0*/  ISETP.GE.AND P1, PT, R22, RZ, PT ;  /* 0x000000ff1600720c */ /* 0x008fe20003f26270 */
[----:B------:R-:W-:-:S05]  /*178b0*/  @P0 IMAD.MOV.U32 R22, RZ, RZ, R24 ;  /* 0x000000ffff160224 */ /* 0x000fca00078e0018 */
[----:B------:R1:W2:Y:S01]  /*178c0*/  @P0 LDG.E.U8 R13, desc[UR18][R22.64] ;  /* 0x00000012160d0981 */ /* 0x0002a2000c1e1100 */
[----:B------:R-:W-:Y:S02]  /*178d0*/  @!P5 IMAD.IADD R32, R32, 0x1, -R8 ;  /* 0x000000012020d824 */ /* 0x000fe400078e0a08 */
[----:B------:R-:W-:-:S03]  /*178e0*/  @!P3 IMAD.MOV R30, RZ, RZ, -R30 ;  /* 0x000000ffff1eb224 */ /* 0x000fc600078e0a1e */
[----:B------:R-:W-:Y:S02]  /*178f0*/  ISETP.GT.U32.AND P6, PT, R8, R32, PT ;  /* 0x000000200800720c */ /* 0x000fe40003fc4070 */
[----:B------:R-:W-:Y:S01]  /*17900*/  SEL R30, R11, R30, !P4 ;  /* 0x0000001e0b1e7207 */ /* 0x000fe20006000000 */
[----:B------:R3:W-:Y:S04]  /*17910*/  STL [R1+0x2f8], R24 ;  /* 0x0002f81801007387 */ /* 0x0007e80000100800 */
[----:B------:R-:W-:-:S06]  /*17920*/  IMAD R30, R30, UR5, RZ ;  /* 0x000000051e1e7c24 */ /* 0x000fcc000f8e02ff */
[----:B------:R-:W-:Y:S01]  /*17930*/  @!P6 IMAD.IADD R32, R32, 0x1, -R8 ;  /* 0x000000012020e824 */ /* 0x000fe200078e0a08 */
[C---:B---3--:R-:W-:Y:S01]  /*17940*/  IADD3 R24, P6, PT, R30.reuse, R7, RZ ;  /* 0x000000071e187210 */ /* 0x048fe20007fde0ff */
[----:B------:R3:W-:Y:S01]  /*17950*/  STL [R1+0x2f4], R23 ;  /* 0x0002f41701007387 */ /* 0x0007e20000100800 */
[----:B------:R-:W-:Y:S01]  /*17960*/  PRMT R5, RZ, 0x7610, R5 ;  /* 0x00007610ff057816 */ /* 0x000fe20000000005 */
[----:B------:R-:W0:Y:S01]  /*17970*/  LDCU UR5, c[0x0][0x3b0] ;  /* 0x00007600ff0577ac */ /* 0x000e220008000800 */
[----:B-1----:R-:W-:-:S05]  /*17980*/  LEA.HI.X.SX32 R22, R30, R6, 0x1, P6 ;  /* 0x000000061e167211 */ /* 0x002fca00030f0eff */
[----:B---3--:R-:W-:Y:S01]  /*17990*/  @P0 IMAD.MOV.U32 R23, RZ, RZ, R22 ;  /* 0x000000ffff170224 */ /* 0x008fe200078e0016 */
[----:B--2---:R1:W-:Y:S04]  /*179a0*/  STL [R1+0xea4], R13 ;  /* 0x000ea40d01007387 */ /* 0x0043e80000100800 */
[----:B-1----:R-:W2:Y:S04]  /*179b0*/  LDL R13, [R1+0xf9c] ;  /* 0x000f9c00010d7983 */ /* 0x002ea80000100800 */
[----:B------:R-:W-:Y:S04]  /*179c0*/  STL [R1+0x300], R24 ;  /* 0x0003001801007387 */ /* 0x000fe80000100800 */
[----:B------:R1:W-:Y:S02]  /*179d0*/  STL [R1+0x2fc], R22 ;  /* 0x0002fc1601007387 */ /* 0x0003e40000100800 */
[----:B-1----:R-:W-:-:S05]  /*179e0*/  @P0 IMAD.MOV.U32 R22, RZ, RZ, R24 ;  /* 0x000000ffff160224 */ /* 0x002fca00078e0018 */
[----:B------:R-:W3:Y:S01]  /*179f0*/  @P0 LDG.E.U8 R5, desc[UR18][R22.64] ;  /* 0x0000001216050981 */ /* 0x000ee2000c1e1100 */
[C---:B------:R-:W-:Y:S02]  /*17a00*/  ISETP.GT.U32.AND P3, PT, R8.reuse, R33, PT ;  /* 0x000000210800720c */ /* 0x040fe40003f64070 */
[C---:B------:R-:W-:Y:S02]  /*17a10*/  ISETP.GT.U32.AND P5, PT, R8.reuse, R31, PT ;  /* 0x0000001f0800720c */ /* 0x040fe40003fa4070 */
[----:B------:R-:W-:-:S09]  /*17a20*/  ISETP.GT.U32.AND P6, PT, R8, R34, PT ;  /* 0x000000220800720c */ /* 0x000fd20003fc4070 */
[--C-:B------:R-:W-:Y:S01]  /*17a30*/  @!P3 IMAD.IADD R33, R33, 0x1, -R8.reuse ;  /* 0x000000012121b824 */ /* 0x100fe200078e0a08 */
[----:B------:R-:W-:Y:S01]  /*17a40*/  ISETP.GE.AND P3, PT, R25, RZ, PT ;  /* 0x000000ff1900720c */ /* 0x000fe20003f66270 */
[----:B------:R-:W-:-:S04]  /*17a50*/  @!P5 IMAD.IADD R31, R31, 0x1, -R8 ;  /* 0x000000011f1fd824 */ /* 0x000fc800078e0a08 */
[----:B------:R-:W-:Y:S01]  /*17a60*/  @!P1 IMAD.MOV R31, RZ, RZ, -R31 ;  /* 0x000000ffff1f9224 */ /* 0x000fe200078e0a1f */
[----:B------:R-:W-:-:S04]  /*17a70*/  ISETP.GT.U32.AND P1, PT, R8, R33, PT ;  /* 0x000000210800720c */ /* 0x000fc80003f24070 */
[----:B------:R-:W-:-:S03]  /*17a80*/  SEL R31, R11, R31, !P4 ;  /* 0x0000001f0b1f7207 */ /* 0x000fc60006000000 */
[----:B------:R-:W-:Y:S02]  /*17a90*/  @!P3 IMAD.MOV R32, RZ, RZ, -R32 ;  /* 0x000000ffff20b224 */ /* 0x000fe400078e0a20 */
[----:B0-----:R-:W-:Y:S01]  /*17aa0*/  IMAD R31, R31, UR4, RZ ;  /* 0x000000041f1f7c24 */ /* 0x001fe2000f8e02ff */
[----:B------:R-:W-:Y:S01]  /*17ab0*/  ISETP.GE.AND P3, PT, R85, RZ, PT ;  /* 0x000000ff5500720c */ /* 0x000fe20003f66270 */
[--C-:B------:R-:W-:Y:S01]  /*17ac0*/  @!P6 IMAD.IADD R34, R34, 0x1, -R8.reuse ;  /* 0x000000012222e824 */ /* 0x100fe200078e0a08 */
[----:B------:R-:W-:Y:S01]  /*17ad0*/  SEL R32, R11, R32, !P4 ;  /* 0x000000200b207207 */ /* 0x000fe20006000000 */
[----:B------:R-:W3:Y:S01]  /*17ae0*/  LDL R85, [R1+0xf98] ;  /* 0x000f980001557983 */ /* 0x000ee20000100800 */
[----:B------:R-:W-:Y:S01]  /*17af0*/  @!P1 IMAD.IADD R33, R33, 0x1, -R8 ;  /* 0x0000000121219824 */ /* 0x000fe200078e0a08 */
[----:B------:R-:W-:Y:S01]  /*17b00*/  PRMT R4, RZ, 0x7610, R4 ;  /* 0x00007610ff047816 */ /* 0x000fe20000000004 */
[----:B------:R-:W0:Y:S01]  /*17b10*/  LDCU UR4, c[0x0][0x3b0] ;  /* 0x00007600ff0477ac */ /* 0x000e220008000800 */
[----:B------:R-:W-:Y:S01]  /*17b20*/  IMAD R32, R32, UR5, RZ ;  /* 0x0000000520207c24 */ /* 0x000fe2000f8e02ff */
[----:B------:R-:W-:-:S02]  /*17b30*/  PRMT R3, RZ, 0x7610, R3 ;  /* 0x00007610ff037816 */ /* 0x000fc40000000003 */
[----:B----4-:R-:W-:Y:S01]  /*17b40*/  ISETP.GT.U32.AND P5, PT, R8, R35, PT ;  /* 0x000000230800720c */ /* 0x010fe20003fa4070 */
[----:B------:R-:W1:Y:S01]  /*17b50*/  LDCU UR5, c[0x0][0x3b0] ;  /* 0x00007600ff0577ac */ /* 0x000e620008000800 */
[----:B--2---:R-:W-:Y:S01]  /*17b60*/  ISETP.GE.AND P1, PT, R13, RZ, PT ;  /* 0x000000ff0d00720c */ /* 0x004fe20003f26270 */
[----:B---3--:R2:W-:Y:S02]  /*17b70*/  STL [R1+0xea0], R5 ;  /* 0x000ea00501007387 */ /* 0x0085e40000100800 */
[----:B--2---:R-:W-:-:S04]  /*17b80*/  IADD3 R5, P6, PT, R31, R7, RZ ;  /* 0x000000071f057210 */ /* 0x004fc80007fde0ff */
[----:B------:R-:W-:Y:S01]  /*17b90*/  LEA.HI.X.SX32 R22, R31, R6, 0x1, P6 ;  /* 0x000000061f167211 */ /* 0x000fe200030f0eff */
[----:B------:R-:W-:Y:S01]  /*17ba0*/  STL [R1+0x340], R5 ;  /* 0x0003400501007387 */ /* 0x000fe20000100800 */
[----:B------:R-:W-:-:S03]  /*17bb0*/  IADD3 R13, P6, PT, R32, R7, RZ ;  /* 0x00000007200d7210 */ /* 0x000fc60007fde0ff */
[----:B------:R2:W-:Y:S01]  /*17bc0*/  STL [R1+0x33c], R22 ;  /* 0x00033c1601007387 */ /* 0x0005e20000100800 */
[----:B------:R-:W-:Y:S01]  /*17bd0*/  @P0 IMAD.MOV.U32 R23, RZ, RZ, R22 ;  /* 0x000000ffff170224 */ /* 0x000fe200078e0016 */
[----:B------:R-:W-:Y:S01]  /*17be0*/  LEA.HI.X.SX32 R24, R32, R6, 0x1, P6 ;  /* 0x0000000620187211 */ /* 0x000fe200030f0eff */
[----:B--2---:R-:W-:Y:S02]  /*17bf0*/  @P0 IMAD.MOV.U32 R22, RZ, RZ, R5 ;  /* 0x000000ffff160224 */ /* 0x004fe400078e0005 */
[----:B------:R-:W2:Y:S04]  /*17c00*/  LDL R5, [R1+0xfa8] ;  /* 0x000fa80001057983 */ /* 0x000ea80000100800 */
[----:B------:R3:W4:Y:S02]  /*17c10*/  @P0 LDG.E.U8 R4, desc[UR18][R22.64] ;  /* 0x0000001216040981 */ /* 0x000724000c1e1100 */
[----:B---3--:R-:W-:-:S02]  /*17c20*/  @P0 IMAD.MOV.U32 R22, RZ, RZ, R13 ;  /* 0x000000ffff160224 */ /* 0x008fc400078e000d */
[----:B------:R-:W-:-:S05]  /*17c30*/  @P0 IMAD.MOV.U32 R23, RZ, RZ, R24 ;  /* 0x000000ffff170224 */ /* 0x000fca00078e0018 */
[----:B------:R3:W2:Y:S01]  /*17c40*/  @P0 LDG.E.U8 R3, desc[UR18][R22.64] ;  /* 0x0000001216030981 */ /* 0x0006a2000c1e1100 */
[----:B------:R-:W-:-:S05]  /*17c50*/  @!P5 IMAD.IADD R35, R35, 0x1, -R8 ;  /* 0x000000012323d824 */ /* 0x000fca00078e0a08 */
[C---:B------:R-:W-:Y:S01]  /*17c60*/  ISETP.GT.U32.AND P5, PT, R8.reuse, R35, PT ;  /* 0x000000230800720c */ /* 0x040fe20003fa4070 */
[----:B------:R-:W-:Y:S01]  /*17c70*/  @!P3 IMAD.MOV R33, RZ, RZ, -R33 ;  /* 0x000000ffff21b224 */ /* 0x000fe200078e0a21 */
[----:B------:R-:W-:-:S11]  /*17c80*/  ISETP.GT.U32.AND P3, PT, R8, R34, PT ;  /* 0x000000220800720c */ /* 0x000fd60003f64070 */
[----:B------:R-:W-:Y:S01]  /*17c90*/  @!P5 IMAD.IADD R35, R35, 0x1, -R8 ;  /* 0x000000012323d824 */ /* 0x000fe200078e0a08 */
[C---:B------:R-:W-:Y:S02]  /*17ca0*/  ISETP.GT.U32.AND P5, PT, R8.reuse, R36, PT ;  /* 0x000000240800720c */ /* 0x040fe40003fa4070 */
[----:B------:R-:W-:Y:S01]  /*17cb0*/  ISETP.GT.U32.AND P6, PT, R8, R93, PT ;  /* 0x0000005d0800720c */ /* 0x000fe20003fc4070 */
[----:B------:R-:W-:Y:S01]  /*17cc0*/  @!P1 IMAD.MOV R35, RZ, RZ, -R35 ;  /* 0x000000ffff239224 */ /* 0x000fe200078e0a23 */
[----:B------:R-:W-:Y:S02]  /*17cd0*/  ISETP.GE.AND P1, PT, R85, RZ, PT ;  /* 0x000000ff5500720c */ /* 0x000fe40003f26270 */
[C---:B------:R-:W-:Y:S02]  /*17ce0*/  SEL R33, R11.reuse, R33, !P4 ;  /* 0x000000210b217207 */ /* 0x040fe40006000000 */
[----:B------:R-:W-:-:S05]  /*17cf0*/  SEL R35, R11, R35, !P4 ;  /* 0x000000230b237207 */ /* 0x000fca0006000000 */
[--C-:B------:R-:W-:Y:S02]  /*17d00*/  @!P5 IMAD.IADD R36, R36, 0x1, -R8.reuse ;  /* 0x000000012424d824 */ /* 0x100fe400078e0a08 */
[----:B------:R-:W-:Y:S01]  /*17d10*/  IMAD R33, R33, UR12, RZ ;  /* 0x0000000c21217c24 */ /* 0x000fe2000f8e02ff */
[----:B------:R-:W-:Y:S01]  /*17d20*/  STL [R1+0x348], R13 ;  /* 0x0003480d01007387 */ /* 0x000fe20000100800 */
[----:B------:R-:W-:Y:S01]  /*17d30*/  @!P3 IMAD.IADD R34, R34, 0x1, -R8 ;  /* 0x000000012222b824 */ /* 0x000fe200078e0a08 */
[----:B------:R-:W-:Y:S01]  /*17d40*/  ISETP.GT.U32.AND P5, PT, R8, R36, PT ;  /* 0x000000240800720c */ /* 0x000fe20003fa4070 */
[----:B0-----:R-:W-:Y:S01]  /*17d50*/  IMAD R35, R35, UR4, RZ ;  /* 0x0000000423237c24 */ /* 0x001fe2000f8e02ff */
[----:B------:R-:W-:Y:S01]  /*17d60*/  PRMT R2, RZ, 0x7610, R2 ;  /* 0x00007610ff027816 */ /* 0x000fe20000000002 */
[----:B------:R-:W-:Y:S01]  /*17d70*/  @!P6 IMAD.IADD R93, R93, 0x1, -R8 ;  /* 0x000000015d5de824 */ /* 0x000fe200078e0a08 */
[C---:B---3--:R-:W-:Y:S01]  /*17d80*/  IADD3 R22, P6, PT, R33.reuse, R7, RZ ;  /* 0x0000000721167210 */ /* 0x048fe20007fde0ff */
[----:B------:R-:W-:Y:S01]  /*17d90*/  @!P1 IMAD.MOV R34, RZ, RZ, -R34 ;  /* 0x000000ffff229224 */ /* 0x000fe200078e0a22 */
[----:B------:R-:W-:Y:S01]  /*17da0*/  PRMT R16, RZ, 0x7610, R16 ;  /* 0x00007610ff107816 */ /* 0x000fe20000000010 */
[----:B------:R-:W0:Y:S01]  /*17db0*/  LDCU UR4, c[0x0][0x3b0] ;  /* 0x00007600ff0477ac */ /* 0x000e220008000800 */
[----:B------:R-:W-:-:S02]  /*17dc0*/  LEA.HI.X.SX32 R23, R33, R6, 0x1, P6 ;  /* 0x0000000621177211 */ /* 0x000fc400030f0eff */
[----:B------:R-:W-:Y:S01]  /*17dd0*/  PRMT R15, RZ, 0x7610, R15 ;  /* 0x00007610ff0f7816 */ /* 0x000fe2000000000f */
[----:B------:R-:W3:Y:S02]  /*17de0*/  LDCU UR12, c[0x0][0x3b0] ;  /* 0x00007600ff0c77ac */ /* 0x000ee40008000800 */
[----:B------:R-:W-:Y:S01]  /*17df0*/  @!P5 IMAD.IADD R36, R36, 0x1, -R8 ;  /* 0x000000012424d824 */ /* 0x000fe200078e0a08 */
[----:B------:R0:W3:Y:S04]  /*17e00*/  @P0 LDG.E.U8 R2, desc[UR18][R22.64] ;  /* 0x0000001216020981 */ /* 0x0000e8000c1e1100 */
[----:B----4-:R4:W-:Y:S01]  /*17e10*/  STL [R1+0xe9c], R4 ;  /* 0x000e9c0401007387 */ /* 0x0109e20000100800 */
[----:B--2---:R-:W-:-:S03]  /*17e20*/  ISETP.GE.AND P5, PT, R5, RZ, PT ;  /* 0x000000ff0500720c */ /* 0x004fc60003fa6270 */
[----:B----4-:R-:W2:Y:S04]  /*17e30*/  LDL.LU R4, [R1] ;  /* 0x0000000001047983 */ /* 0x010ea80000300800 */
[----:B------:R4:W-:Y:S04]  /*17e40*/  STL [R1+0x344], R24 ;  /* 0x0003441801007387 */ /* 0x0009e80000100800 */
[----:B------:R-:W2:Y:S04]  /*17e50*/  LDL R85, [R1+0xfb4] ;  /* 0x000fb40001557983 */ /* 0x000ea80000100800 */
[----:B------:R0:W-:Y:S01]  /*17e60*/  STL [R1+0xe98], R3 ;  /* 0x000e980301007387 */ /* 0x0001e20000100800 */
[----:B----4-:R-:W-:-:S04]  /*17e70*/  IADD3 R24, P1, PT, R35, R7, RZ ;  /* 0x0000000723187210 */ /* 0x010fc80007f3e0ff */
[----:B------:R-:W-:Y:S01]  /*17e80*/  LEA.HI.X.SX32 R25, R35, R6, 0x1, P1 ;  /* 0x0000000623197211 */ /* 0x000fe200008f0eff */
[----:B0-----:R-:W4:Y:S04]  /*17e90*/  LDL.LU R3, [R1+0x4] ;  /* 0x0000040001037983 */ /* 0x001f280000300800 */
[----:B------:R-:W4:Y:S04]  /*17ea0*/  LDL.LU R13, [R1+0x8] ;  /* 0x00000800010d7983 */ /* 0x000f280000300800 */
[----:B------:R0:W-:Y:S04]  /*17eb0*/  STL [R1+0x350], R22 ;  /* 0x0003501601007387 */ /* 0x0001e80000100800 */
[----:B------:R-:W-:Y:S04]  /*17ec0*/  STL [R1+0x358], R24 ;  /* 0x0003581801007387 */ /* 0x000fe80000100800 */
[----:B------:R-:W4:Y:S01]  /*17ed0*/  LDL R5, [R1+0xfb0] ;  /* 0x000fb00001057983 */ /* 0x000f220000100800 */
[----:B0-----:R-:W-:-:S03]  /*17ee0*/  @P0 IMAD.MOV.U32 R22, RZ, RZ, R24 ;  /* 0x000000ffff160224 */ /* 0x001fc600078e0018 */
[----:B------:R0:W-:Y:S02]  /*17ef0*/  STL [R1+0x34c], R23 ;  /* 0x00034c1701007387 */ /* 0x0001e40000100800 */
[----:B0-----:R-:W-:-:S05]  /*17f00*/  @P0 IMAD.MOV.U32 R23, RZ, RZ, R25 ;  /* 0x000000ffff170224 */ /* 0x001fca00078e0019 */
[----:B------:R-:W4:Y:S01]  /*17f10*/  @P0 LDG.E.U8 R16, desc[UR18][R22.64] ;  /* 0x0000001216100981 */ /* 0x000f22000c1e1100 */
[----:B------:R-:W-:-:S03]  /*17f20*/  SEL R34, R11, R34, !P4 ;  /* 0x000000220b227207 */ /* 0x000fc60006000000 */
[----:B------:R-:W-:Y:S02]  /*17f30*/  STL [R1+0x354], R25 ;  /* 0x0003541901007387 */ /* 0x000fe40000100800 */
[----:B-1----:R-:W-:Y:S01]  /*17f40*/  IMAD R34, R34, UR5, RZ ;  /* 0x0000000522227c24 */ /* 0x002fe2000f8e02ff */
[----:B------:R-:W-:Y:S01]  /*17f50*/  ISETP.GT.U32.AND P3, PT, R8, R93, PT ;  /* 0x0000005d0800720c */ /* 0x000fe20003f64070 */
[----:B---3--:R0:W-:Y:S01]  /*17f60*/  STL [R1+0xe94], R2 ;  /* 0x000e940201007387 */ /* 0x0081e20000100800 */
[----:B------:R-:W-:Y:S01]  /*17f70*/  @!P5 IMAD.MOV R36, RZ, RZ, -R36 ;  /* 0x000000ffff24d224 */ /* 0x000fe200078e0a24 */
[----:B------:R-:W-:Y:S01]  /*17f80*/  PRMT R12, RZ, 0x7610, R12 ;  /* 0x00007610ff0c7816 */ /* 0x000fe2000000000c */
[----:B------:R-:W1:Y:S01]  /*17f90*/  LDCU UR5, c[0x0][0x3b0] ;  /* 0x00007600ff0577ac */ /* 0x000e620008000800 */
[----:B0-----:R-:W3:Y:S01]  /*17fa0*/  LDL.LU R2, [R1+0x1430] ;  /* 0x0014300001027983 */ /* 0x001ee20000300800 */
[----:B--2---:R-:W-:-:S03]  /*17fb0*/  ISETP.GE.AND P6, PT, R85, RZ, PT ;  /* 0x000000ff5500720c */ /* 0x004fc60003fc6270 */
[----:B------:R-:W2:Y:S04]  /*17fc0*/  LDL.LU R85, [R1+0xc] ;  /* 0x00000c0001557983 */ /* 0x000ea80000300800 */
[----:B----4-:R0:W-:Y:S02]  /*17fd0*/  STL [R1+0xe90], R16 ;  /* 0x000e901001007387 */ /* 0x0101e40000100800 */
[----:B0-----:R-:W-:-:S04]  /*17fe0*/  IADD3 R16, P5, PT, R34, R7, RZ ;  /* 0x0000000722107210 */ /* 0x001fc80007fbe0ff */
[----:B------:R-:W-:Y:S01]  /*17ff0*/  LEA.HI.X.SX32 R22, R34, R6, 0x1, P5 ;  /* 0x0000000622167211 */ /* 0x000fe200028f0eff */
[----:B------:R-:W-:Y:S04]  /*18000*/  STL [R1+0x360], R16 ;  /* 0x0003601001007387 */ /* 0x000fe80000100800 */
[----:B------:R0:W-:Y:S01]  /*18010*/  STL [R1+0x35c], R22 ;  /* 0x00035c1601007387 */ /* 0x0001e20000100800 */
[----:B------:R-:W-:Y:S02]  /*18020*/  @P0 IMAD.MOV.U32 R23, RZ, RZ, R22 ;  /* 0x000000ffff170224 */ /* 0x000fe400078e0016 */
[----:B0-----:R-:W-:-:S05]  /*18030*/  @P0 IMAD.MOV.U32 R22, RZ, RZ, R16 ;  /* 0x000000ffff160224 */ /* 0x001fca00078e0010 */
[----:B------:R0:W4:Y:S01]  /*18040*/  @P0 LDG.E.U8 R15, desc[UR18][R22.64] ;  /* 0x00000012160f0981 */ /* 0x000122000c1e1100 */
[----:B------:R-:W-:Y:S01]  /*18050*/  SEL R36, R11, R36, !P4 ;  /* 0x000000240b247207 */ /* 0x000fe20006000000 */
[----:B------:R-:W-:Y:S01]  /*18060*/  @!P3 IMAD.IADD R93, R93, 0x1, -R8 ;  /* 0x000000015d5db824 */ /* 0x000fe200078e0a08 */
[----:B------:R-:W-:-:S03]  /*18070*/  ISETP.GT.U32.AND P3, PT, R8, R3, PT ;  /* 0x000000030800720c */ /* 0x000fc60003f64070 */
[----:B------:R-:W-:Y:S01]  /*18080*/  IMAD R36, R36, UR13, RZ ;  /* 0x0000000d24247c24 */ /* 0x000fe2000f8e02ff */
[----:B------:R-:W-:Y:S01]  /*18090*/  ISETP.GT.U32.AND P1, PT, R8, R4, PT ;  /* 0x000000040800720c */ /* 0x000fe20003f24070 */
[----:B------:R-:W-:Y:S01]  /*180a0*/  @!P6 IMAD.MOV R93, RZ, RZ, -R93 ;  /* 0x000000ffff5de224 */ /* 0x000fe200078e0a5d */
[----:B---3--:R-:W-:Y:S01]  /*180b0*/  PRMT R2, RZ, 0x7610, R2 ;  /* 0x00007610ff027816 */ /* 0x008fe20000000002 */
[----:B------:R-:W3:Y:S01]  /*180c0*/  LDCU UR13, c[0x0][0x3b0] ;  /* 0x00007600ff0d77ac */ /* 0x000ee20008000800 */
[----:B------:R-:W-:-:S04]  /*180d0*/  IADD3 R16, P6, PT, R36, R7, RZ ;  /* 0x0000000724107210 */ /* 0x000fc80007fde0ff */
[----:B0-----:R-:W-:Y:S01]  /*180e0*/  LEA.HI.X.SX32 R22, R36, R6, 0x1, P6 ;  /* 0x0000000624167211 */ /* 0x001fe200030f0eff */
[----:B------:R-:W-:Y:S01]  /*180f0*/  @!P3 IMAD.IADD R3, R3, 0x1, -R8 ;  /* 0x000000010303b824 */ /* 0x000fe200078e0a08 */
[----:B------:R-:W-:-:S03]  /*18100*/  ISETP.GE.AND P3, PT, R5, RZ, PT ;  /* 0x000000ff0500720c */ /* 0x000fc60003f66270 */
[----:B------:R-:W-:Y:S01]  /*18110*/  @P0 IMAD.MOV.U32 R23, RZ, RZ, R22 ;  /* 0x000000ffff170224 */ /* 0x000fe200078e0016 */
[----:B----4-:R0:W-:Y:S04]  /*18120*/  STL [R1+0xe8c], R15 ;  /* 0x000e8c0f01007387 */ /* 0x0101e80000100800 */
[----:B0-----:R-:W4:Y:S04]  /*18130*/  LDL.LU R15, [R1+0x14] ;  /* 0x00001400010f7983 */ /* 0x001f280000300800 */
[----:B------:R-:W2:Y:S04]  /*18140*/  LDL R25, [R1+0xfb8] ;  /* 0x000fb80001197983 */ /* 0x000ea80000100800 */
[----:B------:R-:W-:Y:S04]  /*18150*/  STL [R1+0x380], R16 ;  /* 0x0003801001007387 */ /* 0x000fe80000100800 */
[----:B------:R-:W2:Y:S04]  /*18160*/  LDL.LU R5, [R1+0x10] ;  /* 0x0000100001057983 */ /* 0x000ea80000300800 */
[----:B------:R0:W-:Y:S02]  /*18170*/  STL [R1+0x37c], R22 ;  /* 0x00037c1601007387 */ /* 0x0001e40000100800 */
[----:B0-----:R-:W-:-:S05]  /*18180*/  @P0 IMAD.MOV.U32 R22, RZ, RZ, R16 ;  /* 0x000000ffff160224 */ /* 0x001fca00078e0010 */
[----:B------:R0:W2:Y:S04]  /*18190*/  @P0 LDG.E.U8 R12, desc[UR18][R22.64] ;  /* 0x00000012160c0981 */ /* 0x0000a8000c1e1100 */
[----:B------:R-:W3:Y:S01]  /*181a0*/  LDL R23, [R1+0xfbc] ;  /* 0x000fbc0001177983 */ /* 0x000ee20000100800 */
[----:B------:R-:W-:-:S05]  /*181b0*/  @!P1 IMAD.IADD R4, R4, 0x1, -R8 ;  /* 0x0000000104049824 */ /* 0x000fca00078e0a08 */
[----:B------:R-:W-:Y:S02]  /*181c0*/  ISETP.GT.U32.AND P1, PT, R8, R4, PT ;  /* 0x000000040800720c */ /* 0x000fe40003f24070 */
[----:B------:R-:W-:-:S05]  /*181d0*/  SEL R93, R11, R93, !P4 ;  /* 0x0000005d0b5d7207 */ /* 0x000fca0006000000 */
[----:B------:R-:W-:Y:S01]  /*181e0*/  IMAD R93, R93, UR4, RZ ;  /* 0x000000045d5d7c24 */ /* 0x000fe2000f8e02ff */
[----:B------:R-:W-:Y:S01]  /*181f0*/  ISETP.GT.U32.AND P5, PT, R8, R13, PT ;  /* 0x0000000d0800720c */ /* 0x000fe20003fa4070 */
[----:B------:R-:W1:Y:S04]  /*18200*/  LDCU UR4, c[0x0][0x3b0] ;  /* 0x00007600ff0477ac */ /* 0x000e680008000800 */
[----:B------:R-:W-:-:S04]  /*18210*/  @!P1 IMAD.IADD R4, R4, 0x1, -R8 ;  /* 0x0000000104049824 */ /* 0x000fc800078e0a08 */
[----:B0-----:R-:W-:Y:S02]  /*18220*/  IMAD.MOV.U32 R22, RZ, RZ, R4 ;  /* 0x000000ffff167224 */ /* 0x001fe400078e0004 */
[----:B------:R-:W4:Y:S02]  /*18230*/  LDL R4, [R1+0xfe4] ;  /* 0x000fe40001047983 */ /* 0x000f240000100800 */
[----:B------:R-:W-:-:S05]  /*18240*/  @!P3 IMAD.MOV R22, RZ, RZ, -R22 ;  /* 0x000000ffff16b224 */ /* 0x000fca00078e0a16 */
[----:B------:R-:W-:Y:S01]  /*18250*/  SEL R24, R11, R22, !P4 ;  /* 0x000000160b187207 */ /* 0x000fe20006000000 */
[----:B--2---:R0:W-:Y:S02]  /*18260*/  STL [R1+0xe88], R12 ;  /* 0x000e880c01007387 */ /* 0x0041e40000100800 */
[----:B0-----:R-:W-:-:S04]  /*18270*/  IADD3 R12, P1, PT, R93, R7, RZ ;  /* 0x000000075d0c7210 */ /* 0x001fc80007f3e0ff */
[----:B------:R-:W-:Y:S01]  /*18280*/  LEA.HI.X.SX32 R16, R93, R6, 0x1, P1 ;  /* 0x000000065d107211 */ /* 0x000fe200008f0eff */
[----:B------:R-:W-:Y:S01]  /*18290*/  @P0 IMAD.MOV.U32 R22, RZ, RZ, R12 ;  /* 0x000000ffff160224 */ /* 0x000fe200078e000c */
[----:B---3--:R-:W-:-:S03]  /*182a0*/  ISETP.GE.AND P1, PT, R23, RZ, PT ;  /* 0x000000ff1700720c */ /* 0x008fc60003f26270 */
[----:B------:R-:W-:-:S05]  /*182b0*/  @P0 IMAD.MOV.U32 R23, RZ, RZ, R16 ;  /* 0x000000ffff170224 */ /* 0x000fca00078e0010 */
[----:B------:R-:W2:Y:S01]  /*182c0*/  @P0 LDG.E.U8 R2, desc[UR18][R22.64] ;  /* 0x0000001216020981 */ /* 0x000ea2000c1e1100 */
[----:B------:R-:W-:-:S05]  /*182d0*/  @!P5 IMAD.IADD R13, R13, 0x1, -R8 ;  /* 0x000000010d0dd824 */ /* 0x000fca00078e0a08 */
[C---:B------:R-:W-:Y:S01]  /*182e0*/  ISETP.GT.U32.AND P6, PT, R8.reuse, R13, PT ;  /* 0x0000000d0800720c */ /* 0x040fe20003fc4070 */
[----:B------:R0:W-:Y:S01]  /*182f0*/  STL [R1+0x388], R12 ;  /* 0x0003880c01007387 */ /* 0x0001e20000100800 */
[----:B------:R-:W-:Y:S01]  /*18300*/  ISETP.GT.U32.AND P3, PT, R8, R85, PT ;  /* 0x000000550800720c */ /* 0x000fe20003f64070 */
[----:B-1----:R-:W-:Y:S01]  /*18310*/  IMAD R24, R24, UR5, RZ ;  /* 0x0000000518187c24 */ /* 0x002fe2000f8e02ff */
[----:B------:R-:W-:Y:S01]  /*18320*/  PRMT R17, RZ, 0x7610, R17 ;  /* 0x00007610ff117816 */ /* 0x000fe20000000011 */
[----:B------:R1:W-:Y:S01]  /*18330*/  STL [R1+0x384], R16 ;  /* 0x0003841001007387 */ /* 0x0003e20000100800 */
[----:B------:R-:W-:Y:S01]  /*18340*/  ISETP.GT.U32.AND P5, PT, R8, R3, PT ;  /* 0x000000030800720c */ /* 0x000fe20003fa4070 */
[----:B------:R-:W3:Y:S02]  /*18350*/  LDCU UR5, c[0x0][0x3b0] ;  /* 0x00007600ff0577ac */ /* 0x000ee40008000800 */
[----:B0-----:R-:W3:Y:S04]  /*18360*/  LDL R12, [R1+0x1074] ;  /* 0x00107400010c7983 */ /* 0x001ee80000100800 */
[--C-:B------:R-:W-:Y:S01]  /*18370*/  @!P6 IMAD.IADD R13, R13, 0x1, -R8.reuse ;  /* 0x000000010d0de824 */ /* 0x100fe200078e0a08 */
[----:B-1----:R-:W3:Y:S01]  /*18380*/  LDL.LU R16, [R1+0x18] ;  /* 0x0000180001107983 */ /* 0x002ee20000300800 */
[----:B------:R-:W-:Y:S01]  /*18390*/  @!P3 IMAD.IADD R85, R85, 0x1, -R8 ;  /* 0x000000015555b824 */ /* 0x000fe200078e0a08 */
[----:B------:R-:W-:-:S02]  /*183a0*/  ISETP.GE.AND P3, PT, R25, RZ, PT ;  /* 0x000000ff1900720c */ /* 0x000fc40003f66270 */
[----:B--2---:R0:W-:Y:S02]  /*183b0*/  STL [R1+0xe84], R2 ;  /* 0x000e840201007387 */ /* 0x0041e40000100800 */
[----:B0-----:R-:W-:-:S04]  /*183c0*/  IADD3 R2, P6, PT, R24, R7, RZ ;  /* 0x0000000718027210 */ /* 0x001fc80007fde0ff */
[----:B------:R-:W-:Y:S01]  /*183d0*/  LEA.HI.X.SX32 R22, R24, R6, 0x1, P6 ;  /* 0x0000000618167211 */ /* 0x000fe200030f0eff */
[----:B------:R-:W-:-:S04]  /*183e0*/  @P0 IMAD.MOV.U32 R24, RZ, RZ, R2 ;  /* 0x000000ffff180224 */ /* 0x000fc800078e0002 */
[----:B------:R-:W-:-:S05]  /*183f0*/  @P0 IMAD.MOV.U32 R25, RZ, RZ, R22 ;  /* 0x000000ffff190224 */ /* 0x000fca00078e0016 */
[----:B------:R0:W2:Y:S01]  /*18400*/  @P0 LDG.E.U8 R17, desc[UR18][R24.64] ;  /* 0x0000001218110981 */ /* 0x0000a2000c1e1100 */
[----:B------:R-:W-:-:S04]  /*18410*/  @!P5 IMAD.IADD R3, R3, 0x1, -R8 ;  /* 0x000000010303d824 */ /* 0x000fc800078e0a08 */
[----:B------:R-:W-:Y:S01]  /*18420*/  IMAD.MOV.U32 R23, RZ, RZ, R3 ;  /* 0x000000ffff177224 */ /* 0x000fe200078e0003 */
[----:B------:R-:W-:Y:S01]  /*18430*/  ISETP.GT.U32.AND P6, PT, R8, R5, PT ;  /* 0x000000050800720c */ /* 0x000fe20003fc4070 */
[----:B------:R-:W3:Y:S02]  /*18440*/  LDL.LU R3, [R1+0x142c] ;  /* 0x00142c0001037983 */ /* 0x000ee40000300800 */
[----:B------:R-:W-:-:S05]  /*18450*/  @!P1 IMAD.MOV R23, RZ, RZ, -R23 ;  /* 0x000000ffff179224 */ /* 0x000fca00078e0a17 */
[----:B------:R-:W-:Y:S01]  /*18460*/  SEL R23, R11, R23, !P4 ;  /* 0x000000170b177207 */ /* 0x000fe20006000000 */
[----:B------:R1:W-:Y:S04]  /*18470*/  STL [R1+0x390], R2 ;  /* 0x0003900201007387 */ /* 0x0003e80000100800 */
[----:B0-----:R-:W-:Y:S01]  /*18480*/  IMAD R24, R23, UR4, RZ ;  /* 0x0000000417187c24 */ /* 0x001fe2000f8e02ff */
[----:B------:R0:W-:Y:S01]  /*18490*/  STL [R1+0x38c], R22 ;  /* 0x00038c1601007387 */ /* 0x0001e20000100800 */
[----:B------:R-:W-:Y:S01]  /*184a0*/  @!P6 IMAD.IADD R5, R5, 0x1, -R8 ;  /* 0x000000010505e824 */ /* 0x000fe200078e0a08 */
[----:B------:R-:W-:Y:S01]  /*184b0*/  PRMT R10, RZ, 0x7610, R10 ;  /* 0x00007610ff0a7816 */ /* 0x000fe2000000000a */
[----:B------:R-:W2:Y:S01]  /*184c0*/  LDCU UR4, c[0x0][0x3b0] ;  /* 0x00007600ff0477ac */ /* 0x000ea20008000800 */
[----:B-1----:R-:W3:Y:S01]  /*184d0*/  LDL.LU R2, [R1+0x1c] ;  /* 0x00001c0001027983 */ /* 0x002ee20000300800 */
[----:B0-----:R-:W-:Y:S01]  /*184e0*/  IMAD.MOV.U32 R22, RZ, RZ, R13 ;  /* 0x000000ffff167224 */ /* 0x001fe200078e000d */
[----:B------:R-:W-:-:S03]  /*184f0*/  IADD3 R13, P6, PT, R24, R7, RZ ;  /* 0x00000007180d7210 */ /* 0x000fc60007fde0ff */
[----:B------:R-:W-:Y:S01]  /*18500*/  @!P3 IMAD.MOV R22, RZ, RZ, -R22 ;  /* 0x000000ffff16b224 */ /* 0x000fe200078e0a16 */
[----:B----4-:R-:W-:Y:S02]  /*18510*/  ISETP.GE.AND P3, PT, R4, RZ, PT ;  /* 0x000000ff0400720c */ /* 0x010fe40003f66270 */
[----:B------:R-:W4:Y:S04]  /*18520*/  LDL R4, [R1+0x1048] ;  /* 0x0010480001047983 */ /* 0x000f280000100800 */
[----:B------:R-:W-:Y:S04]  /*18530*/  STL [R1+0x398], R13 ;  /* 0x0003980d01007387 */ /* 0x000fe80000100800 */
[----:B--2---:R0:W-:Y:S02]  /*18540*/  STL [R1+0xe80], R17 ;  /* 0x000e801101007387 */ /* 0x0041e40000100800 */
[----:B0-----:R-:W-:Y:S01]  /*18550*/  LEA.HI.X.SX32 R17, R24, R6, 0x1, P6 ;  /* 0x0000000618117211 */ /* 0x001fe200030f0eff */
[----:B------:R-:W-:-:S04]  /*18560*/  @P0 IMAD.MOV.U32 R24, RZ, RZ, R13 ;  /* 0x000000ffff180224 */ /* 0x000fc800078e000d */
[----:B------:R-:W-:-:S05]  /*18570*/  @P0 IMAD.MOV.U32 R25, RZ, RZ, R17 ;  /* 0x000000ffff190224 */ /* 0x000fca00078e0011 */
[----:B------:R0:W2:Y:S01]  /*18580*/  @P0 LDG.E.U8 R10, desc[UR18][R24.64] ;  /* 0x00000012180a0981 */ /* 0x0000a2000c1e1100 */
[----:B------:R-:W-:Y:S02]  /*18590*/  ISETP.GT.U32.AND P1, PT, R8, R85, PT ;  /* 0x000000550800720c */ /* 0x000fe40003f24070 */
[----:B------:R-:W-:-:S05]  /*185a0*/  SEL R22, R11, R22, !P4 ;  /* 0x000000160b167207 */ /* 0x000fca0006000000 */
[----:B---3--:R-:W-:Y:S01]  /*185b0*/  IMAD R22, R22, UR5, RZ ;  /* 0x0000000516167c24 */ /* 0x008fe2000f8e02ff */
[----:B------:R-:W-:Y:S01]  /*185c0*/  PRMT R3, RZ, 0x7610, R3 ;  /* 0x00007610ff037816 */ /* 0x000fe20000000003 */
[----:B------:R-:W-:Y:S01]  /*185d0*/  STL [R1+0x394], R17 ;  /* 0x0003941101007387 */ /* 0x000fe20000100800 */
[----:B------:R-:W-:Y:S01]  /*185e0*/  ISETP.GT.U32.AND P5, PT, R8, R15, PT ;  /* 0x0000000f0800720c */ /* 0x000fe20003fa4070 */
[----:B------:R-:W1:Y:S02]  /*185f0*/  LDCU UR5, c[0x0][0x3b0] ;  /* 0x00007600ff0577ac */ /* 0x000e640008000800 */
[----:B------:R-:W-:Y:S01]  /*18600*/  @!P1 IMAD.IADD R85, R85, 0x1, -R8 ;  /* 0x0000000155559824 */ /* 0x000fe200078e0a08 */
[----:B------:R-:W-:Y:S02]  /*18610*/  ISETP.GE.AND P1, PT, R12, RZ, PT ;  /* 0x000000ff0c00720c */ /* 0x000fe40003f26270 */
[----:B------:R-:W-:-:S04]  /*18620*/  IADD3 R12, P6, PT, R22, R7, RZ ;  /* 0x00000007160c7210 */ /* 0x000fc80007fde0ff */
[----:B------:R-:W-:Y:S01]  /*18630*/  LEA.HI.X.SX32 R13, R22, R6, 0x1, P6 ;  /* 0x00000006160d7211 */ /* 0x000fe200030f0eff */
[----:B0-----:R-:W-:-:S04]  /*18640*/  @P0 IMAD.MOV.U32 R24, RZ, RZ, R12 ;  /* 0x000000ffff180224 */ /* 0x001fc800078e000c */
[----:B------:R-:W-:-:S05]  /*18650*/  @P0 IMAD.MOV.U32 R25, RZ, RZ, R13 ;  /* 0x000000ffff190224 */ /* 0x000fca00078e000d */
[----:B------:R0:W3:Y:S01]  /*18660*/  @P0 LDG.E.U8 R3, desc[UR18][R24.64] ;  /* 0x0000001218030981 */ /* 0x0000e2000c1e1100 */
[----:B------:R-:W-:-:S05]  /*18670*/  @!P5 IMAD.IADD R15, R15, 0x1, -R8 ;  /* 0x000000010f0fd824 */ /* 0x000fca00078e0a08 */
[----:B------:R-:W-:Y:S01]  /*18680*/  ISETP.GT.U32.AND P5, PT, R8, R15, PT ;  /* 0x0000000f0800720c */ /* 0x000fe20003fa4070 */
[----:B------:R-:W-:Y:S01]  /*18690*/  IMAD.MOV.U32 R23, RZ, RZ, R85 ;  /* 0x000000ffff177224 */ /* 0x000fe200078e0055 */
[----:B--2---:R2:W-:Y:S04]  /*186a0*/  STL [R1+0xe7c], R10 ;  /* 0x000e7c0a01007387 */ /* 0x0045e80000100800 */
[----:B--2---:R-:W2:Y:S07]  /*186b0*/  LDL R10, [R1+0x108c] ;  /* 0x00108c00010a7983 */ /* 0x004eae0000100800 */
[----:B------:R-:W-:-:S02]  /*186c0*/  @!P5 IMAD.IADD R15, R15, 0x1, -R8 ;  /* 0x000000010f0fd824 */ /* 0x000fc400078e0a08 */
[----:B------:R-:W-:Y:S01]  /*186d0*/  @!P3 IMAD.MOV R23, RZ, RZ, -R23 ;  /* 0x000000ffff17b224 */ /* 0x000fe200078e0a17 */
[C---:B------:R-:W-:Y:S01]  /*186e0*/  ISETP.GT.U32.AND P3, PT, R8.reuse, R5, PT ;  /* 0x000000050800720c */ /* 0x040fe20003f64070 */
[----:B------:R-:W-:Y:S01]  /*186f0*/  IMAD.MOV.U32 R22, RZ, RZ, R15 ;  /* 0x000000ffff167224 */ /* 0x000fe200078e000f */
[C---:B------:R-:W-:Y:S02]  /*18700*/  ISETP.GT.U32.AND P5, PT, R8.reuse, R16, PT ;  /* 0x000000100800720c */ /* 0x040fe40003fa4070 */
[----:B------:R-:W-:Y:S01]  /*18710*/  ISETP.GT.U32.AND P6, PT, R8, R2, PT ;  /* 0x000000020800720c */ /* 0x000fe20003fc4070 */
[----:B------:R-:W-:Y:S01]  /*18720*/  @!P1 IMAD.MOV R22, RZ, RZ, -R22 ;  /* 0x000000ffff169224 */ /* 0x000fe200078e0a16 */
[----:B----4-:R-:W-:Y:S02]  /*18730*/  ISETP.GE.AND P1, PT, R4, RZ, PT ;  /* 0x000000ff0400720c */ /* 0x010fe40003f26270 */
[C---:B0-----:R-:W-:Y:S02]  /*18740*/  SEL R24, R11.reuse, R23, !P4 ;  /* 0x000000170b187207 */ /* 0x041fe40006000000 */
[----:B------:R-:W-:Y:S01]  /*18750*/  SEL R23, R11, R22, !P4 ;  /* 0x000000160b177207 */ /* 0x000fe20006000000 */
[----:B------:R0:W-:Y:S02]  /*18760*/  STL [R1+0x3a0], R12 ;  /* 0x0003a00c01007387 */ /* 0x0001e40000100800 */
[----:B------:R-:W-:-:S02]  /*18770*/  @!P3 IMAD.IADD R5, R5, 0x1, -R8 ;  /* 0x000000010505b824 */ /* 0x000fc400078e0a08 */
[----:B------:R-:W-:Y:S01]  /*18780*/  IMAD R24, R24, UR12, RZ ;  /* 0x0000000c18187c24 */ /* 0x000fe2000f8e02ff */
[----:B------:R-:W4:Y:S01]  /*18790*/  LDL.LU R85, [R1+0x20] ;  /* 0x0000200001557983 */ /* 0x000f220000300800 */
[----:B------:R-:W-:Y:S01]  /*187a0*/  @!P5 IMAD.IADD R16, R16, 0x1, -R8 ;  /* 0x000000011010d824 */ /* 0x000fe200078e0a08 */
[----:B------:R-:W-:Y:S01]  /*187b0*/  PRMT R14, RZ, 0x7610, R14 ;  /* 0x00007610ff0e7816 */ /* 0x000fe2000000000e */
[----:B------:R-:W-:Y:S01]  /*187c0*/  @!P6 IMAD.IADD R2, R2, 0x1, -R8 ;  /* 0x000000010202e824 */ /* 0x000fe200078e0a08 */
[----:B------:R-:W-:Y:S01]  /*187d0*/  STL [R1+0x39c], R13 ;  /* 0x00039c0d01007387 */ /* 0x000fe20000100800 */
[----:B------:R-:W-:Y:S01]  /*187e0*/  IMAD.MOV.U32 R22, RZ, RZ, R5 ;  /* 0x000000ffff167224 */ /* 0x000fe200078e0005 */
[-C--:B------:R-:W-:Y:S01]  /*187f0*/  IADD3 R15, P6, PT, R24, R7.reuse, RZ ;  /* 0x00000007180f7210 */ /* 0x080fe20007fde0ff */
[----:B------:R-:W-:Y:S01]  /*18800*/  IMAD R23, R23, UR4, RZ ;  /* 0x0000000417177c24 */ /* 0x000fe2000f8e02ff */
[----:B0-----:R-:W4:Y:S01]  /*18810*/  LDL R12, [R1+0x1084] ;  /* 0x00108400010c7983 */ /* 0x001f220000100800 */
[----:B------:R-:W-:Y:S01]  /*18820*/  ISETP.GT.U32.AND P5, PT, R8, R16, PT ;  /* 0x000000100800720c */ /* 0x000fe20003fa4070 */
[----:B------:R-:W-:Y:S01]  /*18830*/  @!P1 IMAD.MOV R22, RZ, RZ, -R22 ;  /* 0x000000ffff169224 */ /* 0x000fe200078e0a16 */
[----:B------:R-:W-:Y:S01]  /*18840*/  LEA.HI.X.SX32 R17, R24, R6, 0x1, P6 ;  /* 0x0000000618117211 */ /* 0x000fe200030f0eff */
[----:B------:R-:W4:Y:S01]  /*18850*/  LDL.LU R4, [R1+0x24] ;  /* 0x0000240001047983 */ /* 0x000f220000300800 */
[----:B------:R-:W-:Y:S01]  /*18860*/  PRMT R25, RZ, 0x7610, R25 ;  /* 0x00007610ff197816 */ /* 0x000fe20000000019 */
[----:B------:R-:W0:Y:S02]  /*18870*/  LDCU UR4, c[0x0][0x3b0] ;  /* 0x00007600ff0477ac */ /* 0x000e240008000800 */
[----:B------:R-:W4:Y:S01]  /*18880*/  LDL.LU R5, [R1+0x28] ;  /* 0x0000280001057983 */ /* 0x000f220000300800 */
[----:B------:R-:W0:Y:S03]  /*18890*/  LDCU UR12, c[0x0][0x3b0] ;  /* 0x00007600ff0c77ac */ /* 0x000e260008000800 */
[----:B---3--:R3:W-:Y:S01]  /*188a0*/  STL [R1+0xe78], R3 ;  /* 0x000e780301007387 */ /* 0x0087e20000100800 */
[----:B------:R-:W-:Y:S01]  /*188b0*/  SEL R24, R11, R22, !P4 ;  /* 0x000000160b187207 */ /* 0x000fe20006000000 */
[----:B------:R-:W-:Y:S01]  /*188c0*/  @P0 IMAD.MOV.U32 R22, RZ, RZ, R15 ;  /* 0x000000ffff160224 */ /* 0x000fe200078e000f */
[----:B---3--:R-:W-:-:S04]  /*188d0*/  IADD3 R3, P1, PT, R23, R7, RZ ;  /* 0x0000000717037210 */ /* 0x008fc80007f3e0ff */
[----:B------:R-:W-:Y:S01]  /*188e0*/  LEA.HI.X.SX32 R13, R23, R6, 0x1, P1 ;  /* 0x00000006170d7211 */ /* 0x000fe200008f0eff */
[----:B------:R-:W-:Y:S01]  /*188f0*/  @P0 IMAD.MOV.U32 R23, RZ, RZ, R17 ;  /* 0x000000ffff170224 */ /* 0x000fe200078e0011 */
[----:B------:R-:W-:Y:S01]  /*18900*/  STL [R1+0x3c0], R15 ;  /* 0x0003c00f01007387 */ /* 0x000fe20000100800 */
[----:B------:R-:W-:-:S03]  /*18910*/  @!P5 IMAD.IADD R16, R16, 0x1, -R8 ;  /* 0x000000011010d824 */ /* 0x000fc600078e0a08 */
[----:B------:R3:W4:Y:S04]  /*18920*/  @P0 LDG.E.U8 R14, desc[UR18][R22.64] ;  /* 0x00000012160e0981 */ /* 0x000728000c1e1100 */
[----:B------:R-:W-:Y:S01]  /*18930*/  STL [R1+0x3c8], R3 ;  /* 0x0003c80301007387 */ /* 0x000fe20000100800 */
[----:B---3--:R-:W-:Y:S02]  /*18940*/  @P0 IMAD.MOV.U32 R22, RZ, RZ, R3 ;  /* 0x000000ffff160224 */ /* 0x008fe400078e0003 */
[----:B------:R-:W-:-:S05]  /*18950*/  @P0 IMAD.MOV.U32 R23, RZ, RZ, R13 ;  /* 0x000000ffff170224 */ /* 0x000fca00078e000d */
[----:B------:R3:W4:Y:S01]  /*18960*/  @P0 LDG.E.U8 R25, desc[UR18][R22.64] ;  /* 0x0000001216190981 */ /* 0x000722000c1e1100 */
[----:B--2---:R-:W-:-:S03]  /*18970*/  ISETP.GE.AND P5, PT, R10, RZ, PT ;  /* 0x000000ff0a00720c */ /* 0x004fc60003fa6270 */
[----:B------:R-:W2:Y:S04]  /*18980*/  LDL R10, [R1+0x1124] ;  /* 0x00112400010a7983 */ /* 0x000ea80000100800 */
[----:B------:R0:W-:Y:S04]  /*18990*/  STL [R1+0x3bc], R17 ;  /* 0x0003bc1101007387 */ /* 0x0001e80000100800 */
[----:B0-----:R-:W2:Y:S04]  /*189a0*/  LDL.LU R17, [R1+0x1428] ;  /* 0x0014280001117983 */ /* 0x001ea80000300800 */
[----:B------:R-:W2:Y:S01]  /*189b0*/  LDL.LU R15, [R1+0x1424] ;  /* 0x00142400010f7983 */ /* 0x000ea20000300800 */
[----:B---3--:R-:W-:-:S02]  /*189c0*/  IMAD.MOV.U32 R22, RZ, RZ, R16 ;  /* 0x000000ffff167224 */ /* 0x008fc400078e0010 */
[----:B-1----:R-:W-:Y:S01]  /*189d0*/  IMAD R24, R24, UR5, RZ ;  /* 0x0000000518187c24 */ /* 0x002fe2000f8e02ff */
[----:B------:R-:W-:Y:S01]  /*189e0*/  STL [R1+0x3c4], R13 ;  /* 0x0003c40d01007387 */ /* 0x000fe20000100800 */
[----:B------:R-:W-:Y:S01]  /*189f0*/  @!P5 IMAD.MOV R22, RZ, RZ, -R22 ;  /* 0x000000ffff16d224 */ /* 0x000fe200078e0a16 */
[----:B----4-:R-:W-:Y:S01]  /*18a00*/  ISETP.GE.AND P6, PT, R12, RZ, PT ;  /* 0x000000ff0c00720c */ /* 0x010fe20003fc6270 */
[----:B------:R-:W0:Y:S01]  /*18a10*/  LDCU UR5, c[0x0][0x3b0] ;  /* 0x00007600ff0577ac */ /* 0x000e220008000800 */
[C---:B------:R-:W-:Y:S01]  /*18a20*/  IADD3 R16, P5, PT, R24.reuse, R7, RZ ;  /* 0x0000000718107210 */ /* 0x040fe20007fbe0ff */
[----:B------:R1:W-:Y:S04]  /*18a30*/  STL [R1+0xe74], R14 ;  /* 0x000e740e01007387 */ /* 0x0003e80000100800 */
[----:B-1----:R-:W3:Y:S04]  /*18a40*/  LDL.LU R14, [R1+0x1420] ;  /* 0x00142000010e7983 */ /* 0x002ee80000300800 */
[----:B------:R-:W4:Y:S04]  /*18a50*/  LDL.LU R13, [R1+0x141c] ;  /* 0x00141c00010d7983 */ /* 0x000f280000300800 */
[----:B------:R-:W3:Y:S04]  /*18a60*/  LDL.LU R3, [R1+0x1418] ;  /* 0x0014180001037983 */ /* 0x000ee80000300800 */
[----:B------:R-:W3:Y:S04]  /*18a70*/  LDL.LU R12, [R1+0x2c] ;  /* 0x00002c00010c7983 */ /* 0x000ee80000300800 */
[----:B------:R-:W-:Y:S04]  /*18a80*/  STL [R1+0x3d0], R16 ;  /* 0x0003d01001007387 */ /* 0x000fe80000100800 */
[----:B------:R1:W-:Y:S02]  /*18a90*/  STL [R1+0xe70], R25 ;  /* 0x000e701901007387 */ /* 0x0003e40000100800 */
[----:B-1----:R-:W-:Y:S01]  /*18aa0*/  LEA.HI.X.SX32 R25, R24, R6, 0x1, P5 ;  /* 0x0000000618197211 */ /* 0x002fe200028f0eff */
[----:B------:R-:W-:Y:S01]  /*18ab0*/  @P0 IMAD.MOV.U32 R24, RZ, RZ, R16 ;  /* 0x000000ffff180224 */ /* 0x000fe200078e0010 */
[----:B--2---:R-:W-:-:S06]  /*18ac0*/  PRMT R15, RZ, 0x7610, R15 ;  /* 0x00007610ff0f7816 */ /* 0x004fcc000000000f */
[----:B------:R1:W2:Y:S01]  /*18ad0*/  @P0 LDG.E.U8 R15, desc[UR18][R24.64] ;  /* 0x00000012180f0981 */ /* 0x0002a2000c1e1100 */
[----:B------:R-:W-:Y:S02]  /*18ae0*/  ISETP.GT.U32.AND P3, PT, R8, R2, PT ;  /* 0x000000020800720c */ /* 0x000fe40003f64070 */
[----:B------:R-:W-:-:S11]  /*18af0*/  SEL R23, R11, R22, !P4 ;  /* 0x000000160b177207 */ /* 0x000fd60006000000 */
[----:B------:R-:W-:-:S04]  /*18b00*/  @!P3 IMAD.IADD R2, R2, 0x1, -R8 ;  /* 0x000000010202b824 */ /* 0x000fc800078e0a08 */
[----:B------:R-:W-:Y:S02]  /*18b10*/  IMAD.MOV.U32 R22, RZ, RZ, R2 ;  /* 0x000000ffff167224 */ /* 0x000fe400078e0002 */
[----:B------:R-:W-:Y:S01]  /*18b20*/  IMAD R23, R23, UR13, RZ ;  /* 0x0000000d17177c24 */ /* 0x000fe2000f8e02ff */
[----:B------:R-:W-:Y:S01]  /*18b30*/  ISETP.GT.U32.AND P3, PT, R8, R4, PT ;  /* 0x000000040800720c */ /* 0x000fe20003f64070 */
[----:B------:R-:W-:Y:S01]  /*18b40*/  @!P6 IMAD.MOV R22, RZ, RZ, -R22 ;  /* 0x000000ffff16e224 */ /* 0x000fe200078e0a16 */
[----:B------:R-:W3:Y:S01]  /*18b50*/  LDL.LU R2, [R1+0x1414] ;  /* 0x0014140001027983 */ /* 0x000ee20000300800 */
[----:B----4-:R-:W-:Y:S01]  /*18b60*/  PRMT R13, RZ, 0x7610, R13 ;  /* 0x00007610ff0d7816 */ /* 0x010fe2000000000d */
[----:B------:R-:W4:Y:S02]  /*18b70*/  LDCU UR13, c[0x0][0x3b0] ;  /* 0x00007600ff0d77ac */ /* 0x000f240008000800 */
[----:B------:R-:W-:Y:S02]  /*18b80*/  SEL R22, R11, R22, !P4 ;  /* 0x000000160b167207 */ /* 0x000fe40006000000 */
[----:B------:R-:W-:-:S03]  /*18b90*/  IADD3 R16, P6, PT, R23, R7, RZ ;  /* 0x0000000717107210 */ /* 0x000fc60007fde0ff */
[----:B-1----:R-:W-:Y:S01]  /*18ba0*/  IMAD R24, R22, UR4, RZ ;  /* 0x0000000416187c24 */ /* 0x002fe2000f8e02ff */
[----:B------:R-:W-:Y:S01]  /*18bb0*/  LEA.HI.X.SX32 R23, R23, R6, 0x1, P6 ;  /* 0x0000000617177211 */ /* 0x000fe200030f0eff */
[----:B------:R-:W-:Y:S01]  /*18bc0*/  @P0 IMAD.MOV.U32 R22, RZ, RZ, R16 ;  /* 0x000000ffff160224 */ /* 0x000fe200078e0010 */
[----:B------:R-:W-:Y:S01]  /*18bd0*/  STL [R1+0x3cc], R25 ;  /* 0x0003cc1901007387 */ /* 0x000fe20000100800 */
[----:B------:R-:W-:Y:S01]  /*18be0*/  @!P3 IMAD.IADD R4, R4, 0x1, -R8 ;  /* 0x000000010404b824 */ /* 0x000fe200078e0a08 */
[----:B------:R-:W-:Y:S01]  /*18bf0*/  ISETP.GT.U32.AND P1, PT, R8, R85, PT ;  /* 0x000000550800720c */ /* 0x000fe20003f24070 */
[----:B------:R-:W1:Y:S01]  /*18c00*/  LDCU UR4, c[0x0][0x3b0] ;  /* 0x00007600ff0477ac */ /* 0x000e620008000800 */
[----:B------:R0:W3:Y:S01]  /*18c10*/  @P0 LDG.E.U8 R13, desc[UR18][R22.64] ;  /* 0x00000012160d0981 */ /* 0x0000e2000c1e1100 */
[----:B------:R-:W-:-:S03]  /*18c20*/  ISETP.GE.AND P3, PT, R10, RZ, PT ;  /* 0x000000ff0a00720c */ /* 0x000fc60003f66270 */
[----:B--2---:R2:W-:Y:S04]  /*18c30*/  STL [R1+0xe6c], R15 ;  /* 0x000e6c0f01007387 */ /* 0x0045e80000100800 */
[----:B--2---:R-:W2:Y:S04]  /*18c40*/  LDL.LU R15, [R1+0x40] ;  /* 0x00004000010f7983 */ /* 0x004ea80000300800 */
[----:B------:R-:W2:Y:S04]  /*18c50*/  LDL R25, [R1+0x1100] ;  /* 0x0011000001197983 */ /* 0x000ea80000100800 */
[----:B------:R-:W-:Y:S04]  /*18c60*/  STL [R1+0x3d8], R16 ;  /* 0x0003d81001007387 */ /* 0x000fe80000100800 */
[----:B------:R-:W2:Y:S04]  /*18c70*/  LDL.LU R10, [R1+0x30] ;  /* 0x00003000010a7983 */ /* 0x000ea80000300800 */
[----:B------:R0:W-:Y:S04]  /*18c80*/  STL [R1+0x3d4], R23 ;  /* 0x0003d41701007387 */ /* 0x0001e80000100800 */
[----:B0-----:R-:W2:Y:S01]  /*18c90*/  LDL R23, [R1+0x1104] ;  /* 0x0011040001177983 */ /* 0x001ea20000100800 */
[----:B------:R-:W-:-:S05]  /*18ca0*/  @!P1 IMAD.IADD R85, R85, 0x1, -R8 ;  /* 0x0000000155559824 */ /* 0x000fca00078e0a08 */
[----:B------:R-:W-:-:S13]  /*18cb0*/  ISETP.GT.U32.AND P1, PT, R8, R85, PT ;  /* 0x000000550800720c */ /* 0x000fda0003f24070 */
[----:B------:R-:W-:-:S04]  /*18cc0*/  @!P1 IMAD.IADD R85, R85, 0x1, -R8 ;  /* 0x0000000155559824 */ /* 0x000fc800078e0a08 */
[----:B------:R-:W-:Y:S02]  /*18cd0*/  IMAD.MOV.U32 R22, RZ, RZ, R85 ;  /* 0x000000ffff167224 */ /* 0x000fe400078e0055 */
[----:B------:R-:W4:Y:S04]  /*18ce0*/  LDL R85, [R1+0x10d4] ;  /* 0x0010d40001557983 */ /* 0x000f280000100800 */
[----:B---3--:R0:W-:Y:S01]  /*18cf0*/  STL [R1+0xe68], R13 ;  /* 0x000e680d01007387 */ /* 0x0081e20000100800 */
[----:B------:R-:W-:Y:S01]  /*18d00*/  @!P3 IMAD.MOV R22, RZ, RZ, -R22 ;  /* 0x000000ffff16b224 */ /* 0x000fe200078e0a16 */
[----:B------:R-:W-:Y:S02]  /*18d10*/  PRMT R2, RZ, 0x7610, R2 ;  /* 0x00007610ff027816 */ /* 0x000fe40000000002 */
[----:B0-----:R-:W-:-:S04]  /*18d20*/  IADD3 R13, P1, PT, R24, R7, RZ ;  /* 0x00000007180d7210 */ /* 0x001fc80007f3e0ff */
[----:B------:R-:W-:Y:S02]  /*18d30*/  LEA.HI.X.SX32 R16, R24, R6, 0x1, P1 ;  /* 0x0000000618107211 */ /* 0x000fe400008f0eff */
[----:B------:R-:W-:Y:S01]  /*18d40*/  SEL R24, R11, R22, !P4 ;  /* 0x000000160b187207 */ /* 0x000fe20006000000 */
[----:B------:R-:W-:Y:S01]  /*18d50*/  @P0 IMAD.MOV.U32 R22, RZ, RZ, R13 ;  /* 0x000000ffff160224 */ /* 0x000fe200078e000d */
[----:B--2---:R-:W-:Y:S01]  /*18d60*/  ISETP.GE.AND P1, PT, R23, RZ, PT ;  /* 0x000000ff1700720c */ /* 0x004fe20003f26270 */
[----:B------:R-:W-:-:S05]  /*18d70*/  @P0 IMAD.MOV.U32 R23, RZ, RZ, R16 ;  /* 0x000000ffff170224 */ /* 0x000fca00078e0010 */
[----:B------:R0:W2:Y:S01]  /*18d80*/  @P0 LDG.E.U8 R2, desc[UR18][R22.64] ;  /* 0x0000001216020981 */ /* 0x0000a2000c1e1100 */
[----:B------:R-:W-:-:S13]  /*18d90*/  ISETP.GT.U32.AND P5, PT, R8, R5, PT ;  /* 0x000000050800720c */ /* 0x000fda0003fa4070 */
[--C-:B------:R-:W-:Y:S01]  /*18da0*/  @!P5 IMAD.IADD R5, R5, 0x1, -R8.reuse ;  /* 0x000000010505d824 */ /* 0x100fe200078e0a08 */
[----:B------:R-:W-:Y:S01]  /*18db0*/  ISETP.GT.U32.AND P5, PT, R8, R4, PT ;  /* 0x000000040800720c */ /* 0x000fe20003fa4070 */
[----:B------:R3:W-:Y:S04]  /*18dc0*/  STL [R1+0x3e0], R13 ;  /* 0x0003e00d01007387 */ /* 0x0007e80000100800 */
[----:B------:R0:W-:Y:S04]  /*18dd0*/  STL [R1+0x3dc], R16 ;  /* 0x0003dc1001007387 */ /* 0x0001e80000100800 */
[----:B---3--:R-:W3:Y:S04]  /*18de0*/  LDL R13, [R1+0x10d0] ;  /* 0x0010d000010d7983 */ /* 0x008ee80000100800 */
[----:B------:R-:W-:Y:S01]  /*18df0*/  @!P5 IMAD.IADD R4, R4, 0x1, -R8 ;  /* 0x000000010404d824 */ /* 0x000fe200078e0a08 */
[----:B0-----:R-:W3:Y:S03]  /*18e00*/  LDL.LU R16, [R1+0x44] ;  /* 0x0000440001107983 */ /* 0x001ee60000300800 */
[----:B------:R-:W-:Y:S01]  /*18e10*/  IMAD.MOV.U32 R23, RZ, RZ, R4 ;  /* 0x000000ffff177224 */ /* 0x000fe200078e0004 */
[----:B------:R-:W-:-:S02]  /*18e20*/  ISETP.GT.U32.AND P6, PT, R8, R5, PT ;  /* 0x000000050800720c */ /* 0x000fc40003fc4070 */
[----:B------:R-:W-:Y:S01]  /*18e30*/  ISETP.GT.U32.AND P3, PT, R8, R12, PT ;  /* 0x0000000c0800720c */ /* 0x000fe20003f64070 */
[----:B--2---:R0:W-:Y:S04]  /*18e40*/  STL [R1+0xe64], R2 ;  /* 0x000e640201007387 */ /* 0x0041e80000100800 */
[----:B------:R-:W2:Y:S01]  /*18e50*/  LDL.LU R4, [R1+0x1410] ;  /* 0x0014100001047983 */ /* 0x000ea20000300800 */
[----:B------:R-:W-:Y:S01]  /*18e60*/  IMAD R24, R24, UR5, RZ ;  /* 0x0000000518187c24 */ /* 0x000fe2000f8e02ff */
[----:B------:R-:W-:-:S04]  /*18e70*/  PRMT R17, RZ, 0x7610, R17 ;  /* 0x00007610ff117816 */ /* 0x000fc80000000011 */
[--C-:B------:R-:W-:Y:S01]  /*18e80*/  @!P6 IMAD.IADD R5, R5, 0x1, -R8.reuse ;  /* 0x000000010505e824 */ /* 0x100fe200078e0a08 */
[----:B------:R-:W1:Y:S01]  /*18e90*/  LDCU UR5, c[0x0][0x3b0] ;  /* 0x00007600ff0577ac */ /* 0x000e620008000800 */
[----:B0-----:R-:W-:Y:S01]  /*18ea0*/  IADD3 R2, P6, PT, R24, R7, RZ ;  /* 0x0000000718027210 */ /* 0x001fe20007fde0ff */
[----:B------:R-:W-:Y:S01]  /*18eb0*/  @!P3 IMAD.IADD R12, R12, 0x1, -R8 ;  /* 0x000000010c0cb824 */ /* 0x000fe200078e0a08 */
[----:B------:R-:W-:Y:S01]  /*18ec0*/  ISETP.GE.AND P3, PT, R25, RZ, PT ;  /* 0x000000ff1900720c */ /* 0x000fe20003f66270 */
[----:B------:R-:W-:Y:S01]  /*18ed0*/  @!P1 IMAD.MOV R23, RZ, RZ, -R23 ;  /* 0x000000ffff179224 */ /* 0x000fe200078e0a17 */
[----:B------:R-:W-:Y:S02]  /*18ee0*/  LEA.HI.X.SX32 R22, R24, R6, 0x1, P6 ;  /* 0x0000000618167211 */ /* 0x000fe400030f0eff */
[C---:B------:R-:W-:Y:S01]  /*18ef0*/  ISETP.GT.U32.AND P6, PT, R8.reuse, R10, PT ;  /* 0x0000000a0800720c */ /* 0x040fe20003fc4070 */
[----:B------:R-:W-:Y:S01]  /*18f00*/  @P0 IMAD.MOV.U32 R24, RZ, RZ, R2 ;  /* 0x000000ffff180224 */ /* 0x000fe200078e0002 */
[----:B------:R-:W-:Y:S01]  /*18f10*/  ISETP.GT.U32.AND P1, PT, R8, R12, PT ;  /* 0x0000000c0800720c */ /* 0x000fe20003f24070 */
[----:B------:R-:W-:Y:S01]  /*18f20*/  @P0 IMAD.MOV.U32 R25, RZ, RZ, R22 ;  /* 0x000000ffff190224 */ /* 0x000fe200078e0016 */
[----:B------:R-:W-:Y:S01]  /*18f30*/  SEL R23, R11, R23, !P4 ;  /* 0x000000170b177207 */ /* 0x000fe20006000000 */
[----:B------:R0:W-:Y:S04]  /*18f40*/  STL [R1+0x400], R2 ;  /* 0x0004000201007387 */ /* 0x0001e80000100800 */
[----:B------:R1:W-:Y:S04]  /*18f50*/  STL [R1+0x3fc], R22 ;  /* 0x0003fc1601007387 */ /* 0x0003e80000100800 */
[----:B------:R3:W2:Y:S01]  /*18f60*/  @P0 LDG.E.U8 R17, desc[UR18][R24.64] ;  /* 0x0000001218110981 */ /* 0x0006a2000c1e1100 */
[----:B------:R-:W-:-:S03]  /*18f70*/  @!P6 IMAD.IADD R10, R10, 0x1, -R8 ;  /* 0x000000010a0ae824 */ /* 0x000fc600078e0a08 */
[----:B0-----:R-:W2:Y:S01]  /*18f80*/  LDL.LU R2, [R1+0x54] ;  /* 0x0000540001027983 */ /* 0x001ea20000300800 */
[----:B-1----:R-:W-:Y:S02]  /*18f90*/  IMAD.MOV.U32 R22, RZ, RZ, R5 ;  /* 0x000000ffff167224 */ /* 0x002fe400078e0005 */
[----:B---3--:R-:W-:Y:S01]  /*18fa0*/  IMAD R24, R23, UR4, RZ ;  /* 0x0000000417187c24 */ /* 0x008fe2000f8e02ff */
[----:B------:R-:W-:Y:S01]  /*18fb0*/  PRMT R3, RZ, 0x7610, R3 ;  /* 0x00007610ff037816 */ /* 0x000fe20000000003 */
[----:B------:R-:W-:Y:S01]  /*18fc0*/  @!P3 IMAD.MOV R22, RZ, RZ, -R22 ;  /* 0x000000ffff16b224 */ /* 0x000fe200078e0a16 */
[----:B----4-:R-:W-:Y:S01]  /*18fd0*/  ISETP.GE.AND P3, PT, R85, RZ, PT ;  /* 0x000000ff5500720c */ /* 0x010fe20003f66270 */
[----:B------:R-:W-:Y:S01]  /*18fe0*/  @!P1 IMAD.IADD R12, R12, 0x1, -R8 ;  /* 0x000000010c0c9824 */ /* 0x000fe200078e0a08 */
[----:B------:R-:W-:Y:S01]  /*18ff0*/  IADD3 R5, P6, PT, R24, R7, RZ ;  /* 0x0000000718057210 */ /* 0x000fe20007fde0ff */
[----:B------:R-:W3:Y:S01]  /*19000*/  LDL R85, [R1+0x1080] ;  /* 0x0010800001557983 */ /* 0x000ee20000100800 */
[----:B------:R-:W-:Y:S01]  /*19010*/  SEL R22, R11, R22, !P4 ;  /* 0x000000160b167207 */ /* 0x000fe20006000000 */
[----:B------:R-:W0:Y:S01]  /*19020*/  LDCU UR4, c[0x0][0x3b0] ;  /* 0x00007600ff0477ac */ /* 0x000e220008000800 */
[----:B------:R-:W-:-:S02]  /*19030*/  ISETP.GE.AND P1, PT, R13, RZ, PT ;  /* 0x000000ff0d00720c */ /* 0x000fc40003f26270 */
[-C--:B------:R-:W-:Y:S01]  /*19040*/  LEA.HI.X.SX32 R13, R24, R6.reuse, 0x1, P6 ;  /* 0x00000006180d7211 */ /* 0x080fe200030f0eff */
[----:B------:R-:W-:Y:S02]  /*19050*/  IMAD R22, R22, UR5, RZ ;  /* 0x0000000516167c24 */ /* 0x000fe4000f8e02ff */
[----:B------:R-:W-:Y:S01]  /*19060*/  IMAD.MOV.U32 R23, RZ, RZ, R12 ;  /* 0x000000ffff177224 */ /* 0x000fe200078e000c */
[----:B------:R1:W-:Y:S01]  /*19070*/  STL [R1+0x408], R5 ;  /* 0x0004080501007387 */ /* 0x0003e20000100800 */
[----:B------:R-:W-:Y:S02]  /*19080*/  @P0 IMAD.MOV.U32 R24, RZ, RZ, R5 ;  /* 0x000000ffff180224 */ /* 0x000fe400078e0005 */
[----:B------:R-:W-:Y:S01]  /*19090*/  @P0 IMAD.MOV.U32 R25, RZ, RZ, R13 ;  /* 0x000000ffff190224 */ /* 0x000fe200078e000d */
[----:B------:R-:W-:Y:S01]  /*190a0*/  IADD3 R12, P6, PT, R22, R7, RZ ;  /* 0x00000007160c7210 */ /* 0x000fe20007fde0ff */
[----:B------:R4:W-:Y:S01]  /*190b0*/  STL [R1+0x404], R13 ;  /* 0x0004040d01007387 */ /* 0x0009e20000100800 */
[----:B------:R-:W-:Y:S01]  /*190c0*/  ISETP.GT.U32.AND P5, PT, R8, R15, PT ;  /* 0x0000000f0800720c */ /* 0x000fe20003fa4070 */
[----:B------:R-:W0:Y:S02]  /*190d0*/  LDCU UR5, c[0x0][0x3b0] ;  /* 0x00007600ff0577ac */ /* 0x000e240008000800 */
[----:B-1----:R-:W3:Y:S01]  /*190e0*/  LDL R5, [R1+0x1098] ;  /* 0x0010980001057983 */ /* 0x002ee20000100800 */
[----:B----4-:R-:W-:-:S02]  /*190f0*/  LEA.HI.X.SX32 R13, R22, R6, 0x1, P6 ;  /* 0x00000006160d7211 */ /* 0x010fc400030f0eff */
[----:B--2---:R-:W-:-:S06]  /*19100*/  PRMT R4, RZ, 0x7610, R4 ;  /* 0x00007610ff047816 */ /* 0x004fcc0000000004 */
[----:B------:R1:W2:Y:S02]  /*19110*/  @P0 LDG.E.U8 R4, desc[UR18][R24.64] ;  /* 0x0000001218040981 */ /* 0x0002a4000c1e1100 */
[----:B-1----:R-:W-:Y:S02]  /*19120*/  @P0 IMAD.MOV.U32 R24, RZ, RZ, R12 ;  /* 0x000000ffff180224 */ /* 0x002fe400078e000c */
[----:B------:R-:W-:-:S05]  /*19130*/  @P0 IMAD.MOV.U32 R25, RZ, RZ, R13 ;  /* 0x000000ffff190224 */ /* 0x000fca00078e000d */
[----:B------:R1:W4:Y:S01]  /*19140*/  @P0 LDG.E.U8 R3, desc[UR18][R24.64] ;  /* 0x0000001218030981 */ /* 0x000322000c1e1100 */
[----:B------:R-:W-:-:S05]  /*19150*/  @!P5 IMAD.IADD R15, R15, 0x1, -R8 ;  /* 0x000000010f0fd824 */ /* 0x000fca00078e0a08 */
[C---:B------:R-:W-:Y:S01]  /*19160*/  ISETP.GT.U32.AND P5, PT, R8.reuse, R15, PT ;  /* 0x0000000f0800720c */ /* 0x040fe20003fa4070 */
[----:B------:R-:W-:Y:S01]  /*19170*/  @!P3 IMAD.MOV R23, RZ, RZ, -R23 ;  /* 0x000000ffff17b224 */ /* 0x000fe200078e0a17 */
[C---:B------:R-:W-:Y:S02]  /*19180*/  ISETP.GT.U32.AND P3, PT, R8.reuse, R10, PT ;  /* 0x0000000a0800720c */ /* 0x040fe40003f64070 */
[----:B------:R-:W-:-:S09]  /*19190*/  ISETP.GT.U32.AND P6, PT, R8, R2, PT ;  /* 0x000000020800720c */ /* 0x000fd20003fc4070 */
[----:B------:R-:W-:Y:S01]  /*191a0*/  @!P5 IMAD.IADD R15, R15, 0x1, -R8 ;  /* 0x000000010f0fd824 */ /* 0x000fe200078e0a08 */
[----:B------:R-:W-:-:S03]  /*191b0*/  ISETP.GT.U32.AND P5, PT, R8, R16, PT ;  /* 0x000000100800720c */ /* 0x000fc60003fa4070 */
[----:B------:R-:W-:Y:S01]  /*191c0*/  IMAD.MOV.U32 R22, RZ, RZ, R15 ;  /* 0x000000ffff167224 */ /* 0x000fe200078e000f */
[----:B-1----:R-:W-:-:S03]  /*191d0*/  SEL R24, R11, R23, !P4 ;  /* 0x000000170b187207 */ /* 0x002fc60006000000 */
[----:B------:R-:W-:Y:S01]  /*191e0*/  @!P1 IMAD.MOV R22, RZ, RZ, -R22 ;  /* 0x000000ffff169224 */ /* 0x000fe200078e0a16 */
[----:B---3--:R-:W-:Y:S01]  /*191f0*/  ISETP.GE.AND P1, PT, R85, RZ, PT ;  /* 0x000000ff5500720c */ /* 0x008fe20003f26270 */
[--C-:B------:R-:W-:Y:S02]  /*19200*/  @!P3 IMAD.IADD R10, R10, 0x1, -R8.reuse ;  /* 0x000000010a0ab824 */ /* 0x100fe400078e0a08 */
[----:B------:R-:W-:Y:S01]  /*19210*/  IMAD R24, R24, UR12, RZ ;  /* 0x0000000c18187c24 */ /* 0x000fe2000f8e02ff */
[----:B------:R-:W-:Y:S01]  /*19220*/  SEL R23, R11, R22, !P4 ;  /* 0x000000160b177207 */ /* 0x000fe20006000000 */
[--C-:B------:R-:W-:Y:S01]  /*19230*/  @!P5 IMAD.IADD R16, R16, 0x1, -R8.reuse ;  /* 0x000000011010d824 */ /* 0x100fe200078e0a08 */
[----:B------:R1:W-:Y:S01]  /*19240*/  STL [R1+0x410], R12 ;  /* 0x0004100c01007387 */ /* 0x0003e20000100800 */
[----:B------:R-:W-:Y:S01]  /*19250*/  @!P6 IMAD.IADD R2, R2, 0x1, -R8 ;  /* 0x000000010202e824 */ /* 0x000fe200078e0a08 */
[-C--:B------:R-:W-:Y:S01]  /*19260*/  IADD3 R15, P6, PT, R24, R7.reuse, RZ ;  /* 0x00000007180f7210 */ /* 0x080fe20007fde0ff */
[----:B------:R-:W-:Y:S01]  /*19270*/  IMAD.MOV.U32 R22, RZ, RZ, R10 ;  /* 0x000000ffff167224 */ /* 0x000fe200078e000a */
[----:B------:R-:W-:Y:S01]  /*19280*/  PRMT R14, RZ, 0x7610, R14 ;  /* 0x00007610ff0e7816 */ /* 0x000fe2000000000e */
[----:B0-----:R-:W-:Y:S01]  /*19290*/  IMAD R23, R23, UR4, RZ ;  /* 0x0000000417177c24 */ /* 0x001fe2000f8e02ff */
[----:B------:R-:W-:Y:S01]  /*192a0*/  ISETP.GT.U32.AND P5, PT, R8, R16, PT ;  /* 0x000000100800720c */ /* 0x000fe20003fa4070 */
[----:B------:R-:W-:Y:S01]  /*192b0*/  @!P1 IMAD.MOV R22, RZ, RZ, -R22 ;  /* 0x000000ffff169224 */ /* 0x000fe200078e0a16 */
[----:B------:R-:W-:Y:S01]  /*192c0*/  PRMT R25, RZ, 0x7610, R25 ;  /* 0x00007610ff197816 */ /* 0x000fe20000000019 */
[----:B------:R-:W0:Y:S01]  /*192d0*/  LDCU UR4, c[0x0][0x3b0] ;  /* 0x00007600ff0477ac */ /* 0x000e220008000800 */
[C---:B------:R-:W-:Y:S01]  /*192e0*/  IADD3 R10, P1, PT, R23.reuse, R7, RZ ;  /* 0x00000007170a7210 */ /* 0x040fe20007f3e0ff */
[----:B------:R-:W3:Y:S03]  /*192f0*/  LDCU UR12, c[0x0][0x3b0] ;  /* 0x00007600ff0c77ac */ /* 0x000ee60008000800 */
[----:B-1----:R-:W-:-:S05]  /*19300*/  LEA.HI.X.SX32 R12, R23, R6, 0x1, P1 ;  /* 0x00000006170c7211 */ /* 0x002fca00008f0eff */
[----:B------:R-:W-:Y:S01]  /*19310*/  @!P5 IMAD.IADD R16, R16, 0x1, -R8 ;  /* 0x000000011010d824 */ /* 0x000fe200078e0a08 */
[----:B------:R-:W-:Y:S01]  /*19320*/  ISETP.GE.AND P5, PT, R5, RZ, PT ;  /* 0x000000ff0500720c */ /* 0x000fe20003fa6270 */
[----:B--2---:R1:W-:Y:S04]  /*19330*/  STL [R1+0xe5c], R4 ;  /* 0x000e5c0401007387 */ /* 0x0043e80000100800 */
[----:B-1----:R-:W2:Y:S04]  /*19340*/  LDL.LU R4, [R1+0x5c] ;  /* 0x00005c0001047983 */ /* 0x002ea80000300800 */
[----:B------:R1:W-:Y:S02]  /*19350*/  STL [R1+0xe60], R17 ;  /* 0x000e601101007387 */ /* 0x0003e40000100800 */
[----:B-1----:R-:W-:-:S02]  /*19360*/  LEA.HI.X.SX32 R17, R24, R6, 0x1, P6 ;  /* 0x0000000618117211 */ /* 0x002fc400030f0eff */
[----:B------:R-:W-:Y:S01]  /*19370*/  SEL R24, R11, R22, !P4 ;  /* 0x000000160b187207 */ /* 0x000fe20006000000 */
[----:B------:R-:W-:Y:S02]  /*19380*/  @P0 IMAD.MOV.U32 R22, RZ, RZ, R15 ;  /* 0x000000ffff160224 */ /* 0x000fe400078e000f */
[----:B------:R-:W-:Y:S01]  /*19390*/  @P0 IMAD.MOV.U32 R23, RZ, RZ, R17 ;  /* 0x000000ffff170224 */ /* 0x000fe200078e0011 */
[----:B------:R-:W-:Y:S04]  /*193a0*/  STL [R1+0x40c], R13 ;  /* 0x00040c0d01007387 */ /* 0x000fe80000100800 */
[----:B------:R-:W2:Y:S04]  /*193b0*/  LDL R85, [R1+0x1094] ;  /* 0x0010940001557983 */ /* 0x000ea80000100800 */
[----:B----4-:R1:W-:Y:S04]  /*193c0*/  STL [R1+0xe58], R3 ;  /* 0x000e580301007387 */ /* 0x0103e80000100800 */
[----:B------:R4:W3:Y:S04]  /*193d0*/  @P0 LDG.E.U8 R14, desc[UR18][R22.64] ;  /* 0x00000012160e0981 */ /* 0x0008e8000c1e1100 */
[----:B-1----:R-:W3:Y:S04]  /*193e0*/  LDL.LU R3, [R1+0x8c] ;  /* 0x00008c0001037983 */ /* 0x002ee80000300800 */
[----:B------:R-:W3:Y:S01]  /*193f0*/  LDL.LU R13, [R1+0x90] ;  /* 0x00009000010d7983 */ /* 0x000ee20000300800 */
[----:B----4-:R-:W-:-:S02]  /*19400*/  @P0 IMAD.MOV.U32 R22, RZ, RZ, R10 ;  /* 0x000000ffff160224 */ /* 0x010fc400078e000a */
[----:B------:R-:W-:Y:S01]  /*19410*/  @P0 IMAD.MOV.U32 R23, RZ, RZ, R12 ;  /* 0x000000ffff170224 */ /* 0x000fe200078e000c */
[----:B------:R-:W-:Y:S04]  /*19420*/  STL [R1+0x418], R15 ;  /* 0x0004180f01007387 */ /* 0x000fe80000100800 */
[----:B------:R-:W-:Y:S04]  /*19430*/  STL [R1+0x420], R10 ;  /* 0x0004200a01007387 */ /* 0x000fe80000100800 */
[----:B------:R-:W4:Y:S04]  /*19440*/  LDL R5, [R1+0x106c] ;  /* 0x00106c0001057983 */ /* 0x000f280000100800 */
[----:B------:R1:W-:Y:S04]  /*19450*/  STL [R1+0x414], R17 ;  /* 0x0004141101007387 */ /* 0x0003e80000100800 */
[----:B------:R0:W4:Y:S04]  /*19460*/  @P0 LDG.E.U8 R25, desc[UR18][R22.64] ;  /* 0x0000001216190981 */ /* 0x000128000c1e1100 */
[----:B-1----:R-:W4:Y:S04]  /*19470*/  LDL.LU R17, [R1+0x140c] ;  /* 0x00140c0001117983 */ /* 0x002f280000300800 */
[----:B------:R-:W4:Y:S01]  /*19480*/  LDL.LU R15, [R1+0x1408] ;  /* 0x00140800010f7983 */ /* 0x000f220000300800 */
[----:B0-----:R-:W-:-:S02]  /*19490*/  IMAD.MOV.U32 R22, RZ, RZ, R16 ;  /* 0x000000ffff167224 */ /* 0x001fc400078e0010 */
[----:B------:R-:W-:Y:S01]  /*194a0*/  IMAD R24, R24, UR5, RZ ;  /* 0x0000000518187c24 */ /* 0x000fe2000f8e02ff */
[----:B------:R-:W-:Y:S01]  /*194b0*/  STL [R1+0x41c], R12 ;  /* 0x00041c0c01007387 */ /* 0x000fe20000100800 */
[----:B------:R-:W-:Y:S01]  /*194c0*/  @!P5 IMAD.MOV R22, RZ, RZ, -R22 ;  /* 0x000000ffff16d224 */ /* 0x000fe200078e0a16 */
[----:B------:R-:W-:Y:S01]  /*194d0*/  ISETP.GT.U32.AND P3, PT, R8, R2, PT ;  /* 0x000000020800720c */ /* 0x000fe20003f64070 */
[----:B------:R-:W0:Y:S01]  /*194e0*/  LDCU UR5, c[0x0][0x3b0] ;  /* 0x00007600ff0577ac */ /* 0x000e220008000800 */
[C---:B------:R-:W-:Y:S02]  /*194f0*/  IADD3 R16, P5, PT, R24.reuse, R7, RZ ;  /* 0x0000000718107210 */ /* 0x040fe40007fbe0ff */
[----:B--2---:R-:W-:Y:S01]  /*19500*/  ISETP.GE.AND P6, PT, R85, RZ, PT ;  /* 0x000000ff5500720c */ /* 0x004fe20003fc6270 */
[----:B---3--:R1:W-:Y:S04]  /*19510*/  STL [R1+0xe54], R14 ;  /* 0x000e540e01007387 */ /* 0x0083e80000100800 */
[----:B-1----:R-:W2:Y:S04]  /*19520*/  LDL.LU R14, [R1+0x1404] ;  /* 0x00140400010e7983 */ /* 0x002ea80000300800 */
[----:B------:R-:W3:Y:S04]  /*19530*/  LDL.LU R12, [R1+0x1400] ;  /* 0x00140000010c7983 */ /* 0x000ee80000300800 */
[----:B------:R-:W2:Y:S04]  /*19540*/  LDL.LU R10, [R1+0x13fc] ;  /* 0x0013fc00010a7983 */ /* 0x000ea80000300800 */
[----:B------:R-:W2:Y:S04]  /*19550*/  LDL.LU R85, [R1+0xb0] ;  /* 0x0000b00001557983 */ /* 0x000ea80000300800 */
[----:B------:R-:W-:Y:S04]  /*19560*/  STL [R1+0x440], R16 ;  /* 0x0004401001007387 */ /* 0x000fe80000100800 */
[----:B----4-:R1:W-:Y:S02]  /*19570*/  STL [R1+0xe50], R25 ;  /* 0x000e501901007387 */ /* 0x0103e40000100800 */
[----:B-1----:R-:W-:Y:S01]  /*19580*/  LEA.HI.X.SX32 R25, R24, R6, 0x1, P5 ;  /* 0x0000000618197211 */ /* 0x002fe200028f0eff */
[----:B------:R-:W-:Y:S01]  /*19590*/  @P0 IMAD.MOV.U32 R24, RZ, RZ, R16 ;  /* 0x000000ffff180224 */ /* 0x000fe200078e0010 */
[----:B------:R-:W-:-:S06]  /*195a0*/  PRMT R15, RZ, 0x7610, R15 ;  /* 0x00007610ff0f7816 */ /* 0x000fcc000000000f */
[----:B------:R1:W4:Y:S01]  /*195b0*/  @P0 LDG.E.U8 R15, desc[UR18][R24.64] ;  /* 0x00000012180f0981 */ /* 0x000322000c1e1100 */
[----:B------:R-:W-:Y:S01]  /*195c0*/  @!P3 IMAD.IADD R2, R2, 0x1, -R8 ;  /* 0x000000010202b824 */ /* 0x000fe200078e0a08 */
[----:B------:R-:W-:-:S03]  /*195d0*/  SEL R23, R11, R22, !P4 ;  /* 0x000000160b177207 */ /* 0x000fc60006000000 */
[----:B------:R-:W-:Y:S02]  /*195e0*/  IMAD.MOV.U32 R22, RZ, RZ, R2 ;  /* 0x000000ffff167224 */ /* 0x000fe400078e0002 */
[----:B------:R-:W-:Y:S01]  /*195f0*/  IMAD R23, R23, UR13, RZ ;  /* 0x0000000d17177c24 */ /* 0x000fe2000f8e02ff */
[----:B------:R-:W-:Y:S01]  /*19600*/  ISETP.GT.U32.AND P3, PT, R8, R3, PT ;  /* 0x000000030800720c */ /* 0x000fe20003f64070 */
[----:B------:R-:W-:Y:S01]  /*19610*/  @!P6 IMAD.MOV R22, RZ, RZ, -R22 ;  /* 0x000000ffff16e224 */ /* 0x000fe200078e0a16 */
[----:B------:R-:W2:Y:S01]  /*19620*/  LDL.LU R2, [R1+0x13f8] ;  /* 0x0013f80001027983 */ /* 0x000ea20000300800 */
[----:B---3--:R-:W-:Y:S01]  /*19630*/  PRMT R12, RZ, 0x7610, R12 ;  /* 0x00007610ff0c7816 */ /* 0x008fe2000000000c */
[----:B------:R-:W3:Y:S02]  /*19640*/  LDCU UR13, c[0x0][0x3b0] ;  /* 0x00007600ff0d77ac */ /* 0x000ee40008000800 */
        /* <DEDUP_REMOVED lines=11> */
[----:B----4-:R4:W-:Y:S04]  /*19700*/  STL [R1+0xe4c], R15 ;  /* 0x000e4c0f01007387 */ /* 0x0109e80000100800 */
[----:B----4-:R-:W4:Y:S04]  /*19710*/  LDL.LU R15, [R1+0xb4] ;  /* 0x0000b400010f7983 */ /* 0x010f280000300800 */
[----:B------:R-:W4:Y:S04]  /*19720*/  LDL R25, [R1+0x1054] ;  /* 0x0010540001197983 */ /* 0x000f280000100800 */
[----:B------:R-:W-:Y:S04]  /*19730*/  STL [R1+0x448], R16 ;  /* 0x0004481001007387 */ /* 0x000fe80000100800 */
[----:B------:R-:W4:Y:S04]  /*19740*/  LDL.LU R5, [R1+0xd4] ;  /* 0x0000d40001057983 */ /* 0x000f280000300800 */
[----:B------:R0:W-:Y:S04]  /*19750*/  STL [R1+0x444], R23 ;  /* 0x0004441701007387 */ /* 0x0001e80000100800 */
[----:B0-----:R-:W4:Y:S01]  /*19760*/  LDL R23, [R1+0x1064] ;  /* 0x0010640001177983 */ /* 0x001f220000100800 */
[----:B------:R-:W-:-:S05]  /*19770*/  @!P1 IMAD.IADD R4, R4, 0x1, -R8 ;  /* 0x0000000104049824 */ /* 0x000fca00078e0a08 */
[----:B------:R-:W-:-:S13]  /*19780*/  ISETP.GT.U32.AND P1, PT, R8, R4, PT ;  /* 0x000000040800720c */ /* 0x000fda0003f24070 */
[----:B------:R-:W-:-:S04]  /*19790*/  @!P1 IMAD.IADD R4, R4, 0x1, -R8 ;  /* 0x0000000104049824 */ /* 0x000fc800078e0a08 */
[----:B------:R-:W-:Y:S02]  /*197a0*/  IMAD.MOV.U32 R22, RZ, RZ, R4 ;  /* 0x000000ffff167224 */ /* 0x000fe400078e0004 */
[----:B------:R-:W4:Y:S02]  /*197b0*/  LDL R4, [R1+0x100c] ;  /* 0x00100c0001047983 */ /* 0x000f240000100800 */
[----:B------:R-:W-:Y:S01]  /*197c0*/  @!P3 IMAD.MOV R22, RZ, RZ, -R22 ;  /* 0x000000ffff16b224 */ /* 0x000fe200078e0a16 */
[----:B--2---:R-:W-:Y:S01]  /*197d0*/  PRMT R2, RZ, 0x7610, R2 ;  /* 0x00007610ff027816 */ /* 0x004fe20000000002 */
[----:B---3--:R0:W-:Y:S02]  /*197e0*/  STL [R1+0xe48], R12 ;  /* 0x000e480c01007387 */ /* 0x0081e40000100800 */
[----:B0-----:R-:W-:-:S04]  /*197f0*/  IADD3 R12, P1, PT, R24, R7, RZ ;  /* 0x00000007180c7210 */ /* 0x001fc80007f3e0ff */
[----:B------:R-:W-:Y:S02]  /*19800*/  LEA.HI.X.SX32 R16, R24, R6, 0x1, P1 ;  /* 0x0000000618107211 */ /* 0x000fe400008f0eff */
[----:B------:R-:W-:Y:S01]  /*19810*/  SEL R24, R11, R22, !P4 ;  /* 0x000000160b187207 */ /* 0x000fe20006000000 */
[----:B------:R-:W-:Y:S01]  /*19820*/  @P0 IMAD.MOV.U32 R22, RZ, RZ, R12 ;  /* 0x000000ffff160224 */ /* 0x000fe200078e000c */
[----:B----4-:R-:W-:Y:S01]  /*19830*/  ISETP.GE.AND P1, PT, R23, RZ, PT ;  /* 0x000000ff1700720c */ /* 0x010fe20003f26270 */
[----:B------:R-:W-:-:S05]  /*19840*/  @P0 IMAD.MOV.U32 R23, RZ, RZ, R16 ;  /* 0x000000ffff170224 */ /* 0x000fca00078e0010 */
[----:B------:R-:W2:Y:S01]  /*19850*/  @P0 LDG.E.U8 R2, desc[UR18][R22.64] ;  /* 0x0000001216020981 */ /* 0x000ea2000c1e1100 */
[----:B------:R-:W-:-:S13]  /*19860*/  ISETP.GT.U32.AND P5, PT, R8, R13, PT ;  /* 0x0000000d0800720c */ /* 0x000fda0003fa4070 */
[----:B------:R-:W-:-:S05]  /*19870*/  @!P5 IMAD.IADD R13, R13, 0x1, -R8 ;  /* 0x000000010d0dd824 */ /* 0x000fca00078e0a08 */
[C---:B------:R-:W-:Y:S01]  /*19880*/  ISETP.GT.U32.AND P6, PT, R8.reuse, R13, PT ;  /* 0x0000000d0800720c */ /* 0x040fe20003fc4070 */
[----:B------:R0:W-:Y:S01]  /*19890*/  STL [R1+0x450], R12 ;  /* 0x0004500c01007387 */ /* 0x0001e20000100800 */
[----:B------:R-:W-:Y:S01]  /*198a0*/  ISETP.GT.U32.AND P3, PT, R8, R85, PT ;  /* 0x000000550800720c */ /* 0x000fe20003f64070 */
[----:B------:R-:W-:Y:S01]  /*198b0*/  IMAD R24, R24, UR5, RZ ;  /* 0x0000000518187c24 */ /* 0x000fe2000f8e02ff */
[----:B------:R-:W-:Y:S01]  /*198c0*/  PRMT R17, RZ, 0x7610, R17 ;  /* 0x00007610ff117816 */ /* 0x000fe20000000011 */
[----:B------:R3:W-:Y:S01]  /*198d0*/  STL [R1+0x44c], R16 ;  /* 0x00044c1001007387 */ /* 0x0007e20000100800 */
[----:B------:R-:W-:Y:S01]  /*198e0*/  ISETP.GT.U32.AND P5, PT, R8, R3, PT ;  /* 0x000000030800720c */ /* 0x000fe20003fa4070 */
[----:B------:R-:W4:Y:S02]  /*198f0*/  LDCU UR5, c[0x0][0x3b0] ;  /* 0x00007600ff0577ac */ /* 0x000f240008000800 */
[----:B0-----:R-:W4:Y:S04]  /*19900*/  LDL R12, [R1+0x1014] ;  /* 0x00101400010c7983 */ /* 0x001f280000100800 */
[--C-:B------:R-:W-:Y:S01]  /*19910*/  @!P6 IMAD.IADD R13, R13, 0x1, -R8.reuse ;  /* 0x000000010d0de824 */ /* 0x100fe200078e0a08 */
[----:B---3--:R-:W3:Y:S01]  /*19920*/  LDL.LU R16, [R1+0xe0] ;  /* 0x0000e00001107983 */ /* 0x008ee20000300800 */
        /* <DEDUP_REMOVED lines=15> */
[----:B-1----:R-:W-:Y:S01]  /*19a20*/  IMAD R24, R23, UR4, RZ ;  /* 0x0000000417187c24 */ /* 0x002fe2000f8e02ff */
[----:B------:R1:W-:Y:S01]  /*19a30*/  STL [R1+0x454], R22 ;  /* 0x0004541601007387 */ /* 0x0003e20000100800 */
[----:B------:R-:W-:Y:S01]  /*19a40*/  @!P6 IMAD.IADD R5, R5, 0x1, -R8 ;  /* 0x000000010505e824 */ /* 0x000fe200078e0a08 */
[----:B------:R-:W-:Y:S01]  /*19a50*/  PRMT R10, RZ, 0x7610, R10 ;  /* 0x00007610ff0a7816 */ /* 0x000fe2000000000a */
[----:B------:R-:W2:Y:S01]  /*19a60*/  LDCU UR4, c[0x0][0x3b0] ;  /* 0x00007600ff0477ac */ /* 0x000ea20008000800 */
[----:B0-----:R-:W3:Y:S01]  /*19a70*/  LDL.LU R2, [R1+0x108] ;  /* 0x0001080001027983 */ /* 0x001ee20000300800 */
[----:B-1----:R-:W-:Y:S01]  /*19a80*/  IMAD.MOV.U32 R22, RZ, RZ, R13 ;  /* 0x000000ffff167224 */ /* 0x002fe200078e000d */
[----:B------:R-:W-:-:S03]  /*19a90*/  IADD3 R13, P6, PT, R24, R7, RZ ;  /* 0x00000007180d7210 */ /* 0x000fc60007fde0ff */
[----:B------:R-:W-:Y:S01]  /*19aa0*/  @!P3 IMAD.MOV R22, RZ, RZ, -R22 ;  /* 0x000000ffff16b224 */ /* 0x000fe200078e0a16 */
[----:B------:R-:W-:Y:S02]  /*19ab0*/  ISETP.GE.AND P3, PT, R4, RZ, PT ;  /* 0x000000ff0400720c */ /* 0x000fe40003f66270 */
[----:B------:R-:W3:Y:S04]  /*19ac0*/  LDL R4, [R1+0xfe0] ;  /* 0x000fe00001047983 */ /* 0x000ee80000100800 */
        /* <DEDUP_REMOVED lines=8> */
[----:B----4-:R-:W-:Y:S01]  /*19b50*/  IMAD R22, R22, UR5, RZ ;  /* 0x0000000516167c24 */ /* 0x010fe2000f8e02ff */
[----:B---3--:R-:W-:Y:S01]  /*19b60*/  PRMT R3, RZ, 0x7610, R3 ;  /* 0x00007610ff037816 */ /* 0x008fe20000000003 */
        /* <DEDUP_REMOVED lines=22> */
[----:B------:R-:W-:Y:S02]  /*19cd0*/  ISETP.GE.AND P1, PT, R4, RZ, PT ;  /* 0x000000ff0400720c */ /* 0x000fe40003f26270 */
        /* <DEDUP_REMOVED lines=742> */
[----:B------:R-:W4:Y:S04]  /*1cb40*/  LDL.LU R3, [R1+0x1370] ;  /* 0x0013700001037983 */ /* 0x000f280000300800 */
[----:B------:R-:W4:Y:S04]  /*1cb50*/  LDL.LU R12, [R1+0x60c] ;  /* 0x00060c00010c7983 */ /* 0x000f280000300800 */
        /* <DEDUP_REMOVED lines=13> */
[----:B------:R-:W4:Y:S01]  /*1cc30*/  LDL.LU R2, [R1+0x136c] ;  /* 0x00136c0001027983 */ /* 0x000f220000300800 */
        /* <DEDUP_REMOVED lines=24> */
[----:B------:R-:W2:Y:S04]  /*1cdc0*/  LDL R85, [R1+0x10c8] ;  /* 0x0010c80001557983 */ /* 0x000ea80000100800 */
[----:B---3--:R0:W-:Y:S01]  /*1cdd0*/  STL [R1+0xb4], R14 ;  /* 0x0000b40e01007387 */ /* 0x0081e20000100800 */
[----:B------:R-:W-:Y:S01]  /*1cde0*/  @!P3 IMAD.MOV R22, RZ, RZ, -R22 ;  /* 0x000000ffff16b224 */ /* 0x000fe200078e0a16 */
[----:B----4-:R-:W-:Y:S02]  /*1cdf0*/  PRMT R2, RZ, 0x7610, R2 ;  /* 0x00007610ff027816 */ /* 0x010fe40000000002 */
        /* <DEDUP_REMOVED lines=14> */
[----:B----4-:R-:W4:Y:S03]  /*1cee0*/  LDL.LU R16, [R1+0x63c] ;  /* 0x00063c0001107983 */ /* 0x010f260000300800 */
[----:B0-----:R-:W-:Y:S01]  /*1cef0*/  IMAD.MOV.U32 R23, RZ, RZ, R4 ;  /* 0x000000ffff177224 */ /* 0x001fe200078e0004 */
        /* <DEDUP_REMOVED lines=20> */
[----:B------:R3:W4:Y:S01]  /*1d040*/  @P0 LDG.E.U8 R17, desc[UR18][R24.64] ;  /* 0x0000001218110981 */ /* 0x000722000c1e1100 */
[----:B------:R-:W-:-:S03]  /*1d050*/  @!P6 IMAD.IADD R10, R10, 0x1, -R8 ;  /* 0x000000010a0ae824 */ /* 0x000fc600078e0a08 */
[----:B0-----:R-:W4:Y:S01]  /*1d060*/  LDL.LU R2, [R1+0x644] ;  /* 0x0006440001027983 */ /* 0x001f220000300800 */
[----:B-1----:R-:W-:Y:S02]  /*1d070*/  IMAD.MOV.U32 R22, RZ, RZ, R5 ;  /* 0x000000ffff167224 */ /* 0x002fe400078e0005 */
[----:B---3--:R-:W-:Y:S01]  /*1d080*/  IMAD R24, R23, UR4, RZ ;  /* 0x0000000417187c24 */ /* 0x008fe2000f8e02ff */
[----:B------:R-:W-:Y:S01]  /*1d090*/  PRMT R3, RZ, 0x7610, R3 ;  /* 0x00007610ff037816 */ /* 0x000fe20000000003 */
[----:B------:R-:W-:Y:S01]  /*1d0a0*/  @!P3 IMAD.MOV R22, RZ, RZ, -R22 ;  /* 0x000000ffff16b224 */ /* 0x000fe200078e0a16 */
[----:B------:R-:W-:Y:S01]  /*1d0b0*/  ISETP.GE.AND P3, PT, R85, RZ, PT ;  /* 0x000000ff5500720c */ /* 0x000fe20003f66270 */
        /* <DEDUP_REMOVED lines=15> */
[----:B------:R-:W2:Y:S02]  /*1d1b0*/  LDCU UR5, c[0x0][0x3b0] ;  /* 0x00007600ff0577ac */ /* 0x000ea40008000800 */
[----:B-1----:R-:W3:Y:S01]  /*1d1c0*/  LDL R5, [R1+0x1120] ;  /* 0x0011200001057983 */ /* 0x002ee20000100800 */
[----:B0-----:R-:W-:-:S02]  /*1d1d0*/  LEA.HI.X.SX32 R14, R22, R6, 0x1, P6 ;  /* 0x00000006160e7211 */ /* 0x001fc400030f0eff */
[----:B--2---:R-:W-:-:S06]  /*1d1e0*/  PRMT R4, RZ, 0x7610, R4 ;  /* 0x00007610ff047816 */ /* 0x004fcc0000000004 */
[----:B------:R0:W2:Y:S02]  /*1d1f0*/  @P0 LDG.E.U8 R4, desc[UR18][R24.64] ;  /* 0x0000001218040981 */ /* 0x0000a4000c1e1100 */
[----:B0-----:R-:W-:Y:S02]  /*1d200*/  @P0 IMAD.MOV.U32 R24, RZ, RZ, R12 ;  /* 0x000000ffff180224 */ /* 0x001fe400078e000c */
[----:B------:R-:W-:-:S05]  /*1d210*/  @P0 IMAD.MOV.U32 R25, RZ, RZ, R14 ;  /* 0x000000ffff190224 */ /* 0x000fca00078e000e */
[----:B------:R0:W2:Y:S01]  /*1d220*/  @P0 LDG.E.U8 R3, desc[UR18][R24.64] ;  /* 0x0000001218030981 */ /* 0x0000a2000c1e1100 */
[----:B------:R-:W-:-:S05]  /*1d230*/  @!P5 IMAD.IADD R15, R15, 0x1, -R8 ;  /* 0x000000010f0fd824 */ /* 0x000fca00078e0a08 */
[C---:B------:R-:W-:Y:S01]  /*1d240*/  ISETP.GT.U32.AND P5, PT, R8.reuse, R15, PT ;  /* 0x0000000f0800720c */ /* 0x040fe20003fa4070 */
[----:B------:R-:W-:Y:S01]  /*1d250*/  @!P3 IMAD.MOV R23, RZ, RZ, -R23 ;  /* 0x000000ffff17b224 */ /* 0x000fe200078e0a17 */
[C---:B------:R-:W-:Y:S02]  /*1d260*/  ISETP.GT.U32.AND P3, PT, R8.reuse, R10, PT ;  /* 0x0000000a0800720c */ /* 0x040fe40003f64070 */
[----:B----4-:R-:W-:-:S09]  /*1d270*/  ISETP.GT.U32.AND P6, PT, R8, R2, PT ;  /* 0x000000020800720c */ /* 0x010fd20003fc4070 */
[----:B------:R-:W-:-:S04]  /*1d280*/  @!P5 IMAD.IADD R15, R15, 0x1, -R8 ;  /* 0x000000010f0fd824 */ /* 0x000fc800078e0a08 */
[----:B------:R-:W-:Y:S01]  /*1d290*/  IMAD.MOV.U32 R22, RZ, RZ, R15 ;  /* 0x000000ffff167224 */ /* 0x000fe200078e000f */
[----:B0-----:R-:W-:-:S03]  /*1d2a0*/  SEL R24, R11, R23, !P4 ;  /* 0x000000170b187207 */ /* 0x001fc60006000000 */
[----:B------:R-:W-:Y:S01]  /*1d2b0*/  @!P1 IMAD.MOV R22, RZ, RZ, -R22 ;  /* 0x000000ffff169224 */ /* 0x000fe200078e0a16 */
[----:B---3--:R-:W-:Y:S01]  /*1d2c0*/  ISETP.GE.AND P1, PT, R85, RZ, PT ;  /* 0x000000ff5500720c */ /* 0x008fe20003f26270 */
[--C-:B------:R-:W-:Y:S02]  /*1d2d0*/  @!P3 IMAD.IADD R10, R10, 0x1, -R8.reuse ;  /* 0x000000010a0ab824 */ /* 0x100fe400078e0a08 */
[----:B------:R-:W-:Y:S01]  /*1d2e0*/  IMAD R24, R24, UR12, RZ ;  /* 0x0000000c18187c24 */ /* 0x000fe2000f8e02ff */
[----:B------:R-:W-:Y:S01]  /*1d2f0*/  SEL R23, R11, R22, !P4 ;  /* 0x000000160b177207 */ /* 0x000fe20006000000 */
[----:B------:R-:W-:Y:S01]  /*1d300*/  @!P6 IMAD.IADD R2, R2, 0x1, -R8 ;  /* 0x000000010202e824 */ /* 0x000fe200078e0a08 */
[----:B------:R0:W-:Y:S01]  /*1d310*/  STL [R1+0x618], R12 ;  /* 0x0006180c01007387 */ /* 0x0001e20000100800 */
[----:B------:R-:W-:Y:S01]  /*1d320*/  IMAD.MOV.U32 R22, RZ, RZ, R10 ;  /* 0x000000ffff167224 */ /* 0x000fe200078e000a */
[-C--:B------:R-:W-:Y:S01]  /*1d330*/  IADD3 R15, P6, PT, R24, R7.reuse, RZ ;  /* 0x00000007180f7210 */ /* 0x080fe20007fde0ff */
[----:B------:R-:W-:Y:S01]  /*1d340*/  IMAD R23, R23, UR4, RZ ;  /* 0x0000000417177c24 */ /* 0x000fe2000f8e02ff */
[----:B------:R-:W-:Y:S01]  /*1d350*/  PRMT R13, RZ, 0x7610, R13 ;  /* 0x00007610ff0d7816 */ /* 0x000fe2000000000d */
[----:B------:R-:W1:Y:S02]  /*1d360*/  LDCU UR4, c[0x0][0x3b0] ;  /* 0x00007600ff0477ac */ /* 0x000e640008000800 */
[----:B------:R-:W-:Y:S01]  /*1d370*/  @!P1 IMAD.MOV R22, RZ, RZ, -R22 ;  /* 0x000000ffff169224 */ /* 0x000fe200078e0a16 */
[C---:B------:R-:W-:Y:S01]  /*1d380*/  IADD3 R10, P1, PT, R23.reuse, R7, RZ ;  /* 0x00000007170a7210 */ /* 0x040fe20007f3e0ff */
[----:B------:R-:W3:Y:S03]  /*1d390*/  LDCU UR12, c[0x0][0x3b0] ;  /* 0x00007600ff0c77ac */ /* 0x000ee60008000800 */
[----:B0-----:R-:W-:-:S02]  /*1d3a0*/  LEA.HI.X.SX32 R12, R23, R6, 0x1, P1 ;  /* 0x00000006170c7211 */ /* 0x001fc400008f0eff */
[----:B------:R-:W-:Y:S01]  /*1d3b0*/  PRMT R25, RZ, 0x7610, R25 ;  /* 0x00007610ff197816 */ /* 0x000fe20000000019 */
[----:B--2---:R0:W-:Y:S04]  /*1d3c0*/  STL [R1+0x8c], R4 ;  /* 0x00008c0401007387 */ /* 0x0041e80000100800 */
[----:B0-----:R-:W2:Y:S04]  /*1d3d0*/  LDL.LU R4, [R1+0x64c] ;  /* 0x00064c0001047983 */ /* 0x001ea80000300800 */
[----:B------:R0:W-:Y:S02]  /*1d3e0*/  STL [R1+0x90], R17 ;  /* 0x0000901101007387 */ /* 0x0001e40000100800 */
[----:B0-----:R-:W-:-:S02]  /*1d3f0*/  LEA.HI.X.SX32 R17, R24, R6, 0x1, P6 ;  /* 0x0000000618117211 */ /* 0x001fc400030f0eff */
[----:B------:R-:W-:Y:S01]  /*1d400*/  SEL R24, R11, R22, !P4 ;  /* 0x000000160b187207 */ /* 0x000fe20006000000 */
[----:B------:R-:W-:Y:S02]  /*1d410*/  @P0 IMAD.MOV.U32 R22, RZ, RZ, R15 ;  /* 0x000000ffff160224 */ /* 0x000fe400078e000f */
[----:B------:R-:W-:Y:S01]  /*1d420*/  @P0 IMAD.MOV.U32 R23, RZ, RZ, R17 ;  /* 0x000000ffff170224 */ /* 0x000fe200078e0011 */
[----:B------:R-:W-:Y:S04]  /*1d430*/  STL [R1+0x614], R14 ;  /* 0x0006140e01007387 */ /* 0x000fe80000100800 */
[----:B------:R-:W4:Y:S04]  /*1d440*/  LDL R85, [R1+0x1114] ;  /* 0x0011140001557983 */ /* 0x000f280000100800 */
[----:B------:R0:W-:Y:S01]  /*1d450*/  STL [R1+0x80], R3 ;  /* 0x0000800301007387 */ /* 0x0001e20000100800 */
[----:B------:R-:W-:-:S03]  /*1d460*/  ISETP.GE.AND P6, PT, R5, RZ, PT ;  /* 0x000000ff0500720c */ /* 0x000fc60003fc6270 */
[----:B------:R1:W2:Y:S04]  /*1d470*/  @P0 LDG.E.U8 R13, desc[UR18][R22.64] ;  /* 0x00000012160d0981 */ /* 0x0002a8000c1e1100 */
[----:B0-----:R-:W3:Y:S04]  /*1d480*/  LDL.LU R3, [R1+0x320] ;  /* 0x0003200001037983 */ /* 0x001ee80000300800 */
[----:B------:R-:W3:Y:S01]  /*1d490*/  LDL.LU R14, [R1+0x31c] ;  /* 0x00031c00010e7983 */ /* 0x000ee20000300800 */
[----:B-1----:R-:W-:Y:S02]  /*1d4a0*/  @P0 IMAD.MOV.U32 R22, RZ, RZ, R10 ;  /* 0x000000ffff160224 */ /* 0x002fe400078e000a */
[----:B------:R-:W-:Y:S01]  /*1d4b0*/  @P0 IMAD.MOV.U32 R23, RZ, RZ, R12 ;  /* 0x000000ffff170224 */ /* 0x000fe200078e000c */
[----:B------:R-:W-:Y:S04]  /*1d4c0*/  STL [R1+0x620], R15 ;  /* 0x0006200f01007387 */ /* 0x000fe80000100800 */
[----:B------:R-:W-:Y:S04]  /*1d4d0*/  STL [R1+0x638], R10 ;  /* 0x0006380a01007387 */ /* 0x000fe80000100800 */
[----:B------:R-:W3:Y:S04]  /*1d4e0*/  LDL R5, [R1+0x1130] ;  /* 0x0011300001057983 */ /* 0x000ee80000100800 */
[----:B------:R0:W-:Y:S04]  /*1d4f0*/  STL [R1+0x61c], R17 ;  /* 0x00061c1101007387 */ /* 0x0001e80000100800 */
[----:B------:R1:W3:Y:S04]  /*1d500*/  @P0 LDG.E.U8 R25, desc[UR18][R22.64] ;  /* 0x0000001216190981 */ /* 0x0002e8000c1e1100 */
[----:B0-----:R-:W3:Y:S04]  /*1d510*/  LDL.LU R17, [R1+0x1364] ;  /* 0x0013640001117983 */ /* 0x001ee80000300800 */
[----:B------:R-:W3:Y:S01]  /*1d520*/  LDL.LU R15, [R1+0x1360] ;  /* 0x00136000010f7983 */ /* 0x000ee20000300800 */
[----:B------:R-:W-:-:S02]  /*1d530*/  ISETP.GT.U32.AND P5, PT, R8, R16, PT ;  /* 0x000000100800720c */ /* 0x000fc40003fa4070 */
[----:B------:R-:W-:-:S11]  /*1d540*/  ISETP.GT.U32.AND P3, PT, R8, R2, PT ;  /* 0x000000020800720c */ /* 0x000fd60003f64070 */
[----:B------:R-:W-:-:S05]  /*1d550*/  @!P5 IMAD.IADD R16, R16, 0x1, -R8 ;  /* 0x000000011010d824 */ /* 0x000fca00078e0a08 */
[----:B------:R-:W-:Y:S01]  /*1d560*/  ISETP.GT.U32.AND P5, PT, R8, R16, PT ;  /* 0x000000100800720c */ /* 0x000fe20003fa4070 */
[----:B------:R-:W-:Y:S01]  /*1d570*/  IMAD R24, R24, UR5, RZ ;  /* 0x0000000518187c24 */ /* 0x000fe2000f8e02ff */
[----:B------:R-:W-:Y:S01]  /*1d580*/  STL [R1+0x634], R12 ;  /* 0x0006340c01007387 */ /* 0x000fe20000100800 */
[--C-:B------:R-:W-:Y:S01]  /*1d590*/  @!P3 IMAD.IADD R2, R2, 0x1, -R8.reuse ;  /* 0x000000010202b824 */ /* 0x100fe200078e0a08 */
[----:B------:R-:W0:Y:S09]  /*1d5a0*/  LDCU UR5, c[0x0][0x3b0] ;  /* 0x00007600ff0577ac */ /* 0x000e320008000800 */
[----:B------:R-:W-:-:S04]  /*1d5b0*/  @!P5 IMAD.IADD R16, R16, 0x1, -R8 ;  /* 0x000000011010d824 */ /* 0x000fc800078e0a08 */
[----:B-1----:R-:W-:Y:S01]  /*1d5c0*/  IMAD.MOV.U32 R22, RZ, RZ, R16 ;  /* 0x000000ffff167224 */ /* 0x002fe200078e0010 */
[C---:B------:R-:W-:Y:S02]  /*1d5d0*/  IADD3 R16, P3, PT, R24.reuse, R7, RZ ;  /* 0x0000000718107210 */ /* 0x040fe40007f7e0ff */
[----:B----4-:R-:W-:Y:S01]  /*1d5e0*/  ISETP.GE.AND P5, PT, R85, RZ, PT ;  /* 0x000000ff5500720c */ /* 0x010fe20003fa6270 */
[----:B--2---:R1:W-:Y:S04]  /*1d5f0*/  STL [R1+0x7c], R13 ;  /* 0x00007c0d01007387 */ /* 0x0043e80000100800 */
[----:B-1----:R-:W2:Y:S04]  /*1d600*/  LDL.LU R13, [R1+0x135c] ;  /* 0x00135c00010d7983 */ /* 0x002ea80000300800 */
[----:B------:R-:W4:Y:S04]  /*1d610*/  LDL.LU R12, [R1+0x1358] ;  /* 0x00135800010c7983 */ /* 0x000f280000300800 */
[----:B------:R-:W4:Y:S04]  /*1d620*/  LDL.LU R10, [R1+0x1354] ;  /* 0x00135400010a7983 */ /* 0x000f280000300800 */
[----:B------:R-:W4:Y:S04]  /*1d630*/  LDL.LU R85, [R1+0x318] ;  /* 0x0003180001557983 */ /* 0x000f280000300800 */
[----:B------:R-:W-:Y:S04]  /*1d640*/  STL [R1+0x640], R16 ;  /* 0x0006401001007387 */ /* 0x000fe80000100800 */
[----:B---3--:R1:W-:Y:S02]  /*1d650*/  STL [R1+0x78], R25 ;  /* 0x0000781901007387 */ /* 0x0083e40000100800 */
[----:B-1----:R-:W-:Y:S01]  /*1d660*/  LEA.HI.X.SX32 R25, R24, R6, 0x1, P3 ;  /* 0x0000000618197211 */ /* 0x002fe200018f0eff */
[----:B------:R-:W-:Y:S01]  /*1d670*/  @P0 IMAD.MOV.U32 R24, RZ, RZ, R16 ;  /* 0x000000ffff180224 */ /* 0x000fe200078e0010 */
[----:B------:R-:W-:-:S06]  /*1d680*/  PRMT R15, RZ, 0x7610, R15 ;  /* 0x00007610ff0f7816 */ /* 0x000fcc000000000f */
[----:B------:R1:W3:Y:S01]  /*1d690*/  @P0 LDG.E.U8 R15, desc[UR18][R24.64] ;  /* 0x00000012180f0981 */ /* 0x0002e2000c1e1100 */
[----:B------:R-:W-:-:S05]  /*1d6a0*/  @!P6 IMAD.MOV R22, RZ, RZ, -R22 ;  /* 0x000000ffff16e224 */ /* 0x000fca00078e0a16 */
[----:B------:R-:W-:Y:S01]  /*1d6b0*/  SEL R23, R11, R22, !P4 ;  /* 0x000000160b177207 */ /* 0x000fe20006000000 */
[----:B------:R-:W-:Y:S01]  /*1d6c0*/  IMAD.MOV.U32 R22, RZ, RZ, R2 ;  /* 0x000000ffff167224 */ /* 0x000fe200078e0002 */
[----:B------:R-:W-:Y:S01]  /*1d6d0*/  ISETP.GT.U32.AND P6, PT, R8, R3, PT ;  /* 0x000000030800720c */ /* 0x000fe20003fc4070 */
[----:B------:R-:W4:Y:S02]  /*1d6e0*/  LDL.LU R2, [R1+0x1350] ;  /* 0x0013500001027983 */ /* 0x000f240000300800 */
[----:B------:R-:W-:Y:S02]  /*1d6f0*/  @!P5 IMAD.MOV R22, RZ, RZ, -R22 ;  /* 0x000000ffff16d224 */ /* 0x000fe400078e0a16 */
[----:B------:R-:W-:Y:S01]  /*1d700*/  IMAD R23, R23, UR13, RZ ;  /* 0x0000000d17177c24 */ /* 0x000fe2000f8e02ff */
[----:B------:R-:W-:Y:S01]  /*1d710*/  STL [R1+0x63c], R25 ;  /* 0x00063c1901007387 */ /* 0x000fe20000100800 */
[----:B--2---:R-:W-:-:S06]  /*1d720*/  PRMT R13, RZ, 0x7610, R13 ;  /* 0x00007610ff0d7816 */ /* 0x004fcc000000000d */
[----:B------:R-:W-:Y:S01]  /*1d730*/  @!P6 IMAD.IADD R3, R3, 0x1, -R8 ;  /* 0x000000010303e824 */ /* 0x000fe200078e0a08 */
[----:B------:R-:W-:Y:S01]  /*1d740*/  SEL R22, R11, R22, !P4 ;  /* 0x000000160b167207 */ /* 0x000fe20006000000 */
[----:B------:R-:W2:Y:S01]  /*1d750*/  LDCU UR13, c[0x0][0x3b0] ;  /* 0x00007600ff0d77ac */ /* 0x000ea20008000800 */
[----:B------:R-:W-:-:S03]  /*1d760*/  IADD3 R16, P5, PT, R23, R7, RZ ;  /* 0x0000000717107210 */ /* 0x000fc60007fbe0ff */
[----:B-1----:R-:W-:Y:S01]  /*1d770*/  IMAD R24, R22, UR4, RZ ;  /* 0x0000000416187c24 */ /* 0x002fe2000f8e02ff */
[----:B------:R-:W-:Y:S01]  /*1d780*/  LEA.HI.X.SX32 R23, R23, R6, 0x1, P5 ;  /* 0x0000000617177211 */ /* 0x000fe200028f0eff */
[----:B------:R-:W-:Y:S01]  /*1d790*/  @P0 IMAD.MOV.U32 R22, RZ, RZ, R16 ;  /* 0x000000ffff160224 */ /* 0x000fe200078e0010 */
[----:B------:R-:W-:Y:S01]  /*1d7a0*/  ISETP.GE.AND P6, PT, R5, RZ, PT ;  /* 0x000000ff0500720c */ /* 0x000fe20003fc6270 */
[----:B------:R-:W1:Y:S03]  /*1d7b0*/  LDCU UR4, c[0x0][0x3b0] ;  /* 0x00007600ff0477ac */ /* 0x000e660008000800 */
[----:B------:R0:W2:Y:S04]  /*1d7c0*/  @P0 LDG.E.U8 R13, desc[UR18][R22.64] ;  /* 0x00000012160d0981 */ /* 0x0000a8000c1e1100 */
[----:B---3--:R3:W-:Y:S04]  /*1d7d0*/  STL [R1+0x74], R15 ;  /* 0x0000740f01007387 */ /* 0x0087e80000100800 */
[----:B---3--:R-:W3:Y:S04]  /*1d7e0*/  LDL.LU R15, [R1+0x314] ;  /* 0x00031400010f7983 */ /* 0x008ee80000300800 */
[----:B------:R-:W3:Y:S04]  /*1d7f0*/  LDL R25, [R1+0x1110] ;  /* 0x0011100001197983 */ /* 0x000ee80000100800 */
[----:B------:R-:W-:Y:S04]  /*1d800*/  STL [R1+0x648], R16 ;  /* 0x0006481001007387 */ /* 0x000fe80000100800 */
[----:B------:R-:W3:Y:S04]  /*1d810*/  LDL.LU R5, [R1+0x310] ;  /* 0x0003100001057983 */ /* 0x000ee80000300800 */
[----:B------:R0:W-:Y:S04]  /*1d820*/  STL [R1+0x644], R23 ;  /* 0x0006441701007387 */ /* 0x0001e80000100800 */
[----:B0-----:R-:W3:Y:S01]  /*1d830*/  LDL R23, [R1+0x10fc] ;  /* 0x0010fc0001177983 */ /* 0x001ee20000100800 */
[----:B------:R-:W-:-:S13]  /*1d840*/  ISETP.GT.U32.AND P1, PT, R8, R4, PT ;  /* 0x000000040800720c */ /* 0x000fda0003f24070 */
[----:B------:R-:W-:-:S05]  /*1d850*/  @!P1 IMAD.IADD R4, R4, 0x1, -R8 ;  /* 0x0000000104049824 */ /* 0x000fca00078e0a08 */
[----:B------:R-:W-:-:S13]  /*1d860*/  ISETP.GT.U32.AND P1, PT, R8, R4, PT ;  /* 0x000000040800720c */ /* 0x000fda0003f24070 */
[----:B------:R-:W-:-:S04]  /*1d870*/  @!P1 IMAD.IADD R4, R4, 0x1, -R8 ;  /* 0x0000000104049824 */ /* 0x000fc800078e0a08 */
[----:B------:R-:W-:Y:S02]  /*1d880*/  IMAD.MOV.U32 R22, RZ, RZ, R4 ;  /* 0x000000ffff167224 */ /* 0x000fe400078e0004 */
[----:B------:R-:W3:Y:S02]  /*1d890*/  LDL R4, [R1+0x111c] ;  /* 0x00111c0001047983 */ /* 0x000ee40000100800 */
[----:B------:R-:W-:Y:S01]  /*1d8a0*/  @!P6 IMAD.MOV R22, RZ, RZ, -R22 ;  /* 0x000000ffff16e224 */ /* 0x000fe200078e0a16 */
[----:B----4-:R-:W-:Y:S01]  /*1d8b0*/  PRMT R2, RZ, 0x7610, R2 ;  /* 0x00007610ff027816 */ /* 0x010fe20000000002 */
[----:B--2---:R0:W-:Y:S02]  /*1d8c0*/  STL [R1+0x70], R13 ;  /* 0x0000700d01007387 */ /* 0x0041e40000100800 */
[----:B0-----:R-:W-:-:S04]  /*1d8d0*/  IADD3 R13, P1, PT, R24, R7, RZ ;  /* 0x00000007180d7210 */ /* 0x001fc80007f3e0ff */
[----:B------:R-:W-:Y:S02]  /*1d8e0*/  LEA.HI.X.SX32 R16, R24, R6, 0x1, P1 ;  /* 0x0000000618107211 */ /* 0x000fe400008f0eff */
[----:B------:R-:W-:Y:S01]  /*1d8f0*/  SEL R24, R11, R22, !P4 ;  /* 0x000000160b187207 */ /* 0x000fe20006000000 */
[----:B------:R-:W-:Y:S01]  /*1d900*/  @P0 IMAD.MOV.U32 R22, RZ, RZ, R13 ;  /* 0x000000ffff160224 */ /* 0x000fe200078e000d */
[----:B---3--:R-:W-:Y:S01]  /*1d910*/  ISETP.GE.AND P1, PT, R23, RZ, PT ;  /* 0x000000ff1700720c */ /* 0x008fe20003f26270 */
[----:B------:R-:W-:-:S05]  /*1d920*/  @P0 IMAD.MOV.U32 R23, RZ, RZ, R16 ;  /* 0x000000ffff170224 */ /* 0x000fca00078e0010 */
[----:B------:R0:W2:Y:S01]  /*1d930*/  @P0 LDG.E.U8 R2, desc[UR18][R22.64] ;  /* 0x0000001216020981 */ /* 0x0000a2000c1e1100 */
[----:B------:R-:W-:-:S13]  /*1d940*/  ISETP.GT.U32.AND P3, PT, R8, R14, PT ;  /* 0x0000000e0800720c */ /* 0x000fda0003f64070 */
[----:B------:R-:W-:Y:S01]  /*1d950*/  @!P3 IMAD.IADD R14, R14, 0x1, -R8 ;  /* 0x000000010e0eb824 */ /* 0x000fe200078e0a08 */
[----:B------:R-:W-:-:S04]  /*1d960*/  ISETP.GT.U32.AND P3, PT, R8, R3, PT ;  /* 0x000000030800720c */ /* 0x000fc80003f64070 */
[C---:B------:R-:W-:Y:S01]  /*1d970*/  ISETP.GT.U32.AND P5, PT, R8.reuse, R14, PT ;  /* 0x0000000e0800720c */ /* 0x040fe20003fa4070 */
[----:B------:R3:W-:Y:S01]  /*1d980*/  STL [R1+0x650], R13 ;  /* 0x0006500d01007387 */ /* 0x0007e20000100800 */
[----:B------:R-:W-:Y:S01]  /*1d990*/  ISETP.GT.U32.AND P6, PT, R8, R85, PT ;  /* 0x000000550800720c */ /* 0x000fe20003fc4070 */
[----:B------:R-:W-:Y:S01]  /*1d9a0*/  IMAD R24, R24, UR5, RZ ;  /* 0x0000000518187c24 */ /* 0x000fe2000f8e02ff */
[----:B0-----:R-:W-:Y:S01]  /*1d9b0*/  PRMT R22, RZ, 0x7610, R22 ;  /* 0x00007610ff167816 */ /* 0x001fe20000000016 */
[----:B------:R0:W-:Y:S01]  /*1d9c0*/  STL [R1+0x64c], R16 ;  /* 0x00064c1001007387 */ /* 0x0001e20000100800 */
[----:B------:R-:W4:Y:S03]  /*1d9d0*/  LDCU UR5, c[0x0][0x3b0] ;  /* 0x00007600ff0577ac */ /* 0x000f260008000800 */
[----:B---3--:R-:W3:Y:S04]  /*1d9e0*/  LDL R13, [R1+0x1150] ;  /* 0x00115000010d7983 */ /* 0x008ee80000100800 */
[--C-:B------:R-:W-:Y:S01]  /*1d9f0*/  @!P5 IMAD.IADD R14, R14, 0x1, -R8.reuse ;  /* 0x000000010e0ed824 */ /* 0x100fe200078e0a08 */
[----:B0-----:R-:W3:Y:S01]  /*1da00*/  LDL.LU R16, [R1+0x30c] ;  /* 0x00030c0001107983 */ /* 0x001ee20000300800 */
[----:B------:R-:W-:-:S02]  /*1da10*/  @!P3 IMAD.IADD R3, R3, 0x1, -R8 ;  /* 0x000000010303b824 */ /* 0x000fc400078e0a08 */
[----:B------:R-:W-:Y:S02]  /*1da20*/  @!P6 IMAD.IADD R85, R85, 0x1, -R8 ;  /* 0x000000015555e824 */ /* 0x000fe400078e0a08 */
[----:B------:R-:W-:Y:S01]  /*1da30*/  IMAD.MOV.U32 R23, RZ, RZ, R3 ;  /* 0x000000ffff177224 */ /* 0x000fe200078e0003 */
[----:B------:R-:W-:Y:S01]  /*1da40*/  ISETP.GE.AND P6, PT, R25, RZ, PT ;  /* 0x000000ff1900720c */ /* 0x000fe20003fc6270 */
[----:B--2---:R0:W-:Y:S04]  /*1da50*/  STL [R1+0x6c], R2 ;  /* 0x00006c0201007387 */ /* 0x0041e80000100800 */
[----:B------:R-:W2:Y:S01]  /*1da60*/  LDL.LU R3, [R1+0x134c] ;  /* 0x00134c0001037983 */ /* 0x000ea20000300800 */
[----:B0-----:R-:W-:-:S04]  /*1da70*/  IADD3 R2, P5, PT, R24, R7, RZ ;  /* 0x0000000718027210 */ /* 0x001fc80007fbe0ff */
[----:B------:R-:W-:Y:S01]  /*1da80*/  LEA.HI.X.SX32 R24, R24, R6, 0x1, P5 ;  /* 0x0000000618187211 */ /* 0x000fe200028f0eff */
[----:B------:R-:W-:Y:S04]  /*1da90*/  STL [R1+0x658], R2 ;  /* 0x0006580201007387 */ /* 0x000fe80000100800 */
[----:B------:R0:W-:Y:S01]  /*1daa0*/  STL [R1+0x654], R24 ;  /* 0x0006541801007387 */ /* 0x0001e20000100800 */
[----:B------:R-:W-:Y:S02]  /*1dab0*/  @P0 IMAD.MOV.U32 R25, RZ, RZ, R24 ;  /* 0x000000ffff190224 */ /* 0x000fe400078e0018 */
[----:B0-----:R-:W-:Y:S01]  /*1dac0*/  @P0 IMAD.MOV.U32 R24, RZ, RZ, R2 ;  /* 0x000000ffff180224 */ /* 0x001fe200078e0002 */
[----:B------:R-:W-:Y:S01]  /*1dad0*/  ISETP.GT.U32.AND P5, PT, R8, R5, PT ;  /* 0x000000050800720c */ /* 0x000fe20003fa4070 */
[----:B------:R-:W-:Y:S01]  /*1dae0*/  @!P1 IMAD.MOV R23, RZ, RZ, -R23 ;  /* 0x000000ffff179224 */ /* 0x000fe200078e0a17 */
[----:B------:R-:W3:Y:S04]  /*1daf0*/  LDL.LU R2, [R1+0x308] ;  /* 0x0003080001027983 */ /* 0x000ee80000300800 */
[----:B------:R1:W3:Y:S01]  /*1db00*/  @P0 LDG.E.U8 R22, desc[UR18][R24.64] ;  /* 0x0000001218160981 */ /* 0x0002e2000c1e1100 */
[----:B------:R-:W-:-:S05]  /*1db10*/  SEL R23, R11, R23, !P4 ;  /* 0x000000170b177207 */ /* 0x000fca0006000000 */
[----:B-1----:R-:W-:Y:S02]  /*1db20*/  IMAD R24, R23, UR4, RZ ;  /* 0x0000000417187c24 */ /* 0x002fe4000f8e02ff */
[----:B------:R-:W-:Y:S01]  /*1db30*/  @!P5 IMAD.IADD R5, R5, 0x1, -R8 ;  /* 0x000000010505d824 */ /* 0x000fe200078e0a08 */
[----:B--2---:R-:W-:Y:S01]  /*1db40*/  PRMT R3, RZ, 0x7610, R3 ;  /* 0x00007610ff037816 */ /* 0x004fe20000000003 */
[----:B------:R-:W0:Y:S01]  /*1db50*/  LDCU UR4, c[0x0][0x3b0] ;  /* 0x00007600ff0477ac */ /* 0x000e220008000800 */
[----:B---3--:R1:W-:Y:S02]  /*1db60*/  STL [R1+0x68], R22 ;  /* 0x0000681601007387 */ /* 0x0083e40000100800 */
[----:B-1----:R-:W-:Y:S01]  /*1db70*/  IMAD.MOV.U32 R22, RZ, RZ, R14 ;  /* 0x000000ffff167224 */ /* 0x002fe200078e000e */
[----:B------:R-:W-:-:S03]  /*1db80*/  IADD3 R14, P5, PT, R24, R7, RZ ;  /* 0x00000007180e7210 */ /* 0x000fc60007fbe0ff */
[----:B------:R-:W-:Y:S01]  /*1db90*/  @!P6 IMAD.MOV R22, RZ, RZ, -R22 ;  /* 0x000000ffff16e224 */ /* 0x000fe200078e0a16 */
[----:B------:R-:W-:Y:S02]  /*1dba0*/  LEA.HI.X.SX32 R24, R24, R6, 0x1, P5 ;  /* 0x0000000618187211 */ /* 0x000fe400028f0eff */
[----:B------:R-:W-:Y:S02]  /*1dbb0*/  ISETP.GE.AND P6, PT, R4, RZ, PT ;  /* 0x000000ff0400720c */ /* 0x000fe40003fc6270 */
[----:B------:R-:W2:Y:S01]  /*1dbc0*/  LDL R4, [R1+0x114c] ;  /* 0x00114c0001047983 */ /* 0x000ea20000100800 */
[----:B------:R-:W-:-:S03]  /*1dbd0*/  @P0 IMAD.MOV.U32 R25, RZ, RZ, R24 ;  /* 0x000000ffff190224 */ /* 0x000fc600078e0018 */
[----:B------:R-:W-:Y:S04]  /*1dbe0*/  STL [R1+0x660], R14 ;  /* 0x0006600e01007387 */ /* 0x000fe80000100800 */
[----:B------:R1:W-:Y:S02]  /*1dbf0*/  STL [R1+0x65c], R24 ;  /* 0x00065c1801007387 */ /* 0x0003e40000100800 */
[----:B-1----:R-:W-:-:S05]  /*1dc00*/  @P0 IMAD.MOV.U32 R24, RZ, RZ, R14 ;  /* 0x000000ffff180224 */ /* 0x002fca00078e000e */
[----:B------:R1:W3:Y:S01]  /*1dc10*/  @P0 LDG.E.U8 R3, desc[UR18][R24.64] ;  /* 0x0000001218030981 */ /* 0x0002e2000c1e1100 */
[----:B------:R-:W-:Y:S02]  /*1dc20*/  ISETP.GT.U32.AND P1, PT, R8, R85, PT ;  /* 0x000000550800720c */ /* 0x000fe40003f24070 */
[----:B------:R-:W-:-:S05]  /*1dc30*/  SEL R22, R11, R22, !P4 ;  /* 0x000000160b167207 */ /* 0x000fca0006000000 */
[----:B----4-:R-:W-:Y:S01]  /*1dc40*/  IMAD R22, R22, UR5, RZ ;  /* 0x0000000516167c24 */ /* 0x010fe2000f8e02ff */
[----:B------:R-:W-:Y:S01]  /*1dc50*/  PRMT R12, RZ, 0x7610, R12 ;  /* 0x00007610ff0c7816 */ /* 0x000fe2000000000c */
[----:B------:R-:W4:Y:S04]  /*1dc60*/  LDCU UR5, c[0x0][0x3b0] ;  /* 0x00007600ff0577ac */ /* 0x000f280008000800 */
[----:B------:R-:W-:Y:S01]  /*1dc70*/  @!P1 IMAD.IADD R85, R85, 0x1, -R8 ;  /* 0x0000000155559824 */ /* 0x000fe200078e0a08 */
[----:B------:R-:W-:Y:S02]  /*1dc80*/  ISETP.GE.AND P1, PT, R13, RZ, PT ;  /* 0x000000ff0d00720c */ /* 0x000fe40003f26270 */
[----:B------:R-:W-:-:S04]  /*1dc90*/  IADD3 R13, P5, PT, R22, R7, RZ ;  /* 0x00000007160d7210 */ /* 0x000fc80007fbe0ff */
[----:B------:R-:W-:Y:S01]  /*1dca0*/  LEA.HI.X.SX32 R14, R22, R6, 0x1, P5 ;  /* 0x00000006160e7211 */ /* 0x000fe200028f0eff */
[----:B-1----:R-:W-:-:S04]  /*1dcb0*/  @P0 IMAD.MOV.U32 R24, RZ, RZ, R13 ;  /* 0x000000ffff180224 */ /* 0x002fc800078e000d */
[----:B------:R-:W-:-:S05]  /*1dcc0*/  @P0 IMAD.MOV.U32 R25, RZ, RZ, R14 ;  /* 0x000000ffff190224 */ /* 0x000fca00078e000e */
[----:B------:R1:W2:Y:S01]  /*1dcd0*/  @P0 LDG.E.U8 R12, desc[UR18][R24.64] ;  /* 0x00000012180c0981 */ /* 0x0002a2000c1e1100 */
[----:B------:R-:W-:-:S13]  /*1dce0*/  ISETP.GT.U32.AND P3, PT, R8, R15, PT ;  /* 0x0000000f0800720c */ /* 0x000fda0003f64070 */
[----:B------:R-:W-:Y:S01]  /*1dcf0*/  @!P3 IMAD.IADD R15, R15, 0x1, -R8 ;  /* 0x000000010f0fb824 */ /* 0x000fe200078e0a08 */
[----:B---3--:R3:W-:Y:S04]  /*1dd00*/  STL [R1+0x64], R3 ;  /* 0x0000640301007387 */ /* 0x0087e80000100800 */
[----:B---3--:R-:W3:Y:S01]  /*1dd10*/  LDL R3, [R1+0x1134] ;  /* 0x0011340001037983 */ /* 0x008ee20000100800 */
[----:B------:R-:W-:Y:S01]  /*1dd20*/  ISETP.GT.U32.AND P3, PT, R8, R15, PT ;  /* 0x0000000f0800720c */ /* 0x000fe20003f64070 */
[----:B------:R-:W-:-:S04]  /*1dd30*/  IMAD.MOV.U32 R23, RZ, RZ, R85 ;  /* 0x000000ffff177224 */ /* 0x000fc800078e0055 */
[----:B------:R-:W-:Y:S01]  /*1dd40*/  @!P6 IMAD.MOV R23, RZ, RZ, -R23 ;  /* 0x000000ffff17e224 */ /* 0x000fe200078e0a17 */
[----:B------:R-:W-:-:S07]  /*1dd50*/  ISETP.GT.U32.AND P6, PT, R8, R5, PT ;  /* 0x000000050800720c */ /* 0x000fce0003fc4070 */
[----:B------:R-:W-:Y:S01]  /*1dd60*/  @!P3 IMAD.IADD R15, R15, 0x1, -R8 ;  /* 0x000000010f0fb824 */ /* 0x000fe200078e0a08 */
[----:B------:R-:W-:-:S03]  /*1dd70*/  ISETP.GT.U32.AND P3, PT, R8, R16, PT ;  /* 0x000000100800720c */ /* 0x000fc60003f64070 */
[----:B------:R-:W-:Y:S01]  /*1dd80*/  IMAD.MOV.U32 R22, RZ, RZ, R15 ;  /* 0x000000ffff167224 */ /* 0x000fe200078e000f */
[----:B-1----:R-:W-:-:S03]  /*1dd90*/  SEL R24, R11, R23, !P4 ;  /* 0x000000170b187207 */ /* 0x002fc60006000000 */
[----:B------:R-:W-:Y:S01]  /*1dda0*/  @!P1 IMAD.MOV R22, RZ, RZ, -R22 ;  /* 0x000000ffff169224 */ /* 0x000fe200078e0a16 */
[----:B------:R-:W-:Y:S01]  /*1ddb0*/  STL [R1+0x678], R13 ;  /* 0x0006780d01007387 */ /* 0x000fe20000100800 */
[----:B------:R-:W-:-:S04]  /*1ddc0*/  @!P6 IMAD.IADD R5, R5, 0x1, -R8 ;  /* 0x000000010505e824 */ /* 0x000fc800078e0a08 */
[----:B------:R-:W-:Y:S01]  /*1ddd0*/  @!P3 IMAD.IADD R16, R16, 0x1, -R8 ;  /* 0x000000011010b824 */ /* 0x000fe200078e0a08 */
[----:B--2---:R-:W-:Y:S01]  /*1dde0*/  ISETP.GE.AND P3, PT, R4, RZ, PT ;  /* 0x000000ff0400720c */ /* 0x004fe20003f66270 */
[----:B------:R-:W2:Y:S01]  /*1ddf0*/  LDL.LU R85, [R1+0x2ac] ;  /* 0x0002ac0001557983 */ /* 0x000ea20000300800 */
[----:B------:R-:W-:Y:S02]  /*1de00*/  SEL R23, R11, R22, !P4 ;  /* 0x000000160b177207 */ /* 0x000fe40006000000 */
[----:B------:R-:W-:Y:S01]  /*1de10*/  ISETP.GT.U32.AND P1, PT, R8, R16, PT ;  /* 0x000000100800720c */ /* 0x000fe20003f24070 */
[----:B------:R1:W-:Y:S01]  /*1de20*/  STL [R1+0x674], R14 ;  /* 0x0006740e01007387 */ /* 0x0003e20000100800 */
[----:B------:R-:W-:Y:S01]  /*1de30*/  IMAD R24, R24, UR12, RZ ;  /* 0x0000000c18187c24 */ /* 0x000fe2000f8e02ff */
[----:B------:R-:W-:Y:S01]  /*1de40*/  PRMT R10, RZ, 0x7610, R10 ;  /* 0x00007610ff0a7816 */ /* 0x000fe2000000000a */
[----:B------:R-:W-:Y:S01]  /*1de50*/  IMAD.MOV.U32 R22, RZ, RZ, R5 ;  /* 0x000000ffff167224 */ /* 0x000fe200078e0005 */
[----:B------:R-:W-:Y:S01]  /*1de60*/  PRMT R17, RZ, 0x7610, R17 ;  /* 0x00007610ff117816 */ /* 0x000fe20000000011 */
[----:B0-----:R-:W-:Y:S01]  /*1de70*/  IMAD R23, R23, UR4, RZ ;  /* 0x0000000417177c24 */ /* 0x001fe2000f8e02ff */
[----:B------:R-:W-:Y:S01]  /*1de80*/  ISETP.GT.U32.AND P5, PT, R8, R2, PT ;  /* 0x000000020800720c */ /* 0x000fe20003fa4070 */
[----:B------:R-:W0:Y:S01]  /*1de90*/  LDCU UR4, c[0x0][0x3b0] ;  /* 0x00007600ff0477ac */ /* 0x000e220008000800 */
[----:B-1----:R-:W2:Y:S01]  /*1dea0*/  LDL R14, [R1+0x1138] ;  /* 0x00113800010e7983 */ /* 0x002ea20000100800 */
[----:B------:R-:W1:Y:S03]  /*1deb0*/  LDCU UR12, c[0x0][0x3b0] ;  /* 0x00007600ff0c77ac */ /* 0x000e660008000800 */
[----:B------:R-:W2:Y:S04]  /*1dec0*/  LDL.LU R4, [R1+0x1cc] ;  /* 0x0001cc0001047983 */ /* 0x000ea80000300800 */
[----:B------:R-:W2:Y:S04]  /*1ded0*/  LDL.LU R5, [R1+0x1ac] ;  /* 0x0001ac0001057983 */ /* 0x000ea80000300800 */
[----:B------:R0:W-:Y:S01]  /*1dee0*/  STL [R1+0x60], R12 ;  /* 0x0000600c01007387 */ /* 0x0001e20000100800 */
[----:B------:R-:W-:Y:S01]  /*1def0*/  @!P3 IMAD.MOV R22, RZ, RZ, -R22 ;  /* 0x000000ffff16b224 */ /* 0x000fe200078e0a16 */
[-C--:B------:R-:W-:Y:S01]  /*1df00*/  IADD3 R25, P3, PT, R23, R7.reuse, RZ ;  /* 0x0000000717197210 */ /* 0x080fe20007f7e0ff */
[----:B------:R-:W-:Y:S01]  /*1df10*/  @!P1 IMAD.IADD R16, R16, 0x1, -R8 ;  /* 0x0000000110109824 */ /* 0x000fe200078e0a08 */
[----:B0-----:R-:W-:-:S04]  /*1df20*/  IADD3 R12, P6, PT, R24, R7, RZ ;  /* 0x00000007180c7210 */ /* 0x001fc80007fde0ff */
[----:B------:R-:W-:Y:S02]  /*1df30*/  LEA.HI.X.SX32 R13, R24, R6, 0x1, P6 ;  /* 0x00000006180d7211 */ /* 0x000fe400030f0eff */
[----:B------:R-:W-:Y:S01]  /*1df40*/  SEL R24, R11, R22, !P4 ;  /* 0x000000160b187207 */ /* 0x000fe20006000000 */
[----:B------:R-:W-:Y:S01]  /*1df50*/  @P0 IMAD.MOV.U32 R22, RZ, RZ, R12 ;  /* 0x000000ffff160224 */ /* 0x000fe200078e000c */
[----:B------:R-:W-:Y:S04]  /*1df60*/  STL [R1+0x680], R12 ;  /* 0x0006800c01007387 */ /* 0x000fe80000100800 */
[----:B------:R-:W-:Y:S04]  /*1df70*/  STL [R1+0x688], R25 ;  /* 0x0006881901007387 */ /* 0x000fe80000100800 */
[----:B------:R-:W2:Y:S04]  /*1df80*/  LDL R15, [R1+0x1148] ;  /* 0x00114800010f7983 */ /* 0x000ea80000100800 */
[----:B------:R0:W-:Y:S01]  /*1df90*/  STL [R1+0x67c], R13 ;  /* 0x00067c0d01007387 */ /* 0x0001e20000100800 */
[----:B---3--:R-:W-:-:S02]  /*1dfa0*/  ISETP.GE.AND P1, PT, R3, RZ, PT ;  /* 0x000000ff0300720c */ /* 0x008fc40003f26270 */
[----:B------:R-:W-:Y:S01]  /*1dfb0*/  LEA.HI.X.SX32 R3, R23, R6, 0x1, P3 ;  /* 0x0000000617037211 */ /* 0x000fe200018f0eff */
[----:B------:R-:W-:Y:S02]  /*1dfc0*/  @P0 IMAD.MOV.U32 R23, RZ, RZ, R13 ;  /* 0x000000ffff170224 */ /* 0x000fe400078e000d */
[----:B0-----:R-:W3:Y:S04]  /*1dfd0*/  LDL.LU R13, [R1+0x1348] ;  /* 0x00134800010d7983 */ /* 0x001ee80000300800 */
[----:B------:R0:W3:Y:S01]  /*1dfe0*/  @P0 LDG.E.U8 R10, desc[UR18][R22.64] ;  /* 0x00000012160a0981 */ /* 0x0000e2000c1e1100 */
[----:B------:R-:W-:Y:S02]  /*1dff0*/  @!P5 IMAD.IADD R2, R2, 0x1, -R8 ;  /* 0x000000010202d824 */ /* 0x000fe400078e0a08 */
[----:B----4-:R-:W-:Y:S01]  /*1e000*/  IMAD R24, R24, UR5, RZ ;  /* 0x0000000518187c24 */ /* 0x010fe2000f8e02ff */
[----:B------:R-:W4:Y:S01]  /*1e010*/  LDL.LU R12, [R1+0x1344] ;  /* 0x00134400010c7983 */ /* 0x000f220000300800 */
[----:B------:R-:W1:Y:S01]  /*1e020*/  LDCU UR5, c[0x0][0x3b0] ;  /* 0x00007600ff0577ac */ /* 0x000e620008000800 */
[----:B0-----:R-:W-:-:S02]  /*1e030*/  @P0 IMAD.MOV.U32 R22, RZ, RZ, R25 ;  /* 0x000000ffff160224 */ /* 0x001fc400078e0019 */
[----:B------:R-:W-:-:S05]  /*1e040*/  @P0 IMAD.MOV.U32 R23, RZ, RZ, R3 ;  /* 0x000000ffff170224 */ /* 0x000fca00078e0003 */
[----:B------:R0:W4:Y:S01]  /*1e050*/  @P0 LDG.E.U8 R17, desc[UR18][R22.64] ;  /* 0x0000001216110981 */ /* 0x000122000c1e1100 */
[----:B------:R-:W-:-:S03]  /*1e060*/  ISETP.GT.U32.AND P5, PT, R8, R2, PT ;  /* 0x000000020800720c */ /* 0x000fc60003fa4070 */
[----:B------:R-:W-:Y:S01]  /*1e070*/  STL [R1+0x684], R3 ;  /* 0x0006840301007387 */ /* 0x000fe20000100800 */
[----:B0-----:R-:W-:-:S09]  /*1e080*/  IMAD.MOV.U32 R22, RZ, RZ, R16 ;  /* 0x000000ffff167224 */ /* 0x001fd200078e0010 */
[----:B------:R-:W-:Y:S01]  /*1e090*/  @!P5 IMAD.IADD R2, R2, 0x1, -R8 ;  /* 0x000000010202d824 */ /* 0x000fe200078e0a08 */
[----:B------:R-:W-:Y:S02]  /*1e0a0*/  IADD3 R16, P5, PT, R24, R7, RZ ;  /* 0x0000000718107210 */ /* 0x000fe40007fbe0ff */
[----:B--2---:R-:W-:Y:S01]  /*1e0b0*/  ISETP.GE.AND P3, PT, R14, RZ, PT ;  /* 0x000000ff0e00720c */ /* 0x004fe20003f66270 */
[----:B---3--:R0:W-:Y:S01]  /*1e0c0*/  STL [R1+0x5c], R10 ;  /* 0x00005c0a01007387 */ /* 0x0081e20000100800 */
[----:B------:R-:W-:-:S03]  /*1e0d0*/  PRMT R13, RZ, 0x7610, R13 ;  /* 0x00007610ff0d7816 */ /* 0x000fc6000000000d */
[----:B0-----:R-:W2:Y:S04]  /*1e0e0*/  LDL.LU R10, [R1+0x1340] ;  /* 0x00134000010a7983 */ /* 0x001ea80000300800 */
[----:B------:R-:W3:Y:S04]  /*1e0f0*/  LDL.LU R3, [R1+0x133c] ;  /* 0x00133c0001037983 */ /* 0x000ee80000300800 */
[----:B------:R-:W3:Y:S04]  /*1e100*/  LDL.LU R14, [R1+0x1a8] ;  /* 0x0001a800010e7983 */ /* 0x000ee80000300800 */
[----:B------:R-:W-:Y:S04]  /*1e110*/  STL [R1+0x690], R16 ;  /* 0x0006901001007387 */ /* 0x000fe80000100800 */
[----:B----4-:R0:W-:Y:S02]  /*1e120*/  STL [R1+0x58], R17 ;  /* 0x0000581101007387 */ /* 0x0101e40000100800 */
[----:B0-----:R-:W-:Y:S01]  /*1e130*/  LEA.HI.X.SX32 R17, R24, R6, 0x1, P5 ;  /* 0x0000000618117211 */ /* 0x001fe200028f0eff */
[----:B------:R-:W-:-:S04]  /*1e140*/  @P0 IMAD.MOV.U32 R24, RZ, RZ, R16 ;  /* 0x000000ffff180224 */ /* 0x000fc800078e0010 */
[----:B------:R-:W-:-:S05]  /*1e150*/  @P0 IMAD.MOV.U32 R25, RZ, RZ, R17 ;  /* 0x000000ffff190224 */ /* 0x000fca00078e0011 */
[----:B------:R0:W4:Y:S01]  /*1e160*/  @P0 LDG.E.U8 R13, desc[UR18][R24.64] ;  /* 0x00000012180d0981 */ /* 0x000122000c1e1100 */
[----:B------:R-:W-:Y:S01]  /*1e170*/  @!P1 IMAD.MOV R22, RZ, RZ, -R22 ;  /* 0x000000ffff169224 */ /* 0x000fe200078e0a16 */
[----:B------:R-:W-:-:S04]  /*1e180*/  ISETP.GT.U32.AND P1, PT, R8, R4, PT ;  /* 0x000000040800720c */ /* 0x000fc80003f24070 */
[----:B------:R-:W-:Y:S01]  /*1e190*/  SEL R23, R11, R22, !P4 ;  /* 0x000000160b177207 */ /* 0x000fe20006000000 */
[----:B------:R-:W-:Y:S02]  /*1e1a0*/  IMAD.MOV.U32 R22, RZ, RZ, R2 ;  /* 0x000000ffff167224 */ /* 0x000fe400078e0002 */
[----:B------:R-:W4:Y:S02]  /*1e1b0*/  LDL.LU R2, [R1+0x1338] ;  /* 0x0013380001027983 */ /* 0x000f240000300800 */
[----:B------:R-:W-:Y:S01]  /*1e1c0*/  IMAD R23, R23, UR13, RZ ;  /* 0x0000000d17177c24 */ /* 0x000fe2000f8e02ff */
[----:B--2---:R-:W-:Y:S01]  /*1e1d0*/  PRMT R10, RZ, 0x7610, R10 ;  /* 0x00007610ff0a7816 */ /* 0x004fe2000000000a */
[----:B------:R2:W-:Y:S01]  /*1e1e0*/  STL [R1+0x68c], R17 ;  /* 0x00068c1101007387 */ /* 0x0005e20000100800 */
[----:B------:R-:W-:Y:S01]  /*1e1f0*/  @!P3 IMAD.MOV R22, RZ, RZ, -R22 ;  /* 0x000000ffff16b224 */ /* 0x000fe200078e0a16 */
[----:B------:R-:W-:Y:S01]  /*1e200*/  ISETP.GT.U32.AND P6, PT, R8, R85, PT ;  /* 0x000000550800720c */ /* 0x000fe20003fc4070 */
[----:B------:R-:W-:Y:S01]  /*1e210*/  @!P1 IMAD.IADD R4, R4, 0x1, -R8 ;  /* 0x0000000104049824 */ /* 0x000fe200078e0a08 */
[----:B------:R-:W4:Y:S01]  /*1e220*/  LDL R16, [R1+0x112c] ;  /* 0x00112c0001107983 */ /* 0x000f220000100800 */
[----:B------:R-:W-:Y:S01]  /*1e230*/  ISETP.GE.AND P1, PT, R15, RZ, PT ;  /* 0x000000ff0f00720c */ /* 0x000fe20003f26270 */
[----:B------:R-:W1:Y:S02]  /*1e240*/  LDCU UR13, c[0x0][0x3b0] ;  /* 0x00007600ff0d77ac */ /* 0x000e640008000800 */
[----:B--2---:R-:W2:Y:S01]  /*1e250*/  LDL.LU R17, [R1+0x1a4] ;  /* 0x0001a40001117983 */ /* 0x004ea20000300800 */
[----:B------:R-:W-:-:S05]  /*1e260*/  SEL R22, R11, R22, !P4 ;  /* 0x000000160b167207 */ /* 0x000fca0006000000 */
[----:B0-----:R-:W-:Y:S01]  /*1e270*/  IMAD R24, R22, UR4, RZ ;  /* 0x0000000416187c24 */ /* 0x001fe2000f8e02ff */
[----:B---3--:R-:W-:Y:S01]  /*1e280*/  PRMT R3, RZ, 0x7610, R3 ;  /* 0x00007610ff037816 */ /* 0x008fe20000000003 */
[----:B------:R-:W-:Y:S01]  /*1e290*/  @!P6 IMAD.IADD R85, R85, 0x1, -R8 ;  /* 0x000000015555e824 */ /* 0x000fe200078e0a08 */
[C---:B------:R-:W-:Y:S01]  /*1e2a0*/  ISETP.GT.U32.AND P5, PT, R8.reuse, R5, PT ;  /* 0x000000050800720c */ /* 0x040fe20003fa4070 */
[----:B------:R-:W0:Y:S01]  /*1e2b0*/  LDCU UR4, c[0x0][0x3b0] ;  /* 0x00007600ff0477ac */ /* 0x000e220008000800 */
[----:B----4-:R3:W-:Y:S02]  /*1e2c0*/  STL [R1+0x54], R13 ;  /* 0x0000540d01007387 */ /* 0x0107e40000100800 */
[----:B------:R-:W-:Y:S02]  /*1e2d0*/  ISETP.GT.U32.AND P6, PT, R8, R85, PT ;  /* 0x000000550800720c */ /* 0x000fe40003fc4070 */
[----:B------:R-:W4:Y:S01]  /*1e2e0*/  LDL R25, [R1+0x1174] ;  /* 0x0011740001197983 */ /* 0x000f220000100800 */
[----:B---3--:R-:W-:-:S04]  /*1e2f0*/  IADD3 R13, P3, PT, R23, R7, RZ ;  /* 0x00000007170d7210 */ /* 0x008fc80007f7e0ff */
[----:B------:R-:W-:Y:S01]  /*1e300*/  LEA.HI.X.SX32 R15, R23, R6, 0x1, P3 ;  /* 0x00000006170f7211 */ /* 0x000fe200018f0eff */
[----:B------:R-:W-:-:S04]  /*1e310*/  @P0 IMAD.MOV.U32 R22, RZ, RZ, R13 ;  /* 0x000000ffff160224 */ /* 0x000fc800078e000d */
[----:B------:R-:W-:-:S05]  /*1e320*/  @P0 IMAD.MOV.U32 R23, RZ, RZ, R15 ;  /* 0x000000ffff170224 */ /* 0x000fca00078e000f */
[----:B------:R3:W2:Y:S01]  /*1e330*/  @P0 LDG.E.U8 R10, desc[UR18][R22.64] ;  /* 0x00000012160a0981 */ /* 0x0006a2000c1e1100 */
[----:B------:R-:W-:-:S03]  /*1e340*/  @!P6 IMAD.IADD R85, R85, 0x1, -R8 ;  /* 0x000000015555e824 */ /* 0x000fc600078e0a08 */
[----:B------:R0:W-:Y:S04]  /*1e350*/  STL [R1+0x698], R13 ;  /* 0x0006980d01007387 */ /* 0x0001e80000100800 */
[----:B------:R-:W-:Y:S01]  /*1e360*/  STL [R1+0x694], R15 ;  /* 0x0006940f01007387 */ /* 0x000fe20000100800 */
[----:B---3--:R-:W-:-:S03]  /*1e370*/  IMAD.MOV.U32 R22, RZ, RZ, R85 ;  /* 0x000000ffff167224 */ /* 0x008fc600078e0055 */
[----:B0-----:R-:W3:Y:S04]  /*1e380*/  LDL.LU R13, [R1+0x1a0] ;  /* 0x0001a000010d7983 */ /* 0x001ee80000300800 */
[----:B------:R-:W3:Y:S01]  /*1e390*/  LDL R85, [R1+0x1170] ;  /* 0x0011700001557983 */ /* 0x000ee20000100800 */
[----:B------:R-:W-:-:S03]  /*1e3a0*/  @!P1 IMAD.MOV R22, RZ, RZ, -R22 ;  /* 0x000000ffff169224 */ /* 0x000fc600078e0a16 */
[----:B--2---:R0:W-:Y:S02]  /*1e3b0*/  STL [R1+0x50], R10 ;  /* 0x0000500a01007387 */ /* 0x0041e40000100800 */
[----:B0-----:R-:W-:-:S04]  /*1e3c0*/  IADD3 R10, P6, PT, R24, R7, RZ ;  /* 0x00000007180a7210 */ /* 0x001fc80007fde0ff */
[----:B------:R-:W-:Y:S02]  /*1e3d0*/  LEA.HI.X.SX32 R15, R24, R6, 0x1, P6 ;  /* 0x00000006180f7211 */ /* 0x000fe400030f0eff */
[----:B------:R-:W-:Y:S01]  /*1e3e0*/  SEL R24, R11, R22, !P4 ;  /* 0x000000160b187207 */ /* 0x000fe20006000000 */
[----:B------:R-:W-:Y:S02]  /*1e3f0*/  @P0 IMAD.MOV.U32 R22, RZ, RZ, R10 ;  /* 0x000000ffff160224 */ /* 0x000fe400078e000a */
[----:B------:R-:W-:-:S05]  /*1e400*/  @P0 IMAD.MOV.U32 R23, RZ, RZ, R15 ;  /* 0x000000ffff170224 */ /* 0x000fca00078e000f */
[----:B------:R0:W2:Y:S01]  /*1e410*/  @P0 LDG.E.U8 R3, desc[UR18][R22.64] ;  /* 0x0000001216030981 */ /* 0x0000a2000c1e1100 */
[----:B------:R-:W-:Y:S01]  /*1e420*/  @!P5 IMAD.IADD R5, R5, 0x1, -R8 ;  /* 0x000000010505d824 */ /* 0x000fe200078e0a08 */
[----:B------:R-:W-:-:S04]  /*1e430*/  ISETP.GT.U32.AND P5, PT, R8, R4, PT ;  /* 0x000000040800720c */ /* 0x000fc80003fa4070 */
[----:B------:R-:W-:Y:S01]  /*1e440*/  ISETP.GT.U32.AND P3, PT, R8, R5, PT ;  /* 0x000000050800720c */ /* 0x000fe20003f64070 */
[----:B-1----:R-:W-:Y:S01]  /*1e450*/  IMAD R24, R24, UR5, RZ ;  /* 0x0000000518187c24 */ /* 0x002fe2000f8e02ff */
[----:B------:R-:W-:Y:S01]  /*1e460*/  ISETP.GT.U32.AND P1, PT, R8, R14, PT ;  /* 0x0000000e0800720c */ /* 0x000fe20003f24070 */
[----:B------:R1:W-:Y:S01]  /*1e470*/  STL [R1+0x6a0], R10 ;  /* 0x0006a00a01007387 */ /* 0x0003e20000100800 */
[----:B------:R-:W-:Y:S01]  /*1e480*/  ISETP.GE.AND P6, PT, R16, RZ, PT ;  /* 0x000000ff1000720c */ /* 0x000fe20003fc6270 */
[----:B------:R-:W2:Y:S02]  /*1e490*/  LDCU UR5, c[0x0][0x3b0] ;  /* 0x00007600ff0577ac */ /* 0x000ea40008000800 */
[----:B------:R3:W-:Y:S02]  /*1e4a0*/  STL [R1+0x69c], R15 ;  /* 0x00069c0f01007387 */ /* 0x0007e40000100800 */
[----:B------:R-:W-:-:S04]  /*1e4b0*/  @!P5 IMAD.IADD R4, R4, 0x1, -R8 ;  /* 0x000000010404d824 */ /* 0x000fc800078e0a08 */
[----:B------:R-:W-:Y:S01]  /*1e4c0*/  @!P3 IMAD.IADD R5, R5, 0x1, -R8 ;  /* 0x000000010505b824 */ /* 0x000fe200078e0a08 */
[C---:B-1----:R-:W-:Y:S01]  /*1e4d0*/  IADD3 R10, P3, PT, R24.reuse, R7, RZ ;  /* 0x00000007180a7210 */ /* 0x042fe20007f7e0ff */
[----:B0-----:R-:W-:Y:S01]  /*1e4e0*/  IMAD.MOV.U32 R23, RZ, RZ, R4 ;  /* 0x000000ffff177224 */ /* 0x001fe200078e0004 */
[----:B---3--:R-:W3:Y:S02]  /*1e4f0*/  LDL R15, [R1+0x1158] ;  /* 0x00115800010f7983 */ /* 0x008ee40000100800 */
[----:B------:R-:W-:Y:S01]  /*1e500*/  LEA.HI.X.SX32 R24, R24, R6, 0x1, P3 ;  /* 0x0000000618187211 */ /* 0x000fe200018f0eff */
[----:B------:R-:W-:Y:S01]  /*1e510*/  @!P1 IMAD.IADD R14, R14, 0x1, -R8 ;  /* 0x000000010e0e9824 */ /* 0x000fe200078e0a08 */
[----:B------:R-:W3:Y:S01]  /*1e520*/  LDL.LU R16, [R1+0x19c] ;  /* 0x00019c0001107983 */ /* 0x000ee20000300800 */
[----:B----4-:R-:W-:Y:S02]  /*1e530*/  ISETP.GE.AND P1, PT, R25, RZ, PT ;  /* 0x000000ff1900720c */ /* 0x010fe40003f26270 */
[----:B------:R-:W-:Y:S01]  /*1e540*/  @P0 IMAD.MOV.U32 R25, RZ, RZ, R24 ;  /* 0x000000ffff190224 */ /* 0x000fe200078e0018 */
[----:B------:R-:W-:Y:S01]  /*1e550*/  PRMT R22, RZ, 0x7610, R22 ;  /* 0x00007610ff167816 */ /* 0x000fe20000000016 */
[----:B--2---:R-:W-:Y:S04]  /*1e560*/  STL [R1+0x12cc], R3 ;  /* 0x0012cc0301007387 */ /* 0x004fe80000100800 */
[----:B------:R-:W2:Y:S04]  /*1e570*/  LDL.LU R4, [R1+0x1334] ;  /* 0x0013340001047983 */ /* 0x000ea80000300800 */
[----:B------:R-:W-:Y:S04]  /*1e580*/  STL [R1+0x6b8], R10 ;  /* 0x0006b80a01007387 */ /* 0x000fe80000100800 */
[----:B------:R0:W-:Y:S02]  /*1e590*/  STL [R1+0x6b4], R24 ;  /* 0x0006b41801007387 */ /* 0x0001e40000100800 */
[----:B0-----:R-:W-:-:S02]  /*1e5a0*/  @P0 IMAD.MOV.U32 R24, RZ, RZ, R10 ;  /* 0x000000ffff180224 */ /* 0x001fc400078e000a */
[----:B------:R-:W-:Y:S01]  /*1e5b0*/  @!P6 IMAD.MOV R23, RZ, RZ, -R23 ;  /* 0x000000ffff17e224 */ /* 0x000fe200078e0a17 */
[C---:B------:R-:W-:Y:S01]  /*1e5c0*/  ISETP.GT.U32.AND P3, PT, R8.reuse, R14, PT ;  /* 0x0000000e0800720c */ /* 0x040fe20003f64070 */
[----:B------:R-:W4:Y:S04]  /*1e5d0*/  LDL.LU R10, [R1+0x194] ;  /* 0x00019400010a7983 */ /* 0x000f280000300800 */
[----:B------:R0:W2:Y:S01]  /*1e5e0*/  @P0 LDG.E.U8 R22, desc[UR18][R24.64] ;  /* 0x0000001218160981 */ /* 0x0000a2000c1e1100 */
[----:B------:R-:W-:Y:S02]  /*1e5f0*/  ISETP.GT.U32.AND P6, PT, R8, R13, PT ;  /* 0x0000000d0800720c */ /* 0x000fe40003fc4070 */
[----:B------:R-:W-:-:S05]  /*1e600*/  SEL R23, R11, R23, !P4 ;  /* 0x000000170b177207 */ /* 0x000fca0006000000 */
[----:B0-----:R-:W-:Y:S01]  /*1e610*/  IMAD R24, R23, UR4, RZ ;  /* 0x0000000417187c24 */ /* 0x001fe2000f8e02ff */
[----:B------:R-:W-:Y:S01]  /*1e620*/  PRMT R2, RZ, 0x7610, R2 ;  /* 0x00007610ff027816 */ /* 0x000fe20000000002 */
[----:B------:R-:W-:-:S04]  /*1e630*/  @!P3 IMAD.IADD R14, R14, 0x1, -R8 ;  /* 0x000000010e0eb824 */ /* 0x000fc800078e0a08 */
[----:B------:R-:W-:Y:S01]  /*1e640*/  @!P6 IMAD.IADD R13, R13, 0x1, -R8 ;  /* 0x000000010d0de824 */ /* 0x000fe200078e0a08 */
[----:B---3--:R-:W-:Y:S01]  /*1e650*/  ISETP.GE.AND P3, PT, R15, RZ, PT ;  /* 0x000000ff0f00720c */ /* 0x008fe20003f66270 */
[----:B--2---:R0:W-:Y:S01]  /*1e660*/  STL [R1+0x48], R22 ;  /* 0x0000481601007387 */ /* 0x0041e20000100800 */
[----:B------:R-:W-:Y:S01]  /*1e670*/  ISETP.GT.U32.AND P5, PT, R8, R17, PT ;  /* 0x000000110800720c */ /* 0x000fe20003fa4070 */
[----:B------:R-:W1:Y:S01]  /*1e680*/  LDCU UR4, c[0x0][0x3b0] ;  /* 0x00007600ff0477ac */ /* 0x000e620008000800 */
[----:B0-----:R-:W-:Y:S01]  /*1e690*/  IMAD.MOV.U32 R22, RZ, RZ, R5 ;  /* 0x000000ffff167224 */ /* 0x001fe200078e0005 */
[----:B------:R-:W-:-:S04]  /*1e6a0*/  IADD3 R5, P6, PT, R24, R7, RZ ;  /* 0x0000000718057210 */ /* 0x000fc80007fde0ff */
[----:B------:R-:W-:Y:S01]  /*1e6b0*/  LEA.HI.X.SX32 R15, R24, R6, 0x1, P6 ;  /* 0x00000006180f7211 */ /* 0x000fe200030f0eff */
[----:B------:R-:W-:-:S04]  /*1e6c0*/  @P0 IMAD.MOV.U32 R24, RZ, RZ, R5 ;  /* 0x000000ffff180224 */ /* 0x000fc800078e0005 */
[----:B------:R-:W-:-:S05]  /*1e6d0*/  @P0 IMAD.MOV.U32 R25, RZ, RZ, R15 ;  /* 0x000000ffff190224 */ /* 0x000fca00078e000f */
[----:B------:R-:W2:Y:S01]  /*1e6e0*/  @P0 LDG.E.U8 R2, desc[UR18][R24.64] ;  /* 0x0000001218020981 */ /* 0x000ea2000c1e1100 */
[----:B------:R-:W-:Y:S01]  /*1e6f0*/  @!P1 IMAD.MOV R22, RZ, RZ, -R22 ;  /* 0x000000ffff169224 */ /* 0x000fe200078e0a16 */
[----:B------:R-:W-:Y:S02]  /*1e700*/  ISETP.GE.AND P1, PT, R85, RZ, PT ;  /* 0x000000ff5500720c */ /* 0x000fe40003f26270 */
[----:B------:R-:W3:Y:S04]  /*1e710*/  LDL R85, [R1+0x115c] ;  /* 0x00115c0001557983 */ /* 0x000ee80000100800 */
[----:B------:R-:W-:Y:S04]  /*1e720*/  STL [R1+0x6c0], R5 ;  /* 0x0006c00501007387 */ /* 0x000fe80000100800 */
[----:B------:R-:W-:Y:S01]  /*1e730*/  STL [R1+0x6bc], R15 ;  /* 0x0006bc0f01007387 */ /* 0x000fe20000100800 */
[----:B------:R-:W-:Y:S01]  /*1e740*/  @!P5 IMAD.IADD R17, R17, 0x1, -R8 ;  /* 0x000000011111d824 */ /* 0x000fe200078e0a08 */
[----:B------:R-:W-:-:S04]  /*1e750*/  SEL R22, R11, R22, !P4 ;  /* 0x000000160b167207 */ /* 0x000fc80006000000 */
[----:B------:R-:W-:Y:S01]  /*1e760*/  ISETP.GT.U32.AND P5, PT, R8, R17, PT ;  /* 0x000000110800720c */ /* 0x000fe20003fa4070 */
[----:B------:R-:W-:Y:S02]  /*1e770*/  IMAD.MOV.U32 R23, RZ, RZ, R14 ;  /* 0x000000ffff177224 */ /* 0x000fe400078e000e */
[----:B------:R-:W-:Y:S01]  /*1e780*/  IMAD R22, R22, UR5, RZ ;  /* 0x0000000516167c24 */ /* 0x000fe2000f8e02ff */
[----:B------:R-:W-:Y:S01]  /*1e790*/  ISETP.GT.U32.AND P6, PT, R8, R13, PT ;  /* 0x0000000d0800720c */ /* 0x000fe20003fc4070 */
[----:B------:R-:W-:Y:S01]  /*1e7a0*/  @!P1 IMAD.MOV R23, RZ, RZ, -R23 ;  /* 0x000000ffff179224 */ /* 0x000fe200078e0a17 */
[----:B------:R-:W-:Y:S01]  /*1e7b0*/  PRMT R4, RZ, 0x7610, R4 ;  /* 0x00007610ff047816 */ /* 0x000fe20000000004 */
[----:B------:R-:W0:Y:S01]  /*1e7c0*/  LDCU UR5, c[0x0][0x3b0] ;  /* 0x00007600ff0577ac */ /* 0x000e220008000800 */
[----:B------:R-:W-:-:S05]  /*1e7d0*/  IADD3 R14, P1, PT, R22, R7, RZ ;  /* 0x00000007160e7210 */ /* 0x000fca0007f3e0ff */
[----:B------:R-:W-:Y:S01]  /*1e7e0*/  @!P5 IMAD.IADD R17, R17, 0x1, -R8 ;  /* 0x000000011111d824 */ /* 0x000fe200078e0a08 */
[----:B--2---:R2:W-:Y:S04]  /*1e7f0*/  STL [R1+0x44], R2 ;  /* 0x0000440201007387 */ /* 0x0045e80000100800 */
[----:B--2---:R-:W2:Y:S01]  /*1e800*/  LDL R2, [R1+0x116c] ;  /* 0x00116c0001027983 */ /* 0x004ea20000100800 */
[----:B------:R-:W-:Y:S02]  /*1e810*/  ISETP.GT.U32.AND P5, PT, R8, R16, PT ;  /* 0x000000100800720c */ /* 0x000fe40003fa4070 */
[----:B------:R-:W-:Y:S01]  /*1e820*/  LEA.HI.X.SX32 R15, R22, R6, 0x1, P1 ;  /* 0x00000006160f7211 */ /* 0x000fe200008f0eff */
[----:B------:R-:W-:Y:S02]  /*1e830*/  @P0 IMAD.MOV.U32 R24, RZ, RZ, R14 ;  /* 0x000000ffff180224 */ /* 0x000fe400078e000e */
[----:B------:R-:W-:-:S02]  /*1e840*/  IMAD.MOV.U32 R22, RZ, RZ, R17 ;  /* 0x000000ffff167224 */ /* 0x000fc400078e0011 */
[----:B------:R-:W-:Y:S02]  /*1e850*/  @P0 IMAD.MOV.U32 R25, RZ, RZ, R15 ;  /* 0x000000ffff190224 */ /* 0x000fe400078e000f */
[----:B------:R-:W-:-:S03]  /*1e860*/  @!P3 IMAD.MOV R22, RZ, RZ, -R22 ;  /* 0x000000ffff16b224 */ /* 0x000fc600078e0a16 */
[----:B------:R0:W2:Y:S01]  /*1e870*/  @P0 LDG.E.U8 R4, desc[UR18][R24.64] ;  /* 0x0000001218040981 */ /* 0x0000a2000c1e1100 */
[--C-:B------:R-:W-:Y:S01]  /*1e880*/  @!P5 IMAD.IADD R16, R16, 0x1, -R8.reuse ;  /* 0x000000011010d824 */ /* 0x100fe200078e0a08 */
[----:B---3--:R-:W-:Y:S01]  /*1e890*/  ISETP.GE.AND P5, PT, R85, RZ, PT ;  /* 0x000000ff5500720c */ /* 0x008fe20003fa6270 */
[----:B------:R-:W-:-:S03]  /*1e8a0*/  @!P6 IMAD.IADD R13, R13, 0x1, -R8 ;  /* 0x000000010d0de824 */ /* 0x000fc600078e0a08 */
[----:B------:R-:W-:Y:S02]  /*1e8b0*/  ISETP.GT.U32.AND P3, PT, R8, R16, PT ;  /* 0x000000100800720c */ /* 0x000fe40003f64070 */
[C---:B0-----:R-:W-:Y:S02]  /*1e8c0*/  SEL R24, R11.reuse, R23, !P4 ;  /* 0x000000170b187207 */ /* 0x041fe40006000000 */
[----:B------:R-:W-:-:S03]  /*1e8d0*/  SEL R23, R11, R22, !P4 ;  /* 0x000000160b177207 */ /* 0x000fc60006000000 */
[----:B------:R-:W-:Y:S01]  /*1e8e0*/  IMAD R24, R24, UR12, RZ ;  /* 0x0000000c18187c24 */ /* 0x000fe2000f8e02ff */
[----:B------:R-:W-:Y:S01]  /*1e8f0*/  STL [R1+0x6c8], R14 ;  /* 0x0006c80e01007387 */ /* 0x000fe20000100800 */
[----:B------:R-:W-:Y:S01]  /*1e900*/  IMAD.MOV.U32 R22, RZ, RZ, R13 ;  /* 0x000000ffff167224 */ /* 0x000fe200078e000d */
[----:B------:R-:W-:Y:S01]  /*1e910*/  PRMT R12, RZ, 0x7610, R12 ;  /* 0x00007610ff0c7816 */ /* 0x000fe2000000000c */
[----:B-1----:R-:W-:Y:S01]  /*1e920*/  IMAD R23, R23, UR4, RZ ;  /* 0x0000000417177c24 */ /* 0x002fe2000f8e02ff */
[-C--:B------:R-:W-:Y:S01]  /*1e930*/  IADD3 R13, P6, PT, R24, R7.reuse, RZ ;  /* 0x00000007180d7210 */ /* 0x080fe20007fde0ff */
[----:B------:R-:W3:Y:S01]  /*1e940*/  LDL.LU R5, [R1+0x190] ;  /* 0x0001900001057983 */ /* 0x000ee20000300800 */
[----:B------:R-:W-:Y:S01]  /*1e950*/  @!P5 IMAD.MOV R22, RZ, RZ, -R22 ;  /* 0x000000ffff16d224 */ /* 0x000fe200078e0a16 */
[----:B------:R-:W-:Y:S01]  /*1e960*/  PRMT R18, RZ, 0x7610, R18 ;  /* 0x00007610ff127816 */ /* 0x000fe20000000012 */
[----:B------:R-:W-:Y:S01]  /*1e970*/  @!P3 IMAD.IADD R16, R16, 0x1, -R8 ;  /* 0x000000011010b824 */ /* 0x000fe200078e0a08 */
[----:B------:R0:W-:Y:S01]  /*1e980*/  STL [R1+0x6c4], R15 ;  /* 0x0006c40f01007387 */ /* 0x0001e20000100800 */
[----:B------:R-:W-:Y:S01]  /*1e990*/  IADD3 R25, P5, PT, R23, R7, RZ ;  /* 0x0000000717197210 */ /* 0x000fe20007fbe0ff */
[----:B------:R-:W1:Y:S02]  /*1e9a0*/  LDCU UR4, c[0x0][0x3b0] ;  /* 0x00007600ff0477ac */ /* 0x000e640008000800 */
[----:B------:R-:W3:Y:S01]  /*1e9b0*/  LDL R85, [R1+0x1154] ;  /* 0x0011540001557983 */ /* 0x000ee20000100800 */
[----:B----4-:R-:W-:Y:S01]  /*1e9c0*/  ISETP.GT.U32.AND P1, PT, R8, R10, PT ;  /* 0x0000000a0800720c */ /* 0x010fe20003f24070 */
[----:B------:R-:W4:Y:S01]  /*1e9d0*/  LDCU UR12, c[0x0][0x3b0] ;  /* 0x00007600ff0c77ac */ /* 0x000f220008000800 */
[----:B0-----:R-:W-:-:S02]  /*1e9e0*/  LEA.HI.X.SX32 R15, R24, R6, 0x1, P6 ;  /* 0x00000006180f7211 */ /* 0x001fc400030f0eff */
[----:B------:R-:W-:Y:S01]  /*1e9f0*/  SEL R24, R11, R22, !P4 ;  /* 0x000000160b187207 */ /* 0x000fe20006000000 */
[----:B------:R-:W-:Y:S01]  /*1ea00*/  @P0 IMAD.MOV.U32 R22, RZ, RZ, R13 ;  /* 0x000000ffff160224 */ /* 0x000fe200078e000d */
[----:B--2---:R-:W-:Y:S02]  /*1ea10*/  ISETP.GE.AND P3, PT, R2, RZ, PT ;  /* 0x000000ff0200720c */ /* 0x004fe40003f66270 */
[----:B------:R-:W-:Y:S01]  /*1ea20*/  LEA.HI.X.SX32 R2, R23, R6, 0x1, P5 ;  /* 0x0000000617027211 */ /* 0x000fe200028f0eff */
[----:B------:R-:W-:-:S05]  /*1ea30*/  @P0 IMAD.MOV.U32 R23, RZ, RZ, R15 ;  /* 0x000000ffff170224 */ /* 0x000fca00078e000f */
[----:B------:R0:W2:Y:S04]  /*1ea40*/  @P0 LDG.E.U8 R12, desc[UR18][R22.64] ;  /* 0x00000012160c0981 */ /* 0x0000a8000c1e1100 */
[----:B------:R1:W-:Y:S01]  /*1ea50*/  STL [R1+0x40], R4 ;  /* 0x0000400401007387 */ /* 0x0003e20000100800 */
[----:B0-----:R-:W-:Y:S02]  /*1ea60*/  @P0 IMAD.MOV.U32 R22, RZ, RZ, R25 ;  /* 0x000000ffff160224 */ /* 0x001fe400078e0019 */
[----:B------:R-:W-:Y:S01]  /*1ea70*/  @P0 IMAD.MOV.U32 R23, RZ, RZ, R2 ;  /* 0x000000ffff170224 */ /* 0x000fe200078e0002 */
[----:B-1----:R-:W3:Y:S04]  /*1ea80*/  LDL.LU R4, [R1+0x188] ;  /* 0x0001880001047983 */ /* 0x002ee80000300800 */
[----:B------:R-:W4:Y:S04]  /*1ea90*/  LDL.LU R17, [R1+0x184] ;  /* 0x0001840001117983 */ /* 0x000f280000300800 */
[----:B------:R-:W-:Y:S04]  /*1eaa0*/  STL [R1+0x6d0], R13 ;  /* 0x0006d00d01007387 */ /* 0x000fe80000100800 */
[----:B------:R-:W-:Y:S04]  /*1eab0*/  STL [R1+0x6d8], R25 ;  /* 0x0006d81901007387 */ /* 0x000fe80000100800 */
[----:B------:R-:W4:Y:S04]  /*1eac0*/  LDL R14, [R1+0x1198] ;  /* 0x00119800010e7983 */ /* 0x000f280000100800 */
[----:B------:R0:W-:Y:S04]  /*1ead0*/  STL [R1+0x6cc], R15 ;  /* 0x0006cc0f01007387 */ /* 0x0001e80000100800 */
[----:B------:R1:W4:Y:S04]  /*1eae0*/  @P0 LDG.E.U8 R18, desc[UR18][R22.64] ;  /* 0x0000001216120981 */ /* 0x000328000c1e1100 */
[----:B0-----:R-:W4:Y:S04]  /*1eaf0*/  LDL.LU R15, [R1+0x1330] ;  /* 0x00133000010f7983 */ /* 0x001f280000300800 */
[----:B------:R-:W4:Y:S04]  /*1eb00*/  LDL.LU R13, [R1+0x132c] ;  /* 0x00132c00010d7983 */ /* 0x000f280000300800 */
[----:B------:R-:W-:Y:S04]  /*1eb10*/  STL [R1+0x6d4], R2 ;  /* 0x0006d40201007387 */ /* 0x000fe80000100800 */
[----:B--2---:R0:W-:Y:S04]  /*1eb20*/  STL [R1+0x3c], R12 ;  /* 0x00003c0c01007387 */ /* 0x0041e80000100800 */
[----:B0-----:R-:W2:Y:S04]  /*1eb30*/  LDL.LU R12, [R1+0x1328] ;  /* 0x00132800010c7983 */ /* 0x001ea80000300800 */
[----:B------:R-:W2:Y:S01]  /*1eb40*/  LDL.LU R2, [R1+0x1324] ;  /* 0x0013240001027983 */ /* 0x000ea20000300800 */
[----:B-1----:R-:W-:-:S02]  /*1eb50*/  IMAD.MOV.U32 R22, RZ, RZ, R16 ;  /* 0x000000ffff167224 */ /* 0x002fc400078e0010 */
[----:B------:R-:W-:Y:S01]  /*1eb60*/  IMAD R24, R24, UR5, RZ ;  /* 0x0000000518187c24 */ /* 0x000fe2000f8e02ff */
[----:B---3--:R-:W-:Y:S01]  /*1eb70*/  ISETP.GE.AND P5, PT, R85, RZ, PT ;  /* 0x000000ff5500720c */ /* 0x008fe20003fa6270 */
[----:B------:R-:W-:Y:S01]  /*1eb80*/  @!P3 IMAD.MOV R22, RZ, RZ, -R22 ;  /* 0x000000ffff16b224 */ /* 0x000fe200078e0a16 */
[----:B------:R-:W3:Y:S01]  /*1eb90*/  LDL.LU R85, [R1+0x180] ;  /* 0x0001800001557983 */ /* 0x000ee20000300800 */
[----:B------:R-:W-:Y:S01]  /*1eba0*/  @!P1 IMAD.IADD R10, R10, 0x1, -R8 ;  /* 0x000000010a0a9824 */ /* 0x000fe200078e0a08 */
[C---:B------:R-:W-:Y:S01]  /*1ebb0*/  IADD3 R16, P3, PT, R24.reuse, R7, RZ ;  /* 0x0000000718107210 */ /* 0x040fe20007f7e0ff */
[----:B------:R-:W0:Y:S04]  /*1ebc0*/  LDCU UR5, c[0x0][0x3b0] ;  /* 0x00007600ff0577ac */ /* 0x000e280008000800 */
[----:B------:R-:W-:Y:S04]  /*1ebd0*/  STL [R1+0x6e0], R16 ;  /* 0x0006e01001007387 */ /* 0x000fe80000100800 */
[----:B----4-:R1:W-:Y:S02]  /*1ebe0*/  STL [R1+0x38], R18 ;  /* 0x0000381201007387 */ /* 0x0103e40000100800 */
[----:B-1----:R-:W-:Y:S01]  /*1ebf0*/  LEA.HI.X.SX32 R18, R24, R6, 0x1, P3 ;  /* 0x0000000618127211 */ /* 0x002fe200018f0eff */
[----:B------:R-:W-:-:S04]  /*1ec00*/  @P0 IMAD.MOV.U32 R24, RZ, RZ, R16 ;  /* 0x000000ffff180224 */ /* 0x000fc800078e0010 */
        /* <DEDUP_REMOVED lines=10> */
[----:B------:R-:W-:Y:S01]  /*1ecb0*/  PRMT R13, RZ, 0x7610, R13 ;  /* 0x00007610ff0d7816 */ /* 0x000fe2000000000d */
[----:B------:R-:W4:Y:S01]  /*1ecc0*/  LDL.LU R10, [R1+0x1320] ;  /* 0x00132000010a7983 */ /* 0x000f220000300800 */
[----:B------:R-:W-:Y:S01]  /*1ecd0*/  IADD3 R16, P5, PT, R23, R7, RZ ;  /* 0x0000000717107210 */ /* 0x000fe20007fbe0ff */
[----:B------:R-:W0:Y:S01]  /*1ece0*/  LDCU UR13, c[0x0][0x3b0] ;  /* 0x00007600ff0d77ac */ /* 0x000e220008000800 */
[----:B------:R-:W-:Y:S02]  /*1ecf0*/  SEL R22, R11, R22, !P4 ;  /* 0x000000160b167207 */ /* 0x000fe40006000000 */
[----:B------:R-:W-:-:S03]  /*1ed00*/  LEA.HI.X.SX32 R23, R23, R6, 0x1, P5 ;  /* 0x0000000617177211 */ /* 0x000fc600028f0eff */
[----:B-1----:R-:W-:Y:S01]  /*1ed10*/  IMAD R24, R22, UR4, RZ ;  /* 0x0000000416187c24 */ /* 0x002fe2000f8e02ff */
[----:B------:R1:W-:Y:S01]  /*1ed20*/  STL [R1+0x6dc], R18 ;  /* 0x0006dc1201007387 */ /* 0x0003e20000100800 */
[----:B------:R-:W-:Y:S01]  /*1ed30*/  @P0 IMAD.MOV.U32 R22, RZ, RZ, R16 ;  /* 0x000000ffff160224 */ /* 0x000fe200078e0010 */
[----:B------:R-:W-:Y:S01]  /*1ed40*/  ISETP.GT.U32.AND P6, PT, R8, R5, PT ;  /* 0x000000050800720c */ /* 0x000fe20003fc4070 */
[----:B------:R-:W-:Y:S01]  /*1ed50*/  @!P1 IMAD.IADD R4, R4, 0x1, -R8 ;  /* 0x0000000104049824 */ /* 0x000fe200078e0a08 */
[----:B------:R-:W-:Y:S01]  /*1ed60*/  ISETP.GT.U32.AND P3, PT, R8, R17, PT ;  /* 0x000000110800720c */ /* 0x000fe20003f64070 */
[----:B------:R-:W0:Y:S01]  /*1ed70*/  LDCU UR4, c[0x0][0x3b0] ;  /* 0x00007600ff0477ac */ /* 0x000e220008000800 */
[----:B------:R0:W3:Y:S01]  /*1ed80*/  @P0 LDG.E.U8 R13, desc[UR18][R22.64] ;  /* 0x00000012160d0981 */ /* 0x0000e2000c1e1100 */
[----:B------:R-:W-:-:S03]  /*1ed90*/  ISETP.GE.AND P1, PT, R14, RZ, PT ;  /* 0x000000ff0e00720c */ /* 0x000fc60003f26270 */
[----:B-1----:R-:W3:Y:S04]  /*1eda0*/  LDL.LU R18, [R1+0x17c] ;  /* 0x00017c0001127983 */ /* 0x002ee80000300800 */
[----:B--2---:R-:W-:Y:S04]  /*1edb0*/  STL [R1+0x12d0], R2 ;  /* 0x0012d00201007387 */ /* 0x004fe80000100800 */
[----:B------:R-:W2:Y:S04]  /*1edc0*/  LDL R25, [R1+0x1184] ;  /* 0x0011840001197983 */ /* 0x000ea80000100800 */
[----:B------:R-:W-:Y:S04]  /*1edd0*/  STL [R1+0x6f8], R16 ;  /* 0x0006f81001007387 */ /* 0x000fe80000100800 */
[----:B------:R-:W2:Y:S04]  /*1ede0*/  LDL.LU R14, [R1+0x174] ;  /* 0x00017400010e7983 */ /* 0x000ea80000300800 */
[----:B------:R1:W-:Y:S04]  /*1edf0*/  STL [R1+0x6f4], R23 ;  /* 0x0006f41701007387 */ /* 0x0003e80000100800 */
[----:B-1----:R-:W2:Y:S01]  /*1ee00*/  LDL R23, [R1+0x1180] ;  /* 0x0011800001177983 */ /* 0x002ea20000100800 */
[----:B------:R-:W-:-:S05]  /*1ee10*/  @!P6 IMAD.IADD R5, R5, 0x1, -R8 ;  /* 0x000000010505e824 */ /* 0x000fca00078e0a08 */
[----:B------:R-:W-:Y:S01]  /*1ee20*/  ISETP.GT.U32.AND P6, PT, R8, R5, PT ;  /* 0x000000050800720c */ /* 0x000fe20003fc4070 */
[----:B------:R-:W-:-:S12]  /*1ee30*/  @!P3 IMAD.IADD R17, R17, 0x1, -R8 ;  /* 0x000000011111b824 */ /* 0x000fd800078e0a08 */
[----:B------:R-:W-:-:S04]  /*1ee40*/  @!P6 IMAD.IADD R5, R5, 0x1, -R8 ;  /* 0x000000010505e824 */ /* 0x000fc800078e0a08 */
[----:B0-----:R-:W-:Y:S02]  /*1ee50*/  IMAD.MOV.U32 R22, RZ, RZ, R5 ;  /* 0x000000ffff167224 */ /* 0x001fe400078e0005 */
[----:B------:R-:W2:Y:S01]  /*1ee60*/  LDL R5, [R1+0x1188] ;  /* 0x0011880001057983 */ /* 0x000ea20000100800 */
[C---:B------:R-:W-:Y:S01]  /*1ee70*/  ISETP.GT.U32.AND P3, PT, R8.reuse, R17, PT ;  /* 0x000000110800720c */ /* 0x040fe20003f64070 */
[----:B------:R-:W-:Y:S02]  /*1ee80*/  @!P1 IMAD.MOV R22, RZ, RZ, -R22 ;  /* 0x000000ffff169224 */ /* 0x000fe400078e0a16 */
[----:B---3--:R0:W-:Y:S01]  /*1ee90*/  STL [R1+0x30], R13 ;  /* 0x0000300d01007387 */ /* 0x0081e20000100800 */
[----:B------:R-:W-:Y:S02]  /*1eea0*/  ISETP.GT.U32.AND P1, PT, R8, R85, PT ;  /* 0x000000550800720c */ /* 0x000fe40003f24070 */
[----:B0-----:R-:W-:-:S04]  /*1eeb0*/  IADD3 R13, P6, PT, R24, R7, RZ ;  /* 0x00000007180d7210 */ /* 0x001fc80007fde0ff */
[----:B------:R-:W-:Y:S02]  /*1eec0*/  LEA.HI.X.SX32 R16, R24, R6, 0x1, P6 ;  /* 0x0000000618107211 */ /* 0x000fe400030f0eff */
[----:B------:R-:W-:Y:S01]  /*1eed0*/  SEL R24, R11, R22, !P4 ;  /* 0x000000160b187207 */ /* 0x000fe20006000000 */
[----:B------:R-:W-:Y:S01]  /*1eee0*/  @P0 IMAD.MOV.U32 R22, RZ, RZ, R13 ;  /* 0x000000ffff160224 */ /* 0x000fe200078e000d */
[----:B----4-:R-:W-:-:S03]  /*1eef0*/  PRMT R10, RZ, 0x7610, R10 ;  /* 0x00007610ff0a7816 */ /* 0x010fc6000000000a */
[----:B------:R-:W-:Y:S01]  /*1ef00*/  IMAD R24, R24, UR5, RZ ;  /* 0x0000000518187c24 */ /* 0x000fe2000f8e02ff */
[----:B------:R-:W-:Y:S01]  /*1ef10*/  STL [R1+0x700], R13 ;  /* 0x0007000d01007387 */ /* 0x000fe20000100800 */
[--C-:B------:R-:W-:Y:S01]  /*1ef20*/  @!P3 IMAD.IADD R17, R17, 0x1, -R8.reuse ;  /* 0x000000011111b824 */ /* 0x100fe200078e0a08 */
[----:B------:R-:W-:Y:S01]  /*1ef30*/  PRMT R19, RZ, 0x7610, R19 ;  /* 0x00007610ff137816 */ /* 0x000fe20000000013 */
[----:B------:R-:W-:Y:S01]  /*1ef40*/  @!P1 IMAD.IADD R85, R85, 0x1, -R8 ;  /* 0x0000000155559824 */ /* 0x000fe200078e0a08 */
[----:B------:R0:W-:Y:S01]  /*1ef50*/  STL [R1+0x6fc], R16 ;  /* 0x0006fc1001007387 */ /* 0x0001e20000100800 */
[----:B------:R-:W-:Y:S01]  /*1ef60*/  ISETP.GT.U32.AND P5, PT, R8, R4, PT ;  /* 0x000000040800720c */ /* 0x000fe20003fa4070 */
[----:B------:R-:W1:Y:S01]  /*1ef70*/  LDCU UR5, c[0x0][0x3b0] ;  /* 0x00007600ff0577ac */ /* 0x000e620008000800 */
[----:B--2---:R-:W-:Y:S02]  /*1ef80*/  ISETP.GE.AND P1, PT, R25, RZ, PT ;  /* 0x000000ff1900720c */ /* 0x004fe40003f26270 */
[----:B------:R-:W-:Y:S01]  /*1ef90*/  ISETP.GE.AND P6, PT, R23, RZ, PT ;  /* 0x000000ff1700720c */ /* 0x000fe20003fc6270 */
[----:B------:R-:W-:Y:S01]  /*1efa0*/  @P0 IMAD.MOV.U32 R23, RZ, RZ, R16 ;  /* 0x000000ffff170224 */ /* 0x000fe200078e0010 */
[----:B0-----:R-:W-:-:S04]  /*1efb0*/  IADD3 R16, P3, PT, R24, R7, RZ ;  /* 0x0000000718107210 */ /* 0x001fc80007f7e0ff */
[----:B------:R0:W2:Y:S02]  /*1efc0*/  @P0 LDG.E.U8 R10, desc[UR18][R22.64] ;  /* 0x00000012160a0981 */ /* 0x0000a4000c1e1100 */
[----:B0-----:R-:W-:Y:S01]  /*1efd0*/  LEA.HI.X.SX32 R22, R24, R6, 0x1, P3 ;  /* 0x0000000618167211 */ /* 0x001fe200018f0eff */
[----:B------:R-:W-:-:S04]  /*1efe0*/  @P0 IMAD.MOV.U32 R24, RZ, RZ, R16 ;  /* 0x000000ffff180224 */ /* 0x000fc800078e0010 */
[----:B------:R-:W-:-:S05]  /*1eff0*/  @P0 IMAD.MOV.U32 R25, RZ, RZ, R22 ;  /* 0x000000ffff190224 */ /* 0x000fca00078e0016 */
[----:B------:R0:W3:Y:S01]  /*1f000*/  @P0 LDG.E.U8 R19, desc[UR18][R24.64] ;  /* 0x0000001218130981 */ /* 0x0000e2000c1e1100 */
[----:B------:R-:W-:-:S04]  /*1f010*/  @!P5 IMAD.IADD R4, R4, 0x1, -R8 ;  /* 0x000000010404d824 */ /* 0x000fc800078e0a08 */
[----:B------:R-:W-:-:S04]  /*1f020*/  IMAD.MOV.U32 R23, RZ, RZ, R4 ;  /* 0x000000ffff177224 */ /* 0x000fc800078e0004 */
[----:B------:R-:W-:Y:S01]  /*1f030*/  @!P6 IMAD.MOV R23, RZ, RZ, -R23 ;  /* 0x000000ffff17e224 */ /* 0x000fe200078e0a17 */
[----:B------:R-:W-:-:S04]  /*1f040*/  ISETP.GT.U32.AND P6, PT, R8, R14, PT ;  /* 0x0000000e0800720c */ /* 0x000fc80003fc4070 */
[----:B------:R-:W-:-:S05]  /*1f050*/  SEL R23, R11, R23, !P4 ;  /* 0x000000170b177207 */ /* 0x000fca0006000000 */
[----:B0-----:R-:W-:Y:S01]  /*1f060*/  IMAD R24, R23, UR4, RZ ;  /* 0x0000000417187c24 */ /* 0x001fe2000f8e02ff */
[----:B------:R-:W-:Y:S01]  /*1f070*/  PRMT R12, RZ, 0x7610, R12 ;  /* 0x00007610ff0c7816 */ /* 0x000fe2000000000c */
[----:B------:R-:W0:Y:S02]  /*1f080*/  LDCU UR4, c[0x0][0x3b0] ;  /* 0x00007600ff0477ac */ /* 0x000e240008000800 */
[----:B------:R-:W-:Y:S01]  /*1f090*/  @!P6 IMAD.IADD R14, R14, 0x1, -R8 ;  /* 0x000000010e0ee824 */ /* 0x000fe200078e0a08 */
[----:B--2---:R2:W-:Y:S04]  /*1f0a0*/  STL [R1+0x2c], R10 ;  /* 0x00002c0a01007387 */ /* 0x0045e80000100800 */
[----:B--2---:R-:W2:Y:S04]  /*1f0b0*/  LDL R10, [R1+0x117c] ;  /* 0x00117c00010a7983 */ /* 0x004ea80000100800 */
[----:B------:R-:W4:Y:S04]  /*1f0c0*/  LDL.LU R13, [R1+0x178] ;  /* 0x00017800010d7983 */ /* 0x000f280000300800 */
[----:B------:R-:W2:Y:S04]  /*1f0d0*/  LDL.LU R4, [R1+0x131c] ;  /* 0x00131c0001047983 */ /* 0x000ea80000300800 */
[----:B------:R0:W-:Y:S04]  /*1f0e0*/  STL [R1+0x708], R16 ;  /* 0x0007081001007387 */ /* 0x0001e80000100800 */
[----:B------:R1:W-:Y:S04]  /*1f0f0*/  STL [R1+0x704], R22 ;  /* 0x0007041601007387 */ /* 0x0003e80000100800 */
[----:B0-----:R-:W2:Y:S01]  /*1f100*/  LDL.LU R16, [R1+0x170] ;  /* 0x0001700001107983 */ /* 0x001ea20000300800 */
[----:B-1----:R-:W-:Y:S01]  /*1f110*/  IMAD.MOV.U32 R22, RZ, RZ, R17 ;  /* 0x000000ffff167224 */ /* 0x002fe200078e0011 */
[----:B------:R-:W-:-:S03]  /*1f120*/  IADD3 R17, P6, PT, R24, R7, RZ ;  /* 0x0000000718117210 */ /* 0x000fc60007fde0ff */
[----:B------:R-:W-:Y:S01]  /*1f130*/  @!P1 IMAD.MOV R22, RZ, RZ, -R22 ;  /* 0x000000ffff169224 */ /* 0x000fe200078e0a16 */
[----:B------:R-:W-:Y:S02]  /*1f140*/  ISETP.GE.AND P1, PT, R5, RZ, PT ;  /* 0x000000ff0500720c */ /* 0x000fe40003f26270 */
[----:B------:R-:W2:Y:S04]  /*1f150*/  LDL R5, [R1+0x1178] ;  /* 0x0011780001057983 */ /* 0x000ea80000100800 */
[----:B------:R-:W-:Y:S04]  /*1f160*/  STL [R1+0x710], R17 ;  /* 0x0007101101007387 */ /* 0x000fe80000100800 */
[----:B---3--:R0:W-:Y:S02]  /*1f170*/  STL [R1+0x28], R19 ;  /* 0x0000281301007387 */ /* 0x0081e40000100800 */
[----:B0-----:R-:W-:Y:S01]  /*1f180*/  LEA.HI.X.SX32 R19, R24, R6, 0x1, P6 ;  /* 0x0000000618137211 */ /* 0x001fe200030f0eff */
[----:B------:R-:W-:-:S04]  /*1f190*/  @P0 IMAD.MOV.U32 R24, RZ, RZ, R17 ;  /* 0x000000ffff180224 */ /* 0x000fc800078e0011 */
[----:B------:R-:W-:-:S05]  /*1f1a0*/  @P0 IMAD.MOV.U32 R25, RZ, RZ, R19 ;  /* 0x000000ffff190224 */ /* 0x000fca00078e0013 */
[----:B------:R-:W3:Y:S04]  /*1f1b0*/  @P0 LDG.E.U8 R12, desc[UR18][R24.64] ;  /* 0x00000012180c0981 */ /* 0x000ee8000c1e1100 */
[----:B------:R-:W-:Y:S01]  /*1f1c0*/  STL [R1+0x70c], R19 ;  /* 0x00070c1301007387 */ /* 0x000fe20000100800 */
[C---:B------:R-:W-:Y:S02]  /*1f1d0*/  ISETP.GT.U32.AND P5, PT, R8.reuse, R18, PT ;  /* 0x000000120800720c */ /* 0x040fe40003fa4070 */
[----:B------:R-:W-:Y:S02]  /*1f1e0*/  ISETP.GT.U32.AND P3, PT, R8, R85, PT ;  /* 0x000000550800720c */ /* 0x000fe40003f64070 */
[----:B------:R-:W-:-:S09]  /*1f1f0*/  SEL R22, R11, R22, !P4 ;  /* 0x000000160b167207 */ /* 0x000fd20006000000 */
[----:B------:R-:W-:-:S05]  /*1f200*/  @!P5 IMAD.IADD R18, R18, 0x1, -R8 ;  /* 0x000000011212d824 */ /* 0x000fca00078e0a08 */
[----:B------:R-:W-:Y:S01]  /*1f210*/  ISETP.GT.U32.AND P5, PT, R8, R18, PT ;  /* 0x000000120800720c */ /* 0x000fe20003fa4070 */
[----:B------:R-:W-:Y:S02]  /*1f220*/  @!P3 IMAD.IADD R85, R85, 0x1, -R8 ;  /* 0x000000015555b824 */ /* 0x000fe400078e0a08 */
[----:B------:R-:W-:Y:S01]  /*1f230*/  IMAD R22, R22, UR5, RZ ;  /* 0x0000000516167c24 */ /* 0x000fe2000f8e02ff */
[----:B------:R-:W-:Y:S01]  /*1f240*/  ISETP.GT.U32.AND P6, PT, R8, R14, PT ;  /* 0x0000000e0800720c */ /* 0x000fe20003fc4070 */
[----:B------:R-:W-:Y:S01]  /*1f250*/  IMAD.MOV.U32 R23, RZ, RZ, R85 ;  /* 0x000000ffff177224 */ /* 0x000fe200078e0055 */
[----:B------:R-:W-:Y:S01]  /*1f260*/  PRMT R2, RZ, 0x7610, R2 ;  /* 0x00007610ff027816 */ /* 0x000fe20000000002 */
[----:B------:R-:W0:Y:S02]  /*1f270*/  LDCU UR5, c[0x0][0x3b0] ;  /* 0x00007600ff0577ac */ /* 0x000e240008000800 */
[----:B------:R-:W-:Y:S01]  /*1f280*/  @!P1 IMAD.MOV R23, RZ, RZ, -R23 ;  /* 0x000000ffff179224 */ /* 0x000fe200078e0a17 */
[----:B---3--:R1:W-:Y:S04]  /*1f290*/  STL [R1+0x24], R12 ;  /* 0x0000240c01007387 */ /* 0x0083e80000100800 */
[----:B-1----:R-:W3:Y:S01]  /*1f2a0*/  LDL R12, [R1+0x11c8] ;  /* 0x0011c800010c7983 */ /* 0x002ee20000100800 */
[----:B--2---:R-:W-:Y:S01]  /*1f2b0*/  ISETP.GE.AND P3, PT, R10, RZ, PT ;  /* 0x000000ff0a00720c */ /* 0x004fe20003f66270 */
[----:B------:R-:W-:Y:S01]  /*1f2c0*/  @!P5 IMAD.IADD R18, R18, 0x1, -R8 ;  /* 0x000000011212d824 */ /* 0x000fe200078e0a08 */
[----:B----4-:R-:W-:-:S02]  /*1f2d0*/  ISETP.GT.U32.AND P5, PT, R8, R13, PT ;  /* 0x0000000d0800720c */ /* 0x010fc40003fa4070 */
[----:B------:R-:W-:-:S04]  /*1f2e0*/  IADD3 R10, P1, PT, R22, R7, RZ ;  /* 0x00000007160a7210 */ /* 0x000fc80007f3e0ff */
[----:B------:R-:W-:Y:S01]  /*1f2f0*/  LEA.HI.X.SX32 R17, R22, R6, 0x1, P1 ;  /* 0x0000000616117211 */ /* 0x000fe200008f0eff */
[----:B------:R-:W-:Y:S02]  /*1f300*/  @P0 IMAD.MOV.U32 R24, RZ, RZ, R10 ;  /* 0x000000ffff180224 */ /* 0x000fe400078e000a */
[----:B------:R-:W-:Y:S02]  /*1f310*/  IMAD.MOV.U32 R22, RZ, RZ, R18 ;  /* 0x000000ffff167224 */ /* 0x000fe400078e0012 */
[----:B------:R-:W-:Y:S02]  /*1f320*/  @P0 IMAD.MOV.U32 R25, RZ, RZ, R17 ;  /* 0x000000ffff190224 */ /* 0x000fe400078e0011 */
[----:B------:R-:W-:Y:S01]  /*1f330*/  @!P5 IMAD.IADD R13, R13, 0x1, -R8 ;  /* 0x000000010d0dd824 */ /* 0x000fe200078e0a08 */
[----:B------:R-:W-:Y:S01]  /*1f340*/  ISETP.GE.AND P5, PT, R5, RZ, PT ;  /* 0x000000ff0500720c */ /* 0x000fe20003fa6270 */
[----:B------:R-:W-:Y:S01]  /*1f350*/  @!P3 IMAD.MOV R22, RZ, RZ, -R22 ;  /* 0x000000ffff16b224 */ /* 0x000fe200078e0a16 */
[----:B------:R1:W2:Y:S02]  /*1f360*/  @P0 LDG.E.U8 R2, desc[UR18][R24.64] ;  /* 0x0000001218020981 */ /* 0x0002a4000c1e1100 */
[----:B------:R-:W-:Y:S01]  /*1f370*/  ISETP.GT.U32.AND P3, PT, R8, R13, PT ;  /* 0x0000000d0800720c */ /* 0x000fe20003f64070 */
[----:B------:R-:W-:Y:S01]  /*1f380*/  @!P6 IMAD.IADD R14, R14, 0x1, -R8 ;  /* 0x000000010e0ee824 */ /* 0x000fe200078e0a08 */
[----:B-1----:R-:W-:-:S02]  /*1f390*/  SEL R24, R11, R23, !P4 ;  /* 0x000000170b187207 */ /* 0x002fc40006000000 */
[----:B------:R-:W-:-:S03]  /*1f3a0*/  SEL R23, R11, R22, !P4 ;  /* 0x000000160b177207 */ /* 0x000fc60006000000 */
[----:B------:R-:W-:Y:S01]  /*1f3b0*/  IMAD R24, R24, UR12, RZ ;  /* 0x0000000c18187c24 */ /* 0x000fe2000f8e02ff */
[----:B------:R-:W-:Y:S01]  /*1f3c0*/  PRMT R4, RZ, 0x7610, R4 ;  /* 0x00007610ff047816 */ /* 0x000fe20000000004 */
[----:B------:R-:W-:Y:S01]  /*1f3d0*/  IMAD.MOV.U32 R22, RZ, RZ, R14 ;  /* 0x000000ffff167224 */ /* 0x000fe200078e000e */
[----:B------:R1:W-:Y:S01]  /*1f3e0*/  STL [R1+0x718], R10 ;  /* 0x0007180a01007387 */ /* 0x0003e20000100800 */
[----:B------:R-:W-:Y:S01]  /*1f3f0*/  IMAD R23, R23, UR4, RZ ;  /* 0x0000000417177c24 */ /* 0x000fe2000f8e02ff */
[CC--:B------:R-:W-:Y:S01]  /*1f400*/  IADD3 R18, P6, PT, R24.reuse, R7.reuse, RZ ;  /* 0x0000000718127210 */ /* 0x0c0fe20007fde0ff */
[----:B------:R-:W-:Y:S01]  /*1f410*/  @!P5 IMAD.MOV R22, RZ, RZ, -R22 ;  /* 0x000000ffff16d224 */ /* 0x000fe200078e0a16 */
[----:B------:R-:W4:Y:S01]  /*1f420*/  LDL.LU R85, [R1+0x16c] ;  /* 0x00016c0001557983 */ /* 0x000f220000300800 */
[----:B------:R-:W-:Y:S01]  /*1f430*/  @!P3 IMAD.IADD R13, R13, 0x1, -R8 ;  /* 0x000000010d0db824 */ /* 0x000fe200078e0a08 */
[----:B------:R-:W-:Y:S01]  /*1f440*/  IADD3 R25, P5, PT, R23, R7, RZ ;  /* 0x0000000717197210 */ /* 0x000fe20007fbe0ff */
[----:B------:R-:W0:Y:S01]  /*1f450*/  LDCU UR4, c[0x0][0x3b0] ;  /* 0x00007600ff0477ac */ /* 0x000e220008000800 */
[----:B------:R-:W-:-:S02]  /*1f460*/  LEA.HI.X.SX32 R19, R24, R6, 0x1, P6 ;  /* 0x0000000618137211 */ /* 0x000fc400030f0eff */
[----:B------:R-:W-:Y:S01]  /*1f470*/  SEL R24, R11, R22, !P4 ;  /* 0x000000160b187207 */ /* 0x000fe20006000000 */
[----:B------:R-:W-:Y:S01]  /*1f480*/  @P0 IMAD.MOV.U32 R22, RZ, RZ, R18 ;  /* 0x000000ffff160224 */ /* 0x000fe200078e0012 */
[----:B------:R-:W-:Y:S01]  /*1f490*/  PRMT R15, RZ, 0x7610, R15 ;  /* 0x00007610ff0f7816 */ /* 0x000fe2000000000f */
[----:B------:R-:W0:Y:S01]  /*1f4a0*/  LDCU UR12, c[0x0][0x3b0] ;  /* 0x00007600ff0c77ac */ /* 0x000e220008000800 */
[----:B---3--:R-:W-:Y:S02]  /*1f4b0*/  ISETP.GE.AND P3, PT, R12, RZ, PT ;  /* 0x000000ff0c00720c */ /* 0x008fe40003f66270 */
[----:B------:R-:W-:Y:S01]  /*1f4c0*/  LEA.HI.X.SX32 R12, R23, R6, 0x1, P5 ;  /* 0x00000006170c7211 */ /* 0x000fe200028f0eff */
[----:B------:R-:W-:-:S05]  /*1f4d0*/  @P0 IMAD.MOV.U32 R23, RZ, RZ, R19 ;  /* 0x000000ffff170224 */ /* 0x000fca00078e0013 */
[----:B------:R3:W4:Y:S04]  /*1f4e0*/  @P0 LDG.E.U8 R4, desc[UR18][R22.64] ;  /* 0x0000001216040981 */ /* 0x000728000c1e1100 */
[----:B------:R0:W-:Y:S04]  /*1f4f0*/  STL [R1+0x714], R17 ;  /* 0x0007141101007387 */ /* 0x0001e80000100800 */
[----:B--2---:R-:W-:Y:S01]  /*1f500*/  STL [R1+0x12d4], R2 ;  /* 0x0012d40201007387 */ /* 0x004fe20000100800 */
[----:B---3--:R-:W-:Y:S02]  /*1f510*/  @P0 IMAD.MOV.U32 R22, RZ, RZ, R25 ;  /* 0x000000ffff160224 */ /* 0x008fe400078e0019 */
[----:B------:R-:W-:Y:S01]  /*1f520*/  @P0 IMAD.MOV.U32 R23, RZ, RZ, R12 ;  /* 0x000000ffff170224 */ /* 0x000fe200078e000c */
[----:B-1----:R-:W2:Y:S04]  /*1f530*/  LDL R10, [R1+0x11a4] ;  /* 0x0011a400010a7983 */ /* 0x002ea80000100800 */
[----:B------:R-:W3:Y:S04]  /*1f540*/  LDL.LU R5, [R1+0x168] ;  /* 0x0001680001057983 */ /* 0x000ee80000300800 */
[----:B0-----:R-:W3:Y:S04]  /*1f550*/  LDL.LU R17, [R1+0x15c] ;  /* 0x00015c0001117983 */ /* 0x001ee80000300800 */
[----:B------:R-:W-:Y:S04]  /*1f560*/  STL [R1+0x720], R18 ;  /* 0x0007201201007387 */ /* 0x000fe80000100800 */
[----:B------:R-:W-:Y:S04]  /*1f570*/  STL [R1+0x738], R25 ;  /* 0x0007381901007387 */ /* 0x000fe80000100800 */
[----:B------:R-:W3:Y:S04]  /*1f580*/  LDL R14, [R1+0x11a8] ;  /* 0x0011a800010e7983 */ /* 0x000ee80000100800 */
[----:B------:R0:W-:Y:S04]  /*1f590*/  STL [R1+0x71c], R19 ;  /* 0x00071c1301007387 */ /* 0x0001e80000100800 */
[----:B------:R1:W3:Y:S04]  /*1f5a0*/  @P0 LDG.E.U8 R15, desc[UR18][R22.64] ;  /* 0x00000012160f0981 */ /* 0x0002e8000c1e1100 */
[----:B0-----:R-:W3:Y:S04]  /*1f5b0*/  LDL.LU R19, [R1+0x1318] ;  /* 0x0013180001137983 */ /* 0x001ee80000300800 */
[----:B------:R-:W3:Y:S04]  /*1f5c0*/  LDL.LU R18, [R1+0x1314] ;  /* 0x0013140001127983 */ /* 0x000ee80000300800 */
[----:B------:R0:W-:Y:S04]  /*1f5d0*/  STL [R1+0x734], R12 ;  /* 0x0007340c01007387 */ /* 0x0001e80000100800 */
[----:B----4-:R-:W-:Y:S04]  /*1f5e0*/  STL [R1+0x12d8], R4 ;  /* 0x0012d80401007387 */ /* 0x010fe80000100800 */
[----:B0-----:R-:W4:Y:S01]  /*1f5f0*/  LDL.LU R12, [R1+0x1310] ;  /* 0x00131000010c7983 */ /* 0x001f220000300800 */
[----:B-1----:R-:W-:-:S02]  /*1f600*/  IMAD.MOV.U32 R22, RZ, RZ, R13 ;  /* 0x000000ffff167224 */ /* 0x002fc400078e000d */
[----:B------:R-:W-:Y:S01]  /*1f610*/  IMAD R24, R24, UR5, RZ ;  /* 0x0000000518187c24 */ /* 0x000fe2000f8e02ff */
[----:B------:R-:W-:Y:S01]  /*1f620*/  ISETP.GT.U32.AND P1, PT, R8, R16, PT ;  /* 0x000000100800720c */ /* 0x000fe20003f24070 */
[----:B------:R-:W-:Y:S01]  /*1f630*/  @!P3 IMAD.MOV R22, RZ, RZ, -R22 ;  /* 0x000000ffff16b224 */ /* 0x000fe200078e0a16 */
[----:B--2---:R-:W-:Y:S01]  /*1f640*/  ISETP.GE.AND P5, PT, R10, RZ, PT ;  /* 0x000000ff0a00720c */ /* 0x004fe20003fa6270 */
[----:B------:R-:W0:Y:S01]  /*1f650*/  LDCU UR5, c[0x0][0x3b0] ;  /* 0x00007600ff0577ac */ /* 0x000e220008000800 */
[C---:B------:R-:W-:Y:S01]  /*1f660*/  IADD3 R13, P3, PT, R24.reuse, R7, RZ ;  /* 0x00000007180d7210 */ /* 0x040fe20007f7e0ff */
[----:B------:R-:W2:Y:S04]  /*1f670*/  LDL.LU R10, [R1+0x158] ;  /* 0x00015800010a7983 */ /* 0x000ea80000300800 */
[----:B------:R-:W-:Y:S04]  /*1f680*/  STL [R1+0x740], R13 ;  /* 0x0007400d01007387 */ /* 0x000fe80000100800 */
[----:B---3--:R1:W-:Y:S02]  /*1f690*/  STL [R1+0x18], R15 ;  /* 0x0000180f01007387 */ /* 0x0083e40000100800 */
[----:B-1----:R-:W-:Y:S01]  /*1f6a0*/  LEA.HI.X.SX32 R15, R24, R6, 0x1, P3 ;  /* 0x00000006180f7211 */ /* 0x002fe200018f0eff */
[----:B------:R-:W-:-:S04]  /*1f6b0*/  @P0 IMAD.MOV.U32 R24, RZ, RZ, R13 ;  /* 0x000000ffff180224 */ /* 0x000fc800078e000d */
[----:B------:R-:W-:Y:S01]  /*1f6c0*/  @P0 IMAD.MOV.U32 R25, RZ, RZ, R15 ;  /* 0x000000ffff190224 */ /* 0x000fe200078e000f */
[----:B----4-:R-:W-:-:S06]  /*1f6d0*/  PRMT R12, RZ, 0x7610, R12 ;  /* 0x00007610ff0c7816 */ /* 0x010fcc000000000c */
[----:B------:R1:W3:Y:S01]  /*1f6e0*/  @P0 LDG.E.U8 R12, desc[UR18][R24.64] ;  /* 0x00000012180c0981 */ /* 0x0002e2000c1e1100 */
[----:B------:R-:W-:-:S05]  /*1f6f0*/  @!P1 IMAD.IADD R16, R16, 0x1, -R8 ;  /* 0x0000000110109824 */ /* 0x000fca00078e0a08 */
[----:B------:R-:W-:Y:S02]  /*1f700*/  ISETP.GT.U32.AND P1, PT, R8, R16, PT ;  /* 0x000000100800720c */ /* 0x000fe40003f24070 */
[----:B------:R-:W-:Y:S01]  /*1f710*/  SEL R23, R11, R22, !P4 ;  /* 0x000000160b177207 */ /* 0x000fe20006000000 */
[----:B------:R4:W-:Y:S04]  /*1f720*/  STL [R1+0x73c], R15 ;  /* 0x00073c0f01007387 */ /* 0x0009e80000100800 */
[----:B------:R-:W-:Y:S01]  /*1f730*/  IMAD R23, R23, UR13, RZ ;  /* 0x0000000d17177c24 */ /* 0x000fe2000f8e02ff */
[----:B------:R-:W2:Y:S01]  /*1f740*/  LDL R13, [R1+0x1190] ;  /* 0x00119000010d7983 */ /* 0x000ea20000100800 */
[----:B------:R-:W-:Y:S01]  /*1f750*/  PRMT R4, RZ, 0x7610, R4 ;  /* 0x00007610ff047816 */ /* 0x000fe20000000004 */
[----:B------:R-:W0:Y:S03]  /*1f760*/  LDCU UR13, c[0x0][0x3b0] ;  /* 0x00007600ff0d77ac */ /* 0x000e260008000800 */
[----:B------:R-:W-:Y:S01]  /*1f770*/  @!P1 IMAD.IADD R16, R16, 0x1, -R8 ;  /* 0x0000000110109824 */ /* 0x000fe200078e0a08 */
[----:B----4-:R-:W4:Y:S03]  /*1f780*/  LDL.LU R15, [R1+0x154] ;  /* 0x00015400010f7983 */ /* 0x010f260000300800 */
[----:B------:R-:W-:-:S04]  /*1f790*/  IMAD.MOV.U32 R22, RZ, RZ, R16 ;  /* 0x000000ffff167224 */ /* 0x000fc800078e0010 */
[----:B------:R-:W-:-:S05]  /*1f7a0*/  @!P5 IMAD.MOV R22, RZ, RZ, -R22 ;  /* 0x000000ffff16d224 */ /* 0x000fca00078e0a16 */
[----:B------:R-:W-:-:S05]  /*1f7b0*/  SEL R22, R11, R22, !P4 ;  /* 0x000000160b167207 */ /* 0x000fca0006000000 */
[----:B-1----:R-:W-:Y:S01]  /*1f7c0*/  IMAD R24, R22, UR4, RZ ;  /* 0x0000000416187c24 */ /* 0x002fe2000f8e02ff */
[----:B------:R-:W-:Y:S01]  /*1f7d0*/  ISETP.GT.U32.AND P6, PT, R8, R85, PT ;  /* 0x000000550800720c */ /* 0x000fe20003fc4070 */
[----:B------:R-:W1:Y:S01]  /*1f7e0*/  LDCU UR4, c[0x0][0x3b0] ;  /* 0x00007600ff0477ac */ /* 0x000e620008000800 */
[----:B---3--:R3:W-:Y:S02]  /*1f7f0*/  STL [R1+0x14], R12 ;  /* 0x0000140c01007387 */ /* 0x0087e40000100800 */
[----:B---3--:R-:W-:-:S04]  /*1f800*/  IADD3 R12, P5, PT, R23, R7, RZ ;  /* 0x00000007170c7210 */ /* 0x008fc80007fbe0ff */
[----:B------:R-:W-:Y:S01]  /*1f810*/  LEA.HI.X.SX32 R16, R23, R6, 0x1, P5 ;  /* 0x0000000617107211 */ /* 0x000fe200028f0eff */
[----:B------:R-:W-:-:S04]  /*1f820*/  @P0 IMAD.MOV.U32 R22, RZ, RZ, R12 ;  /* 0x000000ffff160224 */ /* 0x000fc800078e000c */
[----:B------:R-:W-:-:S05]  /*1f830*/  @P0 IMAD.MOV.U32 R23, RZ, RZ, R16 ;  /* 0x000000ffff170224 */ /* 0x000fca00078e0010 */
[----:B------:R3:W2:Y:S01]  /*1f840*/  @P0 LDG.E.U8 R4, desc[UR18][R22.64] ;  /* 0x0000001216040981 */ /* 0x0006a2000c1e1100 */
[----:B------:R-:W-:Y:S01]  /*1f850*/  ISETP.GT.U32.AND P1, PT, R8, R5, PT ;  /* 0x000000050800720c */ /* 0x000fe20003f24070 */
[----:B------:R-:W-:-:S05]  /*1f860*/  @!P6 IMAD.IADD R85, R85, 0x1, -R8 ;  /* 0x000000015555e824 */ /* 0x000fca00078e0a08 */
[----:B------:R-:W-:-:S07]  /*1f870*/  ISETP.GT.U32.AND P6, PT, R8, R85, PT ;  /* 0x000000550800720c */ /* 0x000fce0003fc4070 */
[--C-:B------:R-:W-:Y:S01]  /*1f880*/  @!P1 IMAD.IADD R5, R5, 0x1, -R8.reuse ;  /* 0x0000000105059824 */ /* 0x100fe200078e0a08 */
[----:B------:R-:W-:Y:S02]  /*1f890*/  ISETP.GE.AND P1, PT, R14, RZ, PT ;  /* 0x000000ff0e00720c */ /* 0x000fe40003f26270 */
[----:B------:R-:W4:Y:S03]  /*1f8a0*/  LDL R14, [R1+0x11a0] ;  /* 0x0011a000010e7983 */ /* 0x000f260000100800 */
[----:B------:R-:W-:Y:S01]  /*1f8b0*/  @!P6 IMAD.IADD R85, R85, 0x1, -R8 ;  /* 0x000000015555e824 */ /* 0x000fe200078e0a08 */
[----:B------:R-:W-:Y:S04]  /*1f8c0*/  STL [R1+0x748], R12 ;  /* 0x0007480c01007387 */ /* 0x000fe80000100800 */
[----:B------:R0:W-:Y:S01]  /*1f8d0*/  STL [R1+0x744], R16 ;  /* 0x0007441001007387 */ /* 0x0001e20000100800 */
[----:B---3--:R-:W-:-:S04]  /*1f8e0*/  IMAD.MOV.U32 R22, RZ, RZ, R85 ;  /* 0x000000ffff167224 */ /* 0x008fc800078e0055 */
[----:B------:R-:W-:Y:S01]  /*1f8f0*/  @!P1 IMAD.MOV R22, RZ, RZ, -R22 ;  /* 0x000000ffff169224 */ /* 0x000fe200078e0a16 */
[----:B0-----:R-:W3:Y:S01]  /*1f900*/  LDL.LU R16, [R1+0x14c] ;  /* 0x00014c0001107983 */ /* 0x001ee20000300800 */
[----:B------:R-:W-:-:S03]  /*1f910*/  PRMT R2, RZ, 0x7610, R2 ;  /* 0x00007610ff027816 */ /* 0x000fc60000000002 */
[----:B--2---:R0:W-:Y:S01]  /*1f920*/  STL [R1+0x12dc], R4 ;  /* 0x0012dc0401007387 */ /* 0x0041e20000100800 */
[C---:B------:R-:W-:Y:S02]  /*1f930*/  ISETP.GT.U32.AND P3, PT, R8.reuse, R17, PT ;  /* 0x000000110800720c */ /* 0x040fe40003f64070 */
[----:B------:R-:W-:Y:S01]  /*1f940*/  ISETP.GT.U32.AND P1, PT, R8, R10, PT ;  /* 0x0000000a0800720c */ /* 0x000fe20003f24070 */
[----:B------:R-:W2:Y:S01]  /*1f950*/  LDL R85, [R1+0x119c] ;  /* 0x00119c0001557983 */ /* 0x000ea20000100800 */
[----:B0-----:R-:W-:-:S04]  /*1f960*/  IADD3 R4, P6, PT, R24, R7, RZ ;  /* 0x0000000718047210 */ /* 0x001fc80007fde0ff */
[----:B------:R-:W-:Y:S02]  /*1f970*/  LEA.HI.X.SX32 R12, R24, R6, 0x1, P6 ;  /* 0x00000006180c7211 */ /* 0x000fe400030f0eff */
[----:B------:R-:W-:Y:S01]  /*1f980*/  SEL R24, R11, R22, !P4 ;  /* 0x000000160b187207 */ /* 0x000fe20006000000 */
[----:B------:R-:W-:Y:S02]  /*1f990*/  @P0 IMAD.MOV.U32 R22, RZ, RZ, R4 ;  /* 0x000000ffff160224 */ /* 0x000fe400078e0004 */
[----:B------:R-:W-:-:S05]  /*1f9a0*/  @P0 IMAD.MOV.U32 R23, RZ, RZ, R12 ;  /* 0x000000ffff170224 */ /* 0x000fca00078e000c */
[----:B------:R0:W2:Y:S01]  /*1f9b0*/  @P0 LDG.E.U8 R2, desc[UR18][R22.64] ;  /* 0x0000001216020981 */ /* 0x0000a2000c1e1100 */
[----:B------:R-:W-:-:S05]  /*1f9c0*/  @!P3 IMAD.IADD R17, R17, 0x1, -R8 ;  /* 0x000000011111b824 */ /* 0x000fca00078e0a08 */
[C---:B------:R-:W-:Y:S02]  /*1f9d0*/  ISETP.GT.U32.AND P3, PT, R8.reuse, R17, PT ;  /* 0x000000110800720c */ /* 0x040fe40003f64070 */
[----:B------:R-:W-:Y:S01]  /*1f9e0*/  ISETP.GT.U32.AND P5, PT, R8, R5, PT ;  /* 0x000000050800720c */ /* 0x000fe20003fa4070 */
[----:B------:R-:W-:Y:S01]  /*1f9f0*/  IMAD R24, R24, UR5, RZ ;  /* 0x0000000518187c24 */ /* 0x000fe2000f8e02ff */
[----:B------:R0:W-:Y:S01]  /*1fa00*/  STL [R1+0x750], R4 ;  /* 0x0007500401007387 */ /* 0x0001e20000100800 */
[--C-:B------:R-:W-:Y:S01]  /*1fa10*/  @!P1 IMAD.IADD R10, R10, 0x1, -R8.reuse ;  /* 0x000000010a0a9824 */ /* 0x100fe200078e0a08 */
[----:B----4-:R-:W-:Y:S01]  /*1fa20*/  ISETP.GE.AND P1, PT, R14, RZ, PT ;  /* 0x000000ff0e00720c */ /* 0x010fe20003f26270 */
[----:B------:R-:W4:Y:S06]  /*1fa30*/  LDCU UR5, c[0x0][0x3b0] ;  /* 0x00007600ff0577ac */ /* 0x000f2c0008000800 */
[--C-:B------:R-:W-:Y:S01]  /*1fa40*/  @!P3 IMAD.IADD R17, R17, 0x1, -R8.reuse ;  /* 0x000000011111b824 */ /* 0x100fe200078e0a08 */
[C---:B0-----:R-:W-:Y:S01]  /*1fa50*/  IADD3 R4, P3, PT, R24.reuse, R7, RZ ;  /* 0x0000000718047210 */ /* 0x041fe20007f7e0ff */
[----:B------:R-:W-:Y:S01]  /*1fa60*/  @!P5 IMAD.IADD R5, R5, 0x1, -R8 ;  /* 0x000000010505d824 */ /* 0x000fe200078e0a08 */
[----:B------:R0:W-:Y:S02]  /*1fa70*/  STL [R1+0x74c], R12 ;  /* 0x00074c0c01007387 */ /* 0x0001e40000100800 */
[----:B------:R-:W-:-:S02]  /*1fa80*/  LEA.HI.X.SX32 R14, R24, R6, 0x1, P3 ;  /* 0x00000006180e7211 */ /* 0x000fc400018f0eff */
[----:B------:R-:W-:Y:S01]  /*1fa90*/  ISETP.GE.AND P6, PT, R13, RZ, PT ;  /* 0x000000ff0d00720c */ /* 0x000fe20003fc6270 */
[----:B------:R-:W-:Y:S01]  /*1faa0*/  IMAD.MOV.U32 R23, RZ, RZ, R5 ;  /* 0x000000ffff177224 */ /* 0x000fe200078e0005 */
[----:B------:R-:W-:Y:S01]  /*1fab0*/  PRMT R3, RZ, 0x7610, R3 ;  /* 0x00007610ff037816 */ /* 0x000fe20000000003 */
[----:B------:R-:W-:Y:S01]  /*1fac0*/  @P0 IMAD.MOV.U32 R24, RZ, RZ, R4 ;  /* 0x000000ffff180224 */ /* 0x000fe200078e0004 */
[----:B0-----:R-:W4:Y:S01]  /*1fad0*/  LDL R12, [R1+0x11d0] ;  /* 0x0011d000010c7983 */ /* 0x001f220000100800 */
[----:B------:R-:W-:-:S03]  /*1fae0*/  @P0 IMAD.MOV.U32 R25, RZ, RZ, R14 ;  /* 0x000000ffff190224 */ /* 0x000fc600078e000e */
[----:B------:R-:W4:Y:S04]  /*1faf0*/  LDL.LU R13, [R1+0x150] ;  /* 0x00015000010d7983 */ /* 0x000f280000300800 */
[----:B------:R1:W4:Y:S04]  /*1fb00*/  @P0 LDG.E.U8 R3, desc[UR18][R24.64] ;  /* 0x0000001218030981 */ /* 0x000328000c1e1100 */
[----:B--2---:R-:W-:Y:S04]  /*1fb10*/  STL [R1+0x12e0], R2 ;  /* 0x0012e00201007387 */ /* 0x004fe80000100800 */
[----:B------:R-:W2:Y:S01]  /*1fb20*/  LDL.LU R5, [R1+0x130c] ;  /* 0x00130c0001057983 */ /* 0x000ea20000300800 */
[----:B------:R-:W-:Y:S01]  /*1fb30*/  @!P6 IMAD.MOV R23, RZ, RZ, -R23 ;  /* 0x000000ffff17e224 */ /* 0x000fe200078e0a17 */
[----:B------:R-:W-:-:S02]  /*1fb40*/  ISETP.GT.U32.AND P3, PT, R8, R10, PT ;  /* 0x0000000a0800720c */ /* 0x000fc40003f64070 */
[----:B---3--:R-:W-:Y:S02]  /*1fb50*/  ISETP.GT.U32.AND P6, PT, R8, R16, PT ;  /* 0x000000100800720c */ /* 0x008fe40003fc4070 */
[----:B------:R-:W-:Y:S01]  /*1fb60*/  SEL R23, R11, R23, !P4 ;  /* 0x000000170b177207 */ /* 0x000fe20006000000 */
[----:B------:R0:W-:Y:S04]  /*1fb70*/  STL [R1+0x758], R4 ;  /* 0x0007580401007387 */ /* 0x0001e80000100800 */
[----:B-1----:R-:W-:-:S04]  /*1fb80*/  IMAD R24, R23, UR4, RZ ;  /* 0x0000000417187c24 */ /* 0x002fc8000f8e02ff */
[--C-:B------:R-:W-:Y:S02]  /*1fb90*/  @!P3 IMAD.IADD R10, R10, 0x1, -R8.reuse ;  /* 0x000000010a0ab824 */ /* 0x100fe400078e0a08 */
[----:B------:R-:W-:Y:S01]  /*1fba0*/  @!P6 IMAD.IADD R16, R16, 0x1, -R8 ;  /* 0x000000011010e824 */ /* 0x000fe200078e0a08 */
[C---:B0-----:R-:W-:Y:S01]  /*1fbb0*/  IADD3 R4, P6, PT, R24.reuse, R7, RZ ;  /* 0x0000000718047210 */ /* 0x041fe20007fde0ff */
[----:B------:R-:W-:Y:S02]  /*1fbc0*/  IMAD.MOV.U32 R23, RZ, RZ, R10 ;  /* 0x000000ffff177224 */ /* 0x000fe400078e000a */
[----:B------:R-:W-:Y:S01]  /*1fbd0*/  IMAD.MOV.U32 R22, RZ, RZ, R17 ;  /* 0x000000ffff167224 */ /* 0x000fe200078e0011 */
[----:B------:R-:W-:Y:S01]  /*1fbe0*/  LEA.HI.X.SX32 R10, R24, R6, 0x1, P6 ;  /* 0x00000006180a7211 */ /* 0x000fe200030f0eff */
[----:B------:R-:W-:Y:S01]  /*1fbf0*/  @P0 IMAD.MOV.U32 R24, RZ, RZ, R4 ;  /* 0x000000ffff180224 */ /* 0x000fe200078e0004 */
[----:B------:R0:W-:Y:S01]  /*1fc00*/  STL [R1+0x754], R14 ;  /* 0x0007540e01007387 */ /* 0x0001e20000100800 */
[----:B------:R-:W-:Y:S01]  /*1fc10*/  ISETP.GT.U32.AND P5, PT, R8, R15, PT ;  /* 0x0000000f0800720c */ /* 0x000fe20003fa4070 */
[----:B------:R-:W1:Y:S01]  /*1fc20*/  LDCU UR4, c[0x0][0x3b0] ;  /* 0x00007600ff0477ac */ /* 0x000e620008000800 */
[----:B------:R-:W-:-:S02]  /*1fc30*/  @P0 IMAD.MOV.U32 R25, RZ, RZ, R10 ;  /* 0x000000ffff190224 */ /* 0x000fc400078e000a */
[----:B------:R-:W-:Y:S01]  /*1fc40*/  @!P1 IMAD.MOV R22, RZ, RZ, -R22 ;  /* 0x000000ffff169224 */ /* 0x000fe200078e0a16 */
[----:B------:R-:W-:Y:S01]  /*1fc50*/  ISETP.GE.AND P1, PT, R85, RZ, PT ;  /* 0x000000ff5500720c */ /* 0x000fe20003f26270 */
[----:B0-----:R-:W3:Y:S04]  /*1fc60*/  LDL.LU R14, [R1+0x148] ;  /* 0x00014800010e7983 */ /* 0x001ee80000300800 */
[----:B----4-:R-:W-:Y:S04]  /*1fc70*/  STL [R1+0x12e4], R3 ;  /* 0x0012e40301007387 */ /* 0x010fe80000100800 */
[----:B------:R-:W4:Y:S04]  /*1fc80*/  LDL.LU R17, [R1+0x1308] ;  /* 0x0013080001117983 */ /* 0x000f280000300800 */
[----:B------:R-:W3:Y:S01]  /*1fc90*/  LDL R85, [R1+0x11c4] ;  /* 0x0011c40001557983 */ /* 0x000ee20000100800 */
[----:B------:R-:W-:-:S03]  /*1fca0*/  ISETP.GE.AND P3, PT, R12, RZ, PT ;  /* 0x000000ff0c00720c */ /* 0x000fc60003f66270 */
[----:B------:R-:W-:Y:S04]  /*1fcb0*/  STL [R1+0x760], R4 ;  /* 0x0007600401007387 */ /* 0x000fe80000100800 */
[----:B------:R0:W-:Y:S04]  /*1fcc0*/  STL [R1+0x75c], R10 ;  /* 0x00075c0a01007387 */ /* 0x0001e80000100800 */
[----:B------:R-:W4:Y:S01]  /*1fcd0*/  LDL R12, [R1+0x11d8] ;  /* 0x0011d800010c7983 */ /* 0x000f220000100800 */
[----:B--2---:R-:W-:Y:S01]  /*1fce0*/  PRMT R5, RZ, 0x7610, R5 ;  /* 0x00007610ff057816 */ /* 0x004fe20000000005 */
[----:B------:R-:W-:Y:S01]  /*1fcf0*/  @!P5 IMAD.IADD R15, R15, 0x1, -R8 ;  /* 0x000000010f0fd824 */ /* 0x000fe200078e0a08 */
[----:B------:R-:W-:Y:S01]  /*1fd00*/  SEL R22, R11, R22, !P4 ;  /* 0x000000160b167207 */ /* 0x000fe20006000000 */
[----:B------:R-:W-:Y:S01]  /*1fd10*/  @!P1 IMAD.MOV R23, RZ, RZ, -R23 ;  /* 0x000000ffff179224 */ /* 0x000fe200078e0a17 */
[C---:B------:R-:W-:Y:S01]  /*1fd20*/  ISETP.GT.U32.AND P6, PT, R8.reuse, R16, PT ;  /* 0x000000100800720c */ /* 0x040fe20003fc4070 */
[----:B0-----:R-:W2:Y:S04]  /*1fd30*/  LDL.LU R10, [R1+0x13c] ;  /* 0x00013c00010a7983 */ /* 0x001ea80000300800 */
[----:B------:R0:W2:Y:S01]  /*1fd40*/  @P0 LDG.E.U8 R5, desc[UR18][R24.64] ;  /* 0x0000001218050981 */ /* 0x0000a2000c1e1100 */
[----:B------:R-:W-:Y:S01]  /*1fd50*/  ISETP.GT.U32.AND P5, PT, R8, R15, PT ;  /* 0x0000000f0800720c */ /* 0x000fe20003fa4070 */
[----:B------:R-:W-:Y:S01]  /*1fd60*/  IMAD R22, R22, UR5, RZ ;  /* 0x0000000516167c24 */ /* 0x000fe2000f8e02ff */
[----:B------:R-:W-:Y:S01]  /*1fd70*/  PRMT R2, RZ, 0x7610, R2 ;  /* 0x00007610ff027816 */ /* 0x000fe20000000002 */
[----:B------:R-:W1:Y:S03]  /*1fd80*/  LDCU UR5, c[0x0][0x3b0] ;  /* 0x00007600ff0577ac */ /* 0x000e660008000800 */
[----:B------:R-:W-:-:S07]  /*1fd90*/  IADD3 R3, P1, PT, R22, R7, RZ ;  /* 0x0000000716037210 */ /* 0x000fce0007f3e0ff */
[----:B------:R-:W-:Y:S01]  /*1fda0*/  @!P5 IMAD.IADD R15, R15, 0x1, -R8 ;  /* 0x000000010f0fd824 */ /* 0x000fe200078e0a08 */
[----:B------:R-:W-:Y:S02]  /*1fdb0*/  ISETP.GT.U32.AND P5, PT, R8, R13, PT ;  /* 0x0000000d0800720c */ /* 0x000fe40003fa4070 */
[----:B------:R-:W-:Y:S01]  /*1fdc0*/  LEA.HI.X.SX32 R4, R22, R6, 0x1, P1 ;  /* 0x0000000616047211 */ /* 0x000fe200008f0eff */
[----:B------:R-:W-:Y:S02]  /*1fdd0*/  IMAD.MOV.U32 R22, RZ, RZ, R15 ;  /* 0x000000ffff167224 */ /* 0x000fe400078e000f */
[----:B0-----:R-:W-:Y:S02]  /*1fde0*/  @P0 IMAD.MOV.U32 R24, RZ, RZ, R3 ;  /* 0x000000ffff180224 */ /* 0x001fe400078e0003 */
[----:B------:R-:W-:Y:S01]  /*1fdf0*/  @P0 IMAD.MOV.U32 R25, RZ, RZ, R4 ;  /* 0x000000ffff190224 */ /* 0x000fe200078e0004 */
[----:B------:R0:W-:Y:S01]  /*1fe00*/  STL [R1+0x778], R3 ;  /* 0x0007780301007387 */ /* 0x0001e20000100800 */
[----:B------:R-:W-:-:S03]  /*1fe10*/  @!P3 IMAD.MOV R22, RZ, RZ, -R22 ;  /* 0x000000ffff16b224 */ /* 0x000fc600078e0a16 */
[----:B------:R0:W2:Y:S01]  /*1fe20*/  @P0 LDG.E.U8 R2, desc[UR18][R24.64] ;  /* 0x0000001218020981 */ /* 0x0000a2000c1e1100 */
[--C-:B------:R-:W-:Y:S02]  /*1fe30*/  @!P5 IMAD.IADD R13, R13, 0x1, -R8.reuse ;  /* 0x000000010d0dd824 */ /* 0x100fe400078e0a08 */
[----:B------:R-:W-:Y:S01]  /*1fe40*/  @!P6 IMAD.IADD R16, R16, 0x1, -R8 ;  /* 0x000000011010e824 */ /* 0x000fe200078e0a08 */
[----:B---3--:R-:W-:Y:S02]  /*1fe50*/  ISETP.GE.AND P5, PT, R85, RZ, PT ;  /* 0x000000ff5500720c */ /* 0x008fe40003fa6270 */
[C---:B0-----:R-:W-:Y:S02]  /*1fe60*/  SEL R24, R11.reuse, R23, !P4 ;  /* 0x000000170b187207 */ /* 0x041fe40006000000 */
[----:B------:R-:W-:Y:S02]  /*1fe70*/  SEL R23, R11, R22, !P4 ;  /* 0x000000160b177207 */ /* 0x000fe40006000000 */
[----:B------:R-:W-:Y:S01]  /*1fe80*/  ISETP.GT.U32.AND P3, PT, R8, R13, PT ;  /* 0x0000000d0800720c */ /* 0x000fe20003f64070 */
[----:B------:R-:W-:Y:S01]  /*1fe90*/  IMAD R24, R24, UR12, RZ ;  /* 0x0000000c18187c24 */ /* 0x000fe2000f8e02ff */
[----:B------:R-:W-:Y:S01]  /*1fea0*/  ISETP.GT.U32.AND P1, PT, R8, R14, PT ;  /* 0x0000000e0800720c */ /* 0x000fe20003f24070 */
[----:B------:R-:W-:Y:S01]  /*1feb0*/  IMAD.MOV.U32 R22, RZ, RZ, R16 ;  /* 0x000000ffff167224 */ /* 0x000fe200078e0010 */
[----:B------:R-:W-:Y:S01]  /*1fec0*/  PRMT R93, RZ, 0x7610, R93 ;  /* 0x00007610ff5d7816 */ /* 0x000fe2000000005d */
[----:B-1----:R-:W-:Y:S01]  /*1fed0*/  IMAD R23, R23, UR4, RZ ;  /* 0x0000000417177c24 */ /* 0x002fe2000f8e02ff */
[-C--:B------:R-:W-:Y:S01]  /*1fee0*/  IADD3 R16, P6, PT, R24, R7.reuse, RZ ;  /* 0x0000000718107210 */ /* 0x080fe20007fde0ff */
[----:B------:R-:W-:Y:S01]  /*1fef0*/  @!P5 IMAD.MOV R22, RZ, RZ, -R22 ;  /* 0x000000ffff16d224 */ /* 0x000fe200078e0a16 */
[----:B------:R-:W-:Y:S01]  /*1ff00*/  PRMT R92, RZ, 0x7610, R92 ;  /* 0x00007610ff5c7816 */ /* 0x000fe2000000005c */
[----:B------:R-:W0:Y:S01]  /*1ff10*/  LDCU UR4, c[0x0][0x3b0] ;  /* 0x00007600ff0477ac */ /* 0x000e220008000800 */
[----:B------:R-:W-:-:S03]  /*1ff20*/  IADD3 R3, P5, PT, R23, R7, RZ ;  /* 0x0000000717037210 */ /* 0x000fc60007fbe0ff */
[----:B------:R-:W-:Y:S01]  /*1ff30*/  @!P3 IMAD.IADD R13, R13, 0x1, -R8 ;  /* 0x000000010d0db824 */ /* 0x000fe200078e0a08 */
[----:B----4-:R-:W-:Y:S01]  /*1ff40*/  ISETP.GE.AND P3, PT, R12, RZ, PT ;  /* 0x000000ff0c00720c */ /* 0x010fe20003f66270 */
[----:B------:R-:W1:Y:S01]  /*1ff50*/  LDCU UR12, c[0x0][0x3b0] ;  /* 0x00007600ff0c77ac */ /* 0x000e620008000800 */
[----:B--2---:R2:W-:Y:S04]  /*1ff60*/  STL [R1+0x12e8], R5 ;  /* 0x0012e80501007387 */ /* 0x0045e80000100800 */
[----:B------:R3:W-:Y:S04]  /*1ff70*/  STL [R1+0x774], R4 ;  /* 0x0007740401007387 */ /* 0x0007e80000100800 */
[----:B------:R-:W4:Y:S04]  /*1ff80*/  LDL R85, [R1+0x11b0] ;  /* 0x0011b00001557983 */ /* 0x000f280000100800 */
[----:B--2---:R-:W2:Y:S04]  /*1ff90*/  LDL.LU R5, [R1+0x140] ;  /* 0x0001400001057983 */ /* 0x004ea80000300800 */
[----:B---3--:R-:W3:Y:S04]  /*1ffa0*/  LDL.LU R4, [R1+0x138] ;  /* 0x0001380001047983 */ /* 0x008ee80000300800 */
[----:B------:R-:W-:Y:S04]  /*1ffb0*/  STL [R1+0x780], R16 ;  /* 0x0007801001007387 */ /* 0x000fe80000100800 */
[----:B------:R0:W-:Y:S04]  /*1ffc0*/  STL [R1+0x788], R3 ;  /* 0x0007880301007387 */ /* 0x0001e80000100800 */
[----:B------:R-:W3:Y:S01]  /*1ffd0*/  LDL R12, [R1+0x11c0] ;  /* 0x0011c000010c7983 */ /* 0x000ee20000100800 */
[----:B------:R-:W-:-:S02]  /*1ffe0*/  LEA.HI.X.SX32 R25, R24, R6, 0x1, P6 ;  /* 0x0000000618197211 */ /* 0x000fc400030f0eff */
[----:B------:R-:W-:Y:S02]  /*1fff0*/  LEA.HI.X.SX32 R15, R23, R6, 0x1, P5 ;  /* 0x00000006170f7211 */ /* 0x000fe400028f0eff */
[----:B------:R-:W-:Y:S01]  /*20000*/  SEL R24, R11, R22, !P4 ;  /* 0x000000160b187207 */ /* 0x000fe20006000000 */
[----:B------:R-:W-:Y:S02]  /*20010*/  @P0 IMAD.MOV.U32 R22, RZ, RZ, R16 ;  /* 0x000000ffff160224 */ /* 0x000fe400078e0010 */
[----:B------:R-:W-:Y:S02]  /*20020*/  @P0 IMAD.MOV.U32 R23, RZ, RZ, R25 ;  /* 0x000000ffff170224 */ /* 0x000fe400078e0019 */
[----:B------:R-:W-:-:S03]  /*20030*/  @!P1 IMAD.IADD R14, R14, 0x1, -R8 ;  /* 0x000000010e0e9824 */ /* 0x000fc600078e0a08 */
[----:B------:R0:W3:Y:S02]  /*20040*/  @P0 LDG.E.U8 R93, desc[UR18][R22.64] ;  /* 0x00000012165d0981 */ /* 0x0000e4000c1e1100 */
[C---:B------:R-:W-:Y:S02]  /*20050*/  ISETP.GT.U32.AND P1, PT, R8.reuse, R14, PT ;  /* 0x0000000e0800720c */ /* 0x040fe40003f24070 */
[----:B------:R-:W-:Y:S01]  /*20060*/  ISETP.GT.U32.AND P6, PT, R8, R10, PT ;  /* 0x0000000a0800720c */ /* 0x000fe20003fc4070 */
[----:B0-----:R-:W-:Y:S02]  /*20070*/  @P0 IMAD.MOV.U32 R22, RZ, RZ, R3 ;  /* 0x000000ffff160224 */ /* 0x001fe400078e0003 */
[----:B------:R-:W-:Y:S02]  /*20080*/  @P0 IMAD.MOV.U32 R23, RZ, RZ, R15 ;  /* 0x000000ffff170224 */ /* 0x000fe400078e000f */
[----:B------:R-:W-:Y:S01]  /*20090*/  IMAD R24, R24, UR5, RZ ;  /* 0x0000000518187c24 */ /* 0x000fe2000f8e02ff */
[----:B------:R0:W-:Y:S05]  /*200a0*/  STL [R1+0x77c], R25 ;  /* 0x00077c1901007387 */ /* 0x0001ea0000100800 */
[--C-:B------:R-:W-:Y:S01]  /*200b0*/  @!P1 IMAD.IADD R14, R14, 0x1, -R8.reuse ;  /* 0x000000010e0e9824 */ /* 0x100fe200078e0a08 */
[----:B------:R-:W-:Y:S01]  /*200c0*/  PRMT R91, RZ, 0x7610, R91 ;  /* 0x00007610ff5b7816 */ /* 0x000fe2000000005b */
[----:B------:R-:W-:Y:S01]  /*200d0*/  @!P6 IMAD.IADD R10, R10, 0x1, -R8 ;  /* 0x000000010a0ae824 */ /* 0x000fe200078e0a08 */
[----:B------:R0:W3:Y:S01]  /*200e0*/  @P0 LDG.E.U8 R92, desc[UR18][R22.64] ;  /* 0x00000012165c0981 */ /* 0x0000e2000c1e1100 */
[----:B------:R-:W-:Y:S01]  /*200f0*/  PRMT R90, RZ, 0x7610, R90 ;  /* 0x00007610ff5a7816 */ /* 0x000fe2000000005a */
[----:B------:R-:W1:Y:S02]  /*20100*/  LDCU UR5, c[0x0][0x3b0] ;  /* 0x00007600ff0577ac */ /* 0x000e640008000800 */
[----:B------:R-:W-:Y:S01]  /*20110*/  STL [R1+0x784], R15 ;  /* 0x0007840f01007387 */ /* 0x000fe20000100800 */
[----:B0-----:R-:W-:-:S04]  /*20120*/  IMAD.MOV.U32 R22, RZ, RZ, R13 ;  /* 0x000000ffff167224 */ /* 0x001fc800078e000d */
[----:B------:R-:W-:Y:S01]  /*20130*/  @!P3 IMAD.MOV R22, RZ, RZ, -R22 ;  /* 0x000000ffff16b224 */ /* 0x000fe200078e0a16 */
[----:B------:R-:W-:-:S04]  /*20140*/  IADD3 R3, P3, PT, R24, R7, RZ ;  /* 0x0000000718037210 */ /* 0x000fc80007f7e0ff */
[----:B------:R-:W-:Y:S02]  /*20150*/  SEL R23, R11, R22, !P4 ;  /* 0x000000160b177207 */ /* 0x000fe40006000000 */
[----:B------:R-:W-:Y:S01]  /*20160*/  LEA.HI.X.SX32 R13, R24, R6, 0x1, P3 ;  /* 0x00000006180d7211 */ /* 0x000fe200018f0eff */
[----:B------:R-:W-:Y:S02]  /*20170*/  IMAD.MOV.U32 R22, RZ, RZ, R14 ;  /* 0x000000ffff167224 */ /* 0x000fe400078e000e */
[----:B------:R-:W-:Y:S01]  /*20180*/  IMAD R23, R23, UR13, RZ ;  /* 0x0000000d17177c24 */ /* 0x000fe2000f8e02ff */
[----:B------:R-:W-:Y:S01]  /*20190*/  ISETP.GT.U32.AND P6, PT, R8, R10, PT ;  /* 0x0000000a0800720c */ /* 0x000fe20003fc4070 */
[----:B------:R-:W-:Y:S01]  /*201a0*/  @P0 IMAD.MOV.U32 R25, RZ, RZ, R13 ;  /* 0x000000ffff190224 */ /* 0x000fe200078e000d */
[----:B------:R-:W-:Y:S01]  /*201b0*/  PRMT R89, RZ, 0x7610, R89 ;  /* 0x00007610ff597816 */ /* 0x000fe20000000059 */
[----:B------:R-:W-:Y:S01]  /*201c0*/  @P0 IMAD.MOV.U32 R24, RZ, RZ, R3 ;  /* 0x000000ffff180224 */ /* 0x000fe200078e0003 */
[----:B------:R-:W-:Y:S01]  /*201d0*/  PRMT R88, RZ, 0x7610, R88 ;  /* 0x00007610ff587816 */ /* 0x000fe20000000058 */
[----:B------:R-:W0:Y:S03]  /*201e0*/  LDCU UR13, c[0x0][0x3b0] ;  /* 0x00007600ff0d77ac */ /* 0x000e260008000800 */
[----:B------:R0:W3:Y:S05]  /*201f0*/  @P0 LDG.E.U8 R91, desc[UR18][R24.64] ;  /* 0x00000012185b0981 */ /* 0x0000ea000c1e1100 */
[----:B------:R-:W-:Y:S01]  /*20200*/  @!P6 IMAD.IADD R10, R10, 0x1, -R8 ;  /* 0x000000010a0ae824 */ /* 0x000fe200078e0a08 */
[----:B----4-:R-:W-:-:S02]  /*20210*/  ISETP.GE.AND P5, PT, R85, RZ, PT ;  /* 0x000000ff5500720c */ /* 0x010fc40003fa6270 */
[----:B------:R-:W4:Y:S01]  /*20220*/  LDL.LU R85, [R1+0x134] ;  /* 0x0001340001557983 */ /* 0x000f220000300800 */
[----:B--2---:R-:W-:-:S03]  /*20230*/  ISETP.GT.U32.AND P1, PT, R8, R5, PT ;  /* 0x000000050800720c */ /* 0x004fc60003f24070 */
[----:B------:R2:W-:Y:S04]  /*20240*/  STL [R1+0x790], R3 ;  /* 0x0007900301007387 */ /* 0x0005e80000100800 */
[----:B------:R0:W-:Y:S03]  /*20250*/  STL [R1+0x78c], R13 ;  /* 0x00078c0d01007387 */ /* 0x0001e60000100800 */
[----:B------:R-:W-:Y:S01]  /*20260*/  @!P5 IMAD.MOV R22, RZ, RZ, -R22 ;  /* 0x000000ffff16d224 */ /* 0x000fe200078e0a16 */
[----:B--2---:R-:W-:Y:S01]  /*20270*/  IADD3 R3, P5, PT, R23, R7, RZ ;  /* 0x0000000717037210 */ /* 0x004fe20007fbe0ff */
[----:B0-----:R-:W2:Y:S01]  /*20280*/  LDL R13, [R1+0x11cc] ;  /* 0x0011cc00010d7983 */ /* 0x001ea20000100800 */
[----:B------:R-:W-:Y:S01]  /*20290*/  @!P1 IMAD.IADD R5, R5, 0x1, -R8 ;  /* 0x0000000105059824 */ /* 0x000fe200078e0a08 */
[----:B---3--:R-:W-:-:S02]  /*202a0*/  ISETP.GE.AND P1, PT, R12, RZ, PT ;  /* 0x000000ff0c00720c */ /* 0x008fc40003f26270 */
[----:B------:R-:W3:Y:S01]  /*202b0*/  LDL.LU R15, [R1+0x130] ;  /* 0x00013000010f7983 */ /* 0x000ee20000300800 */
[----:B------:R-:W-:-:S03]  /*202c0*/  SEL R22, R11, R22, !P4 ;  /* 0x000000160b167207 */ /* 0x000fc60006000000 */
[----:B------:R-:W3:Y:S01]  /*202d0*/  LDL R14, [R1+0x11f8] ;  /* 0x0011f800010e7983 */ /* 0x000ee20000100800 */
[----:B------:R-:W-:Y:S01]  /*202e0*/  LEA.HI.X.SX32 R12, R23, R6, 0x1, P5 ;  /* 0x00000006170c7211 */ /* 0x000fe200028f0eff */
[----:B------:R-:W-:Y:S02]  /*202f0*/  IMAD R24, R22, UR4, RZ ;  /* 0x0000000416187c24 */ /* 0x000fe4000f8e02ff */
[----:B------:R0:W-:Y:S01]  /*20300*/  STL [R1+0x798], R3 ;  /* 0x0007980301007387 */ /* 0x0001e20000100800 */
[----:B------:R-:W-:Y:S01]  /*20310*/  @P0 IMAD.MOV.U32 R22, RZ, RZ, R3 ;  /* 0x000000ffff160224 */ /* 0x000fe200078e0003 */
[C---:B------:R-:W-:Y:S01]  /*20320*/  ISETP.GT.U32.AND P3, PT, R8.reuse, R4, PT ;  /* 0x000000040800720c */ /* 0x040fe20003f64070 */
[----:B------:R-:W-:Y:S01]  /*20330*/  @P0 IMAD.MOV.U32 R23, RZ, RZ, R12 ;  /* 0x000000ffff170224 */ /* 0x000fe200078e000c */
[----:B------:R-:W3:Y:S01]  /*20340*/  LDL.LU R16, [R1+0x128] ;  /* 0x0001280001107983 */ /* 0x000ee20000300800 */
[----:B------:R-:W-:Y:S01]  /*20350*/  ISETP.GT.U32.AND P5, PT, R8, R5, PT ;  /* 0x000000050800720c */ /* 0x000fe20003fa4070 */
[----:B------:R-:W1:Y:S02]  /*20360*/  LDCU UR4, c[0x0][0x3b0] ;  /* 0x00007600ff0477ac */ /* 0x000e640008000800 */
[----:B------:R0:W3:Y:S04]  /*20370*/  @P0 LDG.E.U8 R90, desc[UR18][R22.64] ;  /* 0x00000012165a0981 */ /* 0x0000e8000c1e1100 */
[----:B------:R1:W-:Y:S01]  /*20380*/  STL [R1+0x794], R12 ;  /* 0x0007940c01007387 */ /* 0x0003e20000100800 */
[----:B0-----:R-:W-:-:S03]  /*20390*/  IMAD.MOV.U32 R22, RZ, RZ, R10 ;  /* 0x000000ffff167224 */ /* 0x001fc600078e000a */
[----:B------:R-:W3:Y:S01]  /*203a0*/  LDL R10, [R1+0x11f4] ;  /* 0x0011f400010a7983 */ /* 0x000ee20000100800 */
[----:B------:R-:W-:-:S04]  /*203b0*/  IADD3 R3, P6, PT, R24, R7, RZ ;  /* 0x0000000718037210 */ /* 0x000fc80007fde0ff */
[----:B-1----:R-:W-:Y:S01]  /*203c0*/  LEA.HI.X.SX32 R12, R24, R6, 0x1, P6 ;  /* 0x00000006180c7211 */ /* 0x002fe200030f0eff */
[----:B------:R-:W-:Y:S04]  /*203d0*/  STL [R1+0x7a0], R3 ;  /* 0x0007a00301007387 */ /* 0x000fe80000100800 */
[----:B------:R0:W-:Y:S01]  /*203e0*/  STL [R1+0x79c], R12 ;  /* 0x00079c0c01007387 */ /* 0x0001e20000100800 */
[----:B------:R-:W-:-:S03]  /*203f0*/  @P0 IMAD.MOV.U32 R23, RZ, RZ, R12 ;  /* 0x000000ffff170224 */ /* 0x000fc600078e000c */
[----:B0-----:R-:W3:Y:S01]  /*20400*/  LDL R12, [R1+0x11dc] ;  /* 0x0011dc00010c7983 */ /* 0x001ee20000100800 */
[----:B------:R-:W-:Y:S02]  /*20410*/  @!P3 IMAD.IADD R4, R4, 0x1, -R8 ;  /* 0x000000010404b824 */ /* 0x000fe400078e0a08 */
[----:B------:R-:W-:-:S03]  /*20420*/  @!P1 IMAD.MOV R22, RZ, RZ, -R22 ;  /* 0x000000ffff169224 */ /* 0x000fc600078e0a16 */
[----:B------:R-:W-:Y:S02]  /*20430*/  ISETP.GT.U32.AND P3, PT, R8, R4, PT ;  /* 0x000000040800720c */ /* 0x000fe40003f64070 */
[----:B------:R-:W-:Y:S01]  /*20440*/  SEL R24, R11, R22, !P4 ;  /* 0x000000160b187207 */ /* 0x000fe20006000000 */
[----:B------:R-:W-:Y:S02]  /*20450*/  @P0 IMAD.MOV.U32 R22, RZ, RZ, R3 ;  /* 0x000000ffff160224 */ /* 0x000fe400078e0003 */
[--C-:B------:R-:W-:Y:S02]  /*20460*/  @!P5 IMAD.IADD R5, R5, 0x1, -R8.reuse ;  /* 0x000000010505d824 */ /* 0x100fe400078e0a08 */
[----:B------:R-:W-:Y:S01]  /*20470*/  IMAD R24, R24, UR5, RZ ;  /* 0x0000000518187c24 */ /* 0x000fe2000f8e02ff */
[----:B------:R0:W3:Y:S01]  /*20480*/  @P0 LDG.E.U8 R89, desc[UR18][R22.64] ;  /* 0x0000001216590981 */ /* 0x0000e2000c1e1100 */
[----:B------:R-:W1:Y:S04]  /*20490*/  LDCU UR5, c[0x0][0x3b0] ;  /* 0x00007600ff0577ac */ /* 0x000e680008000800 */
[----:B------:R-:W-:Y:S01]  /*204a0*/  @!P3 IMAD.IADD R4, R4, 0x1, -R8 ;  /* 0x000000010404b824 */ /* 0x000fe200078e0a08 */
[----:B------:R-:W-:Y:S01]  /*204b0*/  IADD3 R3, P3, PT, R24, R7, RZ ;  /* 0x0000000718037210 */ /* 0x000fe20007f7e0ff */
[----:B0-----:R-:W-:-:S03]  /*204c0*/  IMAD.MOV.U32 R23, RZ, RZ, R5 ;  /* 0x000000ffff177224 */ /* 0x001fc600078e0005 */
[----:B------:R-:W-:Y:S01]  /*204d0*/  LEA.HI.X.SX32 R5, R24, R6, 0x1, P3 ;  /* 0x0000000618057211 */ /* 0x000fe200018f0eff */
[----:B------:R-:W-:Y:S02]  /*204e0*/  IMAD.MOV.U32 R22, RZ, RZ, R4 ;  /* 0x000000ffff167224 */ /* 0x000fe400078e0004 */
[----:B------:R-:W-:Y:S02]  /*204f0*/  @P0 IMAD.MOV.U32 R24, RZ, RZ, R3 ;  /* 0x000000ffff180224 */ /* 0x000fe400078e0003 */
[----:B------:R-:W-:-:S05]  /*20500*/  @P0 IMAD.MOV.U32 R25, RZ, RZ, R5 ;  /* 0x000000ffff190224 */ /* 0x000fca00078e0005 */
[----:B------:R0:W3:Y:S01]  /*20510*/  @P0 LDG.E.U8 R88, desc[UR18][R24.64] ;  /* 0x0000001218580981 */ /* 0x0000e2000c1e1100 */
[----:B----4-:R-:W-:-:S13]  /*20520*/  ISETP.GT.U32.AND P1, PT, R8, R85, PT ;  /* 0x000000550800720c */ /* 0x010fda0003f24070 */
[----:B------:R-:W-:Y:S01]  /*20530*/  @!P1 IMAD.IADD R85, R85, 0x1, -R8 ;  /* 0x0000000155559824 */ /* 0x000fe200078e0a08 */
[----:B--2---:R-:W-:Y:S02]  /*20540*/  ISETP.GE.AND P6, PT, R13, RZ, PT ;  /* 0x000000ff0d00720c */ /* 0x004fe40003fc6270 */
[----:B------:R-:W2:Y:S01]  /*20550*/  LDL.LU R13, [R1+0x124] ;  /* 0x00012400010d7983 */ /* 0x000ea20000300800 */
[----:B---3--:R-:W-:-:S03]  /*20560*/  ISETP.GE.AND P1, PT, R14, RZ, PT ;  /* 0x000000ff0e00720c */ /* 0x008fc60003f26270 */
[----:B------:R-:W-:Y:S07]  /*20570*/  STL [R1+0x7b8], R3 ;  /* 0x0007b80301007387 */ /* 0x000fee0000100800 */
[----:B------:R-:W-:Y:S01]  /*20580*/  @!P6 IMAD.MOV R23, RZ, RZ, -R23 ;  /* 0x000000ffff17e224 */ /* 0x000fe200078e0a17 */
[C---:B------:R-:W-:Y:S01]  /*20590*/  ISETP.GT.U32.AND P6, PT, R8.reuse, R16, PT ;  /* 0x000000100800720c */ /* 0x040fe20003fc4070 */
[----:B------:R3:W-:Y:S03]  /*205a0*/  STL [R1+0x7b4], R5 ;  /* 0x0007b40501007387 */ /* 0x0007e60000100800 */
[----:B------:R-:W-:Y:S01]  /*205b0*/  SEL R23, R11, R23, !P4 ;  /* 0x000000170b177207 */ /* 0x000fe20006000000 */
[----:B------:R-:W-:Y:S01]  /*205c0*/  @!P1 IMAD.MOV R22, RZ, RZ, -R22 ;  /* 0x000000ffff169224 */ /* 0x000fe200078e0a16 */
[----:B------:R-:W4:Y:S01]  /*205d0*/  LDL.LU R14, [R1+0x120] ;  /* 0x00012000010e7983 */ /* 0x000f220000300800 */
[----:B------:R-:W-:-:S02]  /*205e0*/  ISETP.GT.U32.AND P3, PT, R8, R85, PT ;  /* 0x000000550800720c */ /* 0x000fc40003f64070 */
[----:B0-----:R-:W-:Y:S01]  /*205f0*/  IMAD R24, R23, UR4, RZ ;  /* 0x0000000417187c24 */ /* 0x001fe2000f8e02ff */
[----:B------:R-:W-:Y:S01]  /*20600*/  ISETP.GT.U32.AND P5, PT, R8, R15, PT ;  /* 0x0000000f0800720c */ /* 0x000fe20003fa4070 */
[----:B------:R-:W0:Y:S01]  /*20610*/  LDCU UR4, c[0x0][0x3b0] ;  /* 0x00007600ff0477ac */ /* 0x000e220008000800 */
[----:B------:R-:W-:Y:S02]  /*20620*/  ISETP.GE.AND P1, PT, R10, RZ, PT ;  /* 0x000000ff0a00720c */ /* 0x000fe40003f26270 */
[----:B------:R-:W4:Y:S01]  /*20630*/  LDL R10, [R1+0x11e0] ;  /* 0x0011e000010a7983 */ /* 0x000f220000100800 */
[----:B------:R-:W-:Y:S01]  /*20640*/  @!P6 IMAD.IADD R16, R16, 0x1, -R8 ;  /* 0x000000011010e824 */ /* 0x000fe200078e0a08 */
[----:B------:R-:W-:-:S04]  /*20650*/  IADD3 R4, P6, PT, R24, R7, RZ ;  /* 0x0000000718047210 */ /* 0x000fc80007fde0ff */
[----:B---3--:R-:W-:Y:S01]  /*20660*/  LEA.HI.X.SX32 R5, R24, R6, 0x1, P6 ;  /* 0x0000000618057211 */ /* 0x008fe200030f0eff */
[----:B------:R-:W-:Y:S01]  /*20670*/  @!P3 IMAD.IADD R85, R85, 0x1, -R8 ;  /* 0x000000015555b824 */ /* 0x000fe200078e0a08 */
[----:B------:R3:W-:Y:S04]  /*20680*/  STL [R1+0x7c0], R4 ;  /* 0x0007c00401007387 */ /* 0x0007e80000100800 */
[----:B------:R0:W-:Y:S01]  /*20690*/  STL [R1+0x7bc], R5 ;  /* 0x0007bc0501007387 */ /* 0x0001e20000100800 */
[----:B------:R-:W-:-:S03]  /*206a0*/  ISETP.GE.AND P3, PT, R12, RZ, PT ;  /* 0x000000ff0c00720c */ /* 0x000fc60003f66270 */
[----:B------:R-:W4:Y:S01]  /*206b0*/  LDL R12, [R1+0x11f0] ;  /* 0x0011f000010c7983 */ /* 0x000f220000100800 */
[----:B------:R-:W-:-:S05]  /*206c0*/  @!P5 IMAD.IADD R15, R15, 0x1, -R8 ;  /* 0x000000010f0fd824 */ /* 0x000fca00078e0a08 */
[C---:B------:R-:W-:Y:S02]  /*206d0*/  ISETP.GT.U32.AND P5, PT, R8.reuse, R15, PT ;  /* 0x0000000f0800720c */ /* 0x040fe40003fa4070 */
[----:B------:R-:W-:Y:S01]  /*206e0*/  SEL R22, R11, R22, !P4 ;  /* 0x000000160b167207 */ /* 0x000fe20006000000 */
[----:B------:R-:W-:Y:S01]  /*206f0*/  IMAD.MOV.U32 R23, RZ, RZ, R85 ;  /* 0x000000ffff177224 */ /* 0x000fe200078e0055 */
[----:B------:R-:W-:Y:S01]  /*20700*/  PRMT R87, RZ, 0x7610, R87 ;  /* 0x00007610ff577816 */ /* 0x000fe20000000057 */
[----:B------:R-:W-:Y:S01]  /*20710*/  @P0 IMAD.MOV.U32 R24, RZ, RZ, R4 ;  /* 0x000000ffff180224 */ /* 0x000fe200078e0004 */
[----:B------:R-:W-:Y:S01]  /*20720*/  ISETP.GT.U32.AND P6, PT, R8, R16, PT ;  /* 0x000000100800720c */ /* 0x000fe20003fc4070 */
[----:B-1----:R-:W-:Y:S01]  /*20730*/  IMAD R22, R22, UR5, RZ ;  /* 0x0000000516167c24 */ /* 0x002fe2000f8e02ff */
[----:B------:R-:W4:Y:S01]  /*20740*/  LDL.LU R85, [R1+0x118] ;  /* 0x0001180001557983 */ /* 0x000f220000300800 */
[----:B------:R-:W-:Y:S01]  /*20750*/  @!P1 IMAD.MOV R23, RZ, RZ, -R23 ;  /* 0x000000ffff179224 */ /* 0x000fe200078e0a17 */
[----:B------:R-:W-:Y:S01]  /*20760*/  PRMT R86, RZ, 0x7610, R86 ;  /* 0x00007610ff567816 */ /* 0x000fe20000000056 */
[----:B------:R-:W-:-:S02]  /*20770*/  @P0 IMAD.MOV.U32 R25, RZ, RZ, R5 ;  /* 0x000000ffff190224 */ /* 0x000fc400078e0005 */
[----:B------:R-:W-:Y:S01]  /*20780*/  @!P5 IMAD.IADD R15, R15, 0x1, -R8 ;  /* 0x000000010f0fd824 */ /* 0x000fe200078e0a08 */
[C---:B------:R-:W-:Y:S01]  /*20790*/  IADD3 R3, P1, PT, R22.reuse, R7, RZ ;  /* 0x0000000716037210 */ /* 0x040fe20007f3e0ff */
[----:B------:R-:W1:Y:S01]  /*207a0*/  LDCU UR5, c[0x0][0x3b0] ;  /* 0x00007600ff0577ac */ /* 0x000e620008000800 */
[----:B------:R0:W4:Y:S02]  /*207b0*/  @P0 LDG.E.U8 R87, desc[UR18][R24.64] ;  /* 0x0000001218570981 */ /* 0x000124000c1e1100 */
[----:B---3--:R-:W-:Y:S01]  /*207c0*/  LEA.HI.X.SX32 R4, R22, R6, 0x1, P1 ;  /* 0x0000000616047211 */ /* 0x008fe200008f0eff */
[----:B------:R-:W-:Y:S01]  /*207d0*/  IMAD.MOV.U32 R22, RZ, RZ, R15 ;  /* 0x000000ffff167224 */ /* 0x000fe200078e000f */
[----:B------:R-:W-:Y:S03]  /*207e0*/  STL [R1+0x7c8], R3 ;  /* 0x0007c80301007387 */ /* 0x000fe60000100800 */
[----:B------:R-:W-:-:S02]  /*207f0*/  @!P3 IMAD.MOV R22, RZ, RZ, -R22 ;  /* 0x000000ffff16b224 */ /* 0x000fc400078e0a16 */
[----:B0-----:R-:W-:Y:S02]  /*20800*/  @P0 IMAD.MOV.U32 R24, RZ, RZ, R3 ;  /* 0x000000ffff180224 */ /* 0x001fe400078e0003 */
[----:B------:R-:W-:Y:S01]  /*20810*/  @P0 IMAD.MOV.U32 R25, RZ, RZ, R4 ;  /* 0x000000ffff190224 */ /* 0x000fe200078e0004 */
[----:B------:R0:W-:Y:S01]  /*20820*/  STL [R1+0x7c4], R4 ;  /* 0x0007c40401007387 */ /* 0x0001e20000100800 */
[----:B------:R-:W-:-:S03]  /*20830*/  @!P6 IMAD.IADD R16, R16, 0x1, -R8 ;  /* 0x000000011010e824 */ /* 0x000fc600078e0a08 */
[----:B------:R3:W4:Y:S02]  /*20840*/  @P0 LDG.E.U8 R86, desc[UR18][R24.64] ;  /* 0x0000001218560981 */ /* 0x000724000c1e1100 */
[C---:B---3--:R-:W-:Y:S02]  /*20850*/  SEL R24, R11.reuse, R23, !P4 ;  /* 0x000000170b187207 */ /* 0x048fe40006000000 */
[----:B------:R-:W-:Y:S01]  /*20860*/  SEL R23, R11, R22, !P4 ;  /* 0x000000160b177207 */ /* 0x000fe20006000000 */
[----:B------:R-:W-:Y:S02]  /*20870*/  IMAD.MOV.U32 R22, RZ, RZ, R16 ;  /* 0x000000ffff167224 */ /* 0x000fe400078e0010 */
[----:B------:R-:W-:Y:S01]  /*20880*/  IMAD R24, R24, UR12, RZ ;  /* 0x0000000c18187c24 */ /* 0x000fe2000f8e02ff */
[----:B------:R-:W-:Y:S01]  /*20890*/  PRMT R84, RZ, 0x7610, R84 ;  /* 0x00007610ff547816 */ /* 0x000fe20000000054 */
[----:B------:R-:W-:Y:S01]  /*208a0*/  IMAD R23, R23, UR4, RZ ;  /* 0x0000000417177c24 */ /* 0x000fe2000f8e02ff */
[----:B------:R-:W-:Y:S01]  /*208b0*/  PRMT R83, RZ, 0x7610, R83 ;  /* 0x00007610ff537816 */ /* 0x000fe20000000053 */
[----:B------:R-:W3:Y:S01]  /*208c0*/  LDCU UR4, c[0x0][0x3b0] ;  /* 0x00007600ff0477ac */ /* 0x000ee20008000800 */
[----:B------:R-:W-:-:S02]  /*208d0*/  IADD3 R16, P6, PT, R24, R7, RZ ;  /* 0x0000000718107210 */ /* 0x000fc40007fde0ff */
[----:B------:R-:W-:Y:S01]  /*208e0*/  PRMT R82, RZ, 0x7610, R82 ;  /* 0x00007610ff527816 */ /* 0x000fe20000000052 */
[----:B------:R-:W0:Y:S01]  /*208f0*/  LDCU UR12, c[0x0][0x3b0] ;  /* 0x00007600ff0c77ac */ /* 0x000e220008000800 */
[----:B--2---:R-:W-:-:S13]  /*20900*/  ISETP.GT.U32.AND P5, PT, R8, R13, PT ;  /* 0x0000000d0800720c */ /* 0x004fda0003fa4070 */
[----:B------:R-:W-:-:S05]  /*20910*/  @!P5 IMAD.IADD R13, R13, 0x1, -R8 ;  /* 0x000000010d0dd824 */ /* 0x000fca00078e0a08 */
[----:B------:R-:W-:Y:S02]  /*20920*/  ISETP.GT.U32.AND P3, PT, R8, R13, PT ;  /* 0x0000000d0800720c */ /* 0x000fe40003f64070 */
[----:B----4-:R-:W-:Y:S02]  /*20930*/  ISETP.GE.AND P5, PT, R10, RZ, PT ;  /* 0x000000ff0a00720c */ /* 0x010fe40003fa6270 */
[----:B------:R-:W2:Y:S04]  /*20940*/  LDL R10, [R1+0x11d4] ;  /* 0x0011d400010a7983 */ /* 0x000ea80000100800 */
[----:B------:R-:W4:Y:S05]  /*20950*/  LDL.LU R5, [R1+0x11c] ;  /* 0x00011c0001057983 */ /* 0x000f2a0000300800 */
[----:B------:R-:W-:Y:S01]  /*20960*/  @!P3 IMAD.IADD R13, R13, 0x1, -R8 ;  /* 0x000000010d0db824 */ /* 0x000fe200078e0a08 */
[----:B0-----:R-:W3:Y:S01]  /*20970*/  LDL.LU R4, [R1+0x114] ;  /* 0x0001140001047983 */ /* 0x001ee20000300800 */
[----:B------:R-:W-:Y:S01]  /*20980*/  @!P5 IMAD.MOV R22, RZ, RZ, -R22 ;  /* 0x000000ffff16d224 */ /* 0x000fe200078e0a16 */
[----:B------:R-:W-:-:S02]  /*20990*/  IADD3 R3, P5, PT, R23, R7, RZ ;  /* 0x0000000717037210 */ /* 0x000fc40007fbe0ff */
[----:B------:R-:W-:Y:S04]  /*209a0*/  STL [R1+0x7d0], R16 ;  /* 0x0007d01001007387 */ /* 0x000fe80000100800 */
[----:B------:R0:W-:Y:S01]  /*209b0*/  STL [R1+0x7d8], R3 ;  /* 0x0007d80301007387 */ /* 0x0001e20000100800 */
[----:B------:R-:W-:-:S03]  /*209c0*/  ISETP.GE.AND P3, PT, R12, RZ, PT ;  /* 0x000000ff0c00720c */ /* 0x000fc60003f66270 */
[----:B------:R-:W3:Y:S01]  /*209d0*/  LDL R12, [R1+0x1218] ;  /* 0x00121800010c7983 */ /* 0x000ee20000100800 */
[----:B------:R-:W-:Y:S02]  /*209e0*/  ISETP.GT.U32.AND P1, PT, R8, R14, PT ;  /* 0x0000000e0800720c */ /* 0x000fe40003f24070 */
[-C--:B------:R-:W-:Y:S02]  /*209f0*/  LEA.HI.X.SX32 R25, R24, R6.reuse, 0x1, P6 ;  /* 0x0000000618197211 */ /* 0x080fe400030f0eff */
[----:B------:R-:W-:Y:S02]  /*20a00*/  LEA.HI.X.SX32 R15, R23, R6, 0x1, P5 ;  /* 0x00000006170f7211 */ /* 0x000fe400028f0eff */
[----:B------:R-:W-:Y:S01]  /*20a10*/  SEL R24, R11, R22, !P4 ;  /* 0x000000160b187207 */ /* 0x000fe20006000000 */
[----:B------:R-:W-:Y:S02]  /*20a20*/  @P0 IMAD.MOV.U32 R22, RZ, RZ, R16 ;  /* 0x000000ffff160224 */ /* 0x000fe400078e0010 */
[----:B------:R-:W-:-:S04]  /*20a30*/  @P0 IMAD.MOV.U32 R23, RZ, RZ, R25 ;  /* 0x000000ffff170224 */ /* 0x000fc800078e0019 */
[----:B------:R-:W-:Y:S01]  /*20a40*/  @!P1 IMAD.IADD R14, R14, 0x1, -R8 ;  /* 0x000000010e0e9824 */ /* 0x000fe200078e0a08 */
[----:B------:R0:W3:Y:S04]  /*20a50*/  @P0 LDG.E.U8 R84, desc[UR18][R22.64] ;  /* 0x0000001216540981 */ /* 0x0000e8000c1e1100 */
[C---:B------:R-:W-:Y:S02]  /*20a60*/  ISETP.GT.U32.AND P1, PT, R8.reuse, R14, PT ;  /* 0x0000000e0800720c */ /* 0x040fe40003f24070 */
[----:B------:R-:W-:Y:S01]  /*20a70*/  ISETP.GT.U32.AND P6, PT, R8, R85, PT ;  /* 0x000000550800720c */ /* 0x000fe20003fc4070 */
[----:B0-----:R-:W-:Y:S02]  /*20a80*/  @P0 IMAD.MOV.U32 R22, RZ, RZ, R3 ;  /* 0x000000ffff160224 */ /* 0x001fe400078e0003 */
[----:B------:R-:W-:-:S05]  /*20a90*/  @P0 IMAD.MOV.U32 R23, RZ, RZ, R15 ;  /* 0x000000ffff170224 */ /* 0x000fca00078e000f */
[----:B------:R0:W3:Y:S01]  /*20aa0*/  @P0 LDG.E.U8 R83, desc[UR18][R22.64] ;  /* 0x0000001216530981 */ /* 0x0000e2000c1e1100 */
[----:B-1----:R-:W-:Y:S01]  /*20ab0*/  IMAD R24, R24, UR5, RZ ;  /* 0x0000000518187c24 */ /* 0x002fe2000f8e02ff */
[----:B------:R-:W-:Y:S02]  /*20ac0*/  PRMT R81, RZ, 0x7610, R81 ;  /* 0x00007610ff517816 */ /* 0x000fe40000000051 */
[----:B------:R1:W-:Y:S01]  /*20ad0*/  STL [R1+0x7cc], R25 ;  /* 0x0007cc1901007387 */ /* 0x0003e20000100800 */
[----:B------:R-:W-:Y:S01]  /*20ae0*/  @!P1 IMAD.IADD R14, R14, 0x1, -R8 ;  /* 0x000000010e0e9824 */ /* 0x000fe200078e0a08 */
[----:B------:R-:W1:Y:S01]  /*20af0*/  LDCU UR5, c[0x0][0x3b0] ;  /* 0x00007600ff0577ac */ /* 0x000e620008000800 */
[----:B0-----:R-:W-:Y:S01]  /*20b00*/  IMAD.MOV.U32 R22, RZ, RZ, R13 ;  /* 0x000000ffff167224 */ /* 0x001fe200078e000d */
[----:B------:R-:W-:Y:S03]  /*20b10*/  STL [R1+0x7d4], R15 ;  /* 0x0007d40f01007387 */ /* 0x000fe60000100800 */
[----:B------:R-:W-:Y:S01]  /*20b20*/  @!P3 IMAD.MOV R22, RZ, RZ, -R22 ;  /* 0x000000ffff16b224 */ /* 0x000fe200078e0a16 */
[----:B------:R-:W-:Y:S01]  /*20b30*/  IADD3 R3, P3, PT, R24, R7, RZ ;  /* 0x0000000718037210 */ /* 0x000fe20007f7e0ff */
[----:B------:R-:W-:-:S03]  /*20b40*/  @!P6 IMAD.IADD R85, R85, 0x1, -R8 ;  /* 0x000000015555e824 */ /* 0x000fc600078e0a08 */
[----:B------:R-:W-:Y:S01]  /*20b50*/  SEL R23, R11, R22, !P4 ;  /* 0x000000160b177207 */ /* 0x000fe20006000000 */
[----:B------:R-:W-:Y:S01]  /*20b60*/  IMAD.MOV.U32 R22, RZ, RZ, R14 ;  /* 0x000000ffff167224 */ /* 0x000fe200078e000e */
[----:B------:R-:W-:-:S03]  /*20b70*/  LEA.HI.X.SX32 R13, R24, R6, 0x1, P3 ;  /* 0x00000006180d7211 */ /* 0x000fc600018f0eff */
[----:B------:R-:W-:Y:S01]  /*20b80*/  IMAD R23, R23, UR13, RZ ;  /* 0x0000000d17177c24 */ /* 0x000fe2000f8e02ff */
[----:B------:R-:W-:Y:S01]  /*20b90*/  ISETP.GT.U32.AND P6, PT, R8, R85, PT ;  /* 0x000000550800720c */ /* 0x000fe20003fc4070 */
[----:B------:R-:W-:Y:S01]  /*20ba0*/  @P0 IMAD.MOV.U32 R24, RZ, RZ, R3 ;  /* 0x000000ffff180224 */ /* 0x000fe200078e0003 */
[----:B------:R-:W-:Y:S01]  /*20bb0*/  PRMT R80, RZ, 0x7610, R80 ;  /* 0x00007610ff507816 */ /* 0x000fe20000000050 */
[----:B-1----:R-:W-:Y:S01]  /*20bc0*/  @P0 IMAD.MOV.U32 R25, RZ, RZ, R13 ;  /* 0x000000ffff190224 */ /* 0x002fe200078e000d */
[----:B------:R-:W-:Y:S01]  /*20bd0*/  PRMT R79, RZ, 0x7610, R79 ;  /* 0x00007610ff4f7816 */ /* 0x000fe2000000004f */
[----:B------:R-:W0:Y:S03]  /*20be0*/  LDCU UR13, c[0x0][0x3b0] ;  /* 0x00007600ff0d77ac */ /* 0x000e260008000800 */
[----:B------:R1:W3:Y:S05]  /*20bf0*/  @P0 LDG.E.U8 R82, desc[UR18][R24.64] ;  /* 0x0000001218520981 */ /* 0x0002ea000c1e1100 */
[----:B------:R-:W-:Y:S01]  /*20c00*/  @!P6 IMAD.IADD R85, R85, 0x1, -R8 ;  /* 0x000000015555e824 */ /* 0x000fe200078e0a08 */
[----:B--2---:R-:W-:-:S02]  /*20c10*/  ISETP.GE.AND P5, PT, R10, RZ, PT ;  /* 0x000000ff0a00720c */ /* 0x004fc40003fa6270 */
[----:B------:R-:W2:Y:S01]  /*20c20*/  LDL.LU R10, [R1+0x10c] ;  /* 0x00010c00010a7983 */ /* 0x000ea20000300800 */
[----:B----4-:R-:W-:-:S03]  /*20c30*/  ISETP.GT.U32.AND P1, PT, R8, R5, PT ;  /* 0x000000050800720c */ /* 0x010fc60003f24070 */
[----:B------:R4:W-:Y:S04]  /*20c40*/  STL [R1+0x7e0], R3 ;  /* 0x0007e00301007387 */ /* 0x0009e80000100800 */
[----:B------:R0:W-:Y:S03]  /*20c50*/  STL [R1+0x7dc], R13 ;  /* 0x0007dc0d01007387 */ /* 0x0001e60000100800 */
[----:B------:R-:W-:Y:S01]  /*20c60*/  @!P5 IMAD.MOV R22, RZ, RZ, -R22 ;  /* 0x000000ffff16d224 */ /* 0x000fe200078e0a16 */
[----:B----4-:R-:W-:Y:S02]  /*20c70*/  IADD3 R3, P5, PT, R23, R7, RZ ;  /* 0x0000000717037210 */ /* 0x010fe40007fbe0ff */
[----:B------:R-:W-:Y:S01]  /*20c80*/  @!P1 IMAD.IADD R5, R5, 0x1, -R8 ;  /* 0x0000000105059824 */ /* 0x000fe200078e0a08 */
[----:B0-----:R-:W4:Y:S01]  /*20c90*/  LDL R13, [R1+0x1214] ;  /* 0x00121400010d7983 */ /* 0x001f220000100800 */
[----:B---3--:R-:W-:-:S03]  /*20ca0*/  ISETP.GE.AND P1, PT, R12, RZ, PT ;  /* 0x000000ff0c00720c */ /* 0x008fc60003f26270 */
[----:B------:R-:W3:Y:S01]  /*20cb0*/  LDL.LU R15, [R1+0x104] ;  /* 0x00010400010f7983 */ /* 0x000ee20000300800 */
[----:B------:R-:W-:-:S03]  /*20cc0*/  SEL R22, R11, R22, !P4 ;  /* 0x000000160b167207 */ /* 0x000fc60006000000 */
[----:B------:R-:W3:Y:S01]  /*20cd0*/  LDL R14, [R1+0x1200] ;  /* 0x00120000010e7983 */ /* 0x000ee20000100800 */
[----:B------:R-:W-:Y:S01]  /*20ce0*/  LEA.HI.X.SX32 R12, R23, R6, 0x1, P5 ;  /* 0x00000006170c7211 */ /* 0x000fe200028f0eff */
[----:B-1----:R-:W-:Y:S02]  /*20cf0*/  IMAD R24, R22, UR4, RZ ;  /* 0x0000000416187c24 */ /* 0x002fe4000f8e02ff */
        /* <DEDUP_REMOVED lines=21> */
[----:B------:R-:W-:-:S04]  /*20e50*/  @P0 IMAD.MOV.U32 R22, RZ, RZ, R3 ;  /* 0x000000ffff160224 */ /* 0x000fc800078e0003 */
[----:B------:R-:W-:Y:S01]  /*20e60*/  IMAD R24, R24, UR5, RZ ;  /* 0x0000000518187c24 */ /* 0x000fe2000f8e02ff */
[----:B------:R0:W3:Y:S01]  /*20e70*/  @P0 LDG.E.U8 R80, desc[UR18][R22.64] ;  /* 0x0000001216500981 */ /* 0x0000e2000c1e1100 */
[--C-:B------:R-:W-:Y:S01]  /*20e80*/  @!P5 IMAD.IADD R5, R5, 0x1, -R8.reuse ;  /* 0x000000010505d824 */ /* 0x100fe200078e0a08 */
[----:B------:R-:W1:Y:S03]  /*20e90*/  LDCU UR5, c[0x0][0x3b0] ;  /* 0x00007600ff0577ac */ /* 0x000e660008000800 */
        /* <DEDUP_REMOVED lines=8> */
[----:B--2---:R-:W-:-:S13]  /*20f20*/  ISETP.GT.U32.AND P1, PT, R8, R10, PT ;  /* 0x0000000a0800720c */ /* 0x004fda0003f24070 */
[----:B------:R-:W-:Y:S01]  /*20f30*/  @!P1 IMAD.IADD R10, R10, 0x1, -R8 ;  /* 0x000000010a0a9824 */ /* 0x000fe200078e0a08 */
[----:B----4-:R-:W-:Y:S02]  /*20f40*/  ISETP.GE.AND P6, PT, R13, RZ, PT ;  /* 0x000000ff0d00720c */ /* 0x010fe40003fc6270 */
[----:B------:R-:W2:Y:S01]  /*20f50*/  LDL.LU R13, [R1+0xfc] ;  /* 0x0000fc00010d7983 */ /* 0x000ea20000300800 */
[----:B---3--:R-:W-:-:S03]  /*20f60*/  ISETP.GE.AND P1, PT, R14, RZ, PT ;  /* 0x000000ff0e00720c */ /* 0x008fc60003f26270 */
[----:B------:R-:W-:Y:S07]  /*20f70*/  STL [R1+0x808], R3 ;  /* 0x0008080301007387 */ /* 0x000fee0000100800 */
[----:B------:R-:W-:Y:S01]  /*20f80*/  @!P6 IMAD.MOV R23, RZ, RZ, -R23 ;  /* 0x000000ffff17e224 */ /* 0x000fe200078e0a17 */
[----:B------:R3:W-:Y:S01]  /*20f90*/  STL [R1+0x804], R5 ;  /* 0x0008040501007387 */ /* 0x0007e20000100800 */
[----:B------:R-:W-:-:S03]  /*20fa0*/  ISETP.GT.U32.AND P6, PT, R8, R16, PT ;  /* 0x000000100800720c */ /* 0x000fc60003fc4070 */
[----:B------:R-:W4:Y:S01]  /*20fb0*/  LDL.LU R14, [R1+0xf8] ;  /* 0x0000f800010e7983 */ /* 0x000f220000300800 */
[----:B------:R-:W-:Y:S01]  /*20fc0*/  @!P1 IMAD.MOV R22, RZ, RZ, -R22 ;  /* 0x000000ffff169224 */ /* 0x000fe200078e0a16 */
[----:B------:R-:W-:Y:S02]  /*20fd0*/  SEL R23, R11, R23, !P4 ;  /* 0x000000170b177207 */ /* 0x000fe40006000000 */
[----:B------:R-:W-:Y:S02]  /*20fe0*/  ISETP.GT.U32.AND P3, PT, R8, R10, PT ;  /* 0x0000000a0800720c */ /* 0x000fe40003f64070 */
[----:B------:R-:W-:Y:S02]  /*20ff0*/  ISETP.GE.AND P1, PT, R85, RZ, PT ;  /* 0x000000ff5500720c */ /* 0x000fe40003f26270 */
[----:B------:R-:W4:Y:S01]  /*21000*/  LDL R85, [R1+0x11fc] ;  /* 0x0011fc0001557983 */ /* 0x000f220000100800 */
[----:B0-----:R-:W-:Y:S02]  /*21010*/  IMAD R24, R23, UR4, RZ ;  /* 0x0000000417187c24 */ /* 0x001fe4000f8e02ff */
[----:B------:R-:W-:Y:S01]  /*21020*/  @!P6 IMAD.IADD R16, R16, 0x1, -R8 ;  /* 0x000000011010e824 */ /* 0x000fe200078e0a08 */
[----:B------:R-:W-:-:S05]  /*21030*/  ISETP.GT.U32.AND P5, PT, R8, R15, PT ;  /* 0x0000000f0800720c */ /* 0x000fca0003fa4070 */
[----:B------:R-:W-:Y:S01]  /*21040*/  @!P3 IMAD.IADD R10, R10, 0x1, -R8 ;  /* 0x000000010a0ab824 */ /* 0x000fe200078e0a08 */
[C---:B------:R-:W-:Y:S01]  /*21050*/  IADD3 R4, P6, PT, R24.reuse, R7, RZ ;  /* 0x0000000718047210 */ /* 0x040fe20007fde0ff */
[----:B------:R-:W0:Y:S03]  /*21060*/  LDCU UR4, c[0x0][0x3b0] ;  /* 0x00007600ff0477ac */ /* 0x000e260008000800 */
[----:B---3--:R-:W-:Y:S01]  /*21070*/  LEA.HI.X.SX32 R5, R24, R6, 0x1, P6 ;  /* 0x0000000618057211 */ /* 0x008fe200030f0eff */
        /* <DEDUP_REMOVED lines=12> */
[----:B------:R-:W4:Y:S05]  /*21140*/  LDL.LU R10, [R1+0xf0] ;  /* 0x0000f000010a7983 */ /* 0x000f2a0000300800 */
[----:B------:R-:W-:Y:S01]  /*21150*/  @!P5 IMAD.IADD R15, R15, 0x1, -R8 ;  /* 0x000000010f0fd824 */ /* 0x000fe200078e0a08 */
[----:B------:R-:W-:Y:S01]  /*21160*/  PRMT R77, RZ, 0x7610, R77 ;  /* 0x00007610ff4d7816 */ /* 0x000fe2000000004d */
[----:B------:R-:W-:Y:S01]  /*21170*/  @!P1 IMAD.MOV R23, RZ, RZ, -R23 ;  /* 0x000000ffff179224 */ /* 0x000fe200078e0a17 */
[C---:B------:R-:W-:Y:S01]  /*21180*/  IADD3 R3, P1, PT, R22.reuse, R7, RZ ;  /* 0x0000000716037210 */ /* 0x040fe20007f3e0ff */
[----:B------:R-:W-:Y:S01]  /*21190*/  @P0 IMAD.MOV.U32 R25, RZ, RZ, R5 ;  /* 0x000000ffff190224 */ /* 0x000fe200078e0005 */
[----:B------:R-:W1:Y:S02]  /*211a0*/  LDCU UR5, c[0x0][0x3b0] ;  /* 0x00007600ff0577ac */ /* 0x000e640008000800 */
[----:B---3--:R-:W-:Y:S01]  /*211b0*/  LEA.HI.X.SX32 R4, R22, R6, 0x1, P1 ;  /* 0x0000000616047211 */ /* 0x008fe200008f0eff */
[----:B------:R-:W-:Y:S01]  /*211c0*/  IMAD.MOV.U32 R22, RZ, RZ, R15 ;  /* 0x000000ffff167224 */ /* 0x000fe200078e000f */
[----:B------:R-:W-:Y:S04]  /*211d0*/  STL [R1+0x818], R3 ;  /* 0x0008180301007387 */ /* 0x000fe80000100800 */
[----:B------:R3:W4:Y:S01]  /*211e0*/  @P0 LDG.E.U8 R78, desc[UR18][R24.64] ;  /* 0x00000012184e0981 */ /* 0x000722000c1e1100 */
[----:B------:R-:W-:-:S03]  /*211f0*/  @!P3 IMAD.MOV R22, RZ, RZ, -R22 ;  /* 0x000000ffff16b224 */ /* 0x000fc600078e0a16 */
[----:B------:R0:W-:Y:S01]  /*21200*/  STL [R1+0x814], R4 ;  /* 0x0008140401007387 */ /* 0x0001e20000100800 */
[----:B---3--:R-:W-:Y:S02]  /*21210*/  @P0 IMAD.MOV.U32 R24, RZ, RZ, R3 ;  /* 0x000000ffff180224 */ /* 0x008fe400078e0003 */
[----:B------:R-:W-:Y:S02]  /*21220*/  @P0 IMAD.MOV.U32 R25, RZ, RZ, R4 ;  /* 0x000000ffff190224 */ /* 0x000fe400078e0004 */
[----:B------:R-:W-:-:S03]  /*21230*/  @!P6 IMAD.IADD R16, R16, 0x1, -R8 ;  /* 0x000000011010e824 */ /* 0x000fc600078e0a08 */
[----:B------:R3:W4:Y:S02]  /*21240*/  @P0 LDG.E.U8 R77, desc[UR18][R24.64] ;  /* 0x00000012184d0981 */ /* 0x000724000c1e1100 */
[C---:B---3--:R-:W-:Y:S02]  /*21250*/  SEL R24, R11.reuse, R23, !P4 ;  /* 0x000000170b187207 */ /* 0x048fe40006000000 */
[----:B------:R-:W-:Y:S01]  /*21260*/  SEL R23, R11, R22, !P4 ;  /* 0x000000160b177207 */ /* 0x000fe20006000000 */
[----:B------:R-:W-:Y:S02]  /*21270*/  IMAD.MOV.U32 R22, RZ, RZ, R16 ;  /* 0x000000ffff167224 */ /* 0x000fe400078e0010 */
[----:B------:R-:W-:Y:S01]  /*21280*/  IMAD R24, R24, UR12, RZ ;  /* 0x0000000c18187c24 */ /* 0x000fe2000f8e02ff */
[----:B------:R-:W-:Y:S01]  /*21290*/  PRMT R76, RZ, 0x7610, R76 ;  /* 0x00007610ff4c7816 */ /* 0x000fe2000000004c */
[----:B0-----:R-:W-:Y:S01]  /*212a0*/  IMAD R23, R23, UR4, RZ ;  /* 0x0000000417177c24 */ /* 0x001fe2000f8e02ff */
[----:B------:R-:W-:Y:S01]  /*212b0*/  PRMT R75, RZ, 0x7610, R75 ;  /* 0x00007610ff4b7816 */ /* 0x000fe2000000004b */
[----:B------:R-:W0:Y:S01]  /*212c0*/  LDCU UR4, c[0x0][0x3b0] ;  /* 0x00007600ff0477ac */ /* 0x000e220008000800 */
[----:B------:R-:W-:-:S02]  /*212d0*/  IADD3 R16, P6, PT, R24, R7, RZ ;  /* 0x0000000718107210 */ /* 0x000fc40007fde0ff */
[----:B------:R-:W-:Y:S01]  /*212e0*/  PRMT R74, RZ, 0x7610, R74 ;  /* 0x00007610ff4a7816 */ /* 0x000fe2000000004a */
[----:B------:R-:W3:Y:S01]  /*212f0*/  LDCU UR12, c[0x0][0x3b0] ;  /* 0x00007600ff0c77ac */ /* 0x000ee20008000800 */
[----:B--2---:R-:W-:-:S13]  /*21300*/  ISETP.GT.U32.AND P5, PT, R8, R13, PT ;  /* 0x0000000d0800720c */ /* 0x004fda0003fa4070 */
[----:B------:R-:W-:-:S05]  /*21310*/  @!P5 IMAD.IADD R13, R13, 0x1, -R8 ;  /* 0x000000010d0dd824 */ /* 0x000fca00078e0a08 */
[----:B------:R-:W-:Y:S02]  /*21320*/  ISETP.GT.U32.AND P3, PT, R8, R13, PT ;  /* 0x0000000d0800720c */ /* 0x000fe40003f64070 */
[----:B----4-:R-:W-:Y:S02]  /*21330*/  ISETP.GE.AND P5, PT, R85, RZ, PT ;  /* 0x000000ff5500720c */ /* 0x010fe40003fa6270 */
[----:B------:R-:W2:Y:S04]  /*21340*/  LDL R85, [R1+0x1224] ;  /* 0x0012240001557983 */ /* 0x000ea80000100800 */
[----:B------:R-:W4:Y:S05]  /*21350*/  LDL.LU R5, [R1+0xf4] ;  /* 0x0000f40001057983 */ /* 0x000f2a0000300800 */
[----:B------:R-:W-:Y:S01]  /*21360*/  @!P3 IMAD.IADD R13, R13, 0x1, -R8 ;  /* 0x000000010d0db824 */ /* 0x000fe200078e0a08 */
[----:B------:R-:W3:Y:S01]  /*21370*/  LDL.LU R4, [R1+0xec] ;  /* 0x0000ec0001047983 */ /* 0x000ee20000300800 */
        /* <DEDUP_REMOVED lines=14> */
[----:B------:R-:W-:Y:S01]  /*21460*/  ISETP.GT.U32.AND P1, PT, R8, R14, PT ;  /* 0x0000000e0800720c */ /* 0x000fe20003f24070 */
[----:B0-----:R-:W-:Y:S02]  /*21470*/  @P0 IMAD.MOV.U32 R22, RZ, RZ, R3 ;  /* 0x000000ffff160224 */ /* 0x001fe400078e0003 */
[----:B------:R-:W-:Y:S01]  /*21480*/  @P0 IMAD.MOV.U32 R23, RZ, RZ, R15 ;  /* 0x000000ffff170224 */ /* 0x000fe200078e000f */
[----:B------:R0:W-:Y:S01]  /*21490*/  STL [R1+0x81c], R25 ;  /* 0x00081c1901007387 */ /* 0x0001e20000100800 */
[----:B-1----:R-:W-:Y:S01]  /*214a0*/  IMAD R24, R24, UR5, RZ ;  /* 0x0000000518187c24 */ /* 0x002fe2000f8e02ff */
[----:B------:R-:W-:Y:S01]  /*214b0*/  ISETP.GT.U32.AND P6, PT, R8, R10, PT ;  /* 0x0000000a0800720c */ /* 0x000fe20003fc4070 */
[----:B------:R-:W1:Y:S01]  /*214c0*/  LDCU UR5, c[0x0][0x3b0] ;  /* 0x00007600ff0577ac */ /* 0x000e620008000800 */
[----:B------:R0:W3:Y:S04]  /*214d0*/  @P0 LDG.E.U8 R75, desc[UR18][R22.64] ;  /* 0x00000012164b0981 */ /* 0x0000e8000c1e1100 */
[----:B------:R1:W-:Y:S01]  /*214e0*/  STL [R1+0x834], R15 ;  /* 0x0008340f01007387 */ /* 0x0003e20000100800 */
[----:B0-----:R-:W-:-:S04]  /*214f0*/  IMAD.MOV.U32 R22, RZ, RZ, R13 ;  /* 0x000000ffff167224 */ /* 0x001fc800078e000d */
[----:B------:R-:W-:Y:S01]  /*21500*/  @!P3 IMAD.MOV R22, RZ, RZ, -R22 ;  /* 0x000000ffff16b224 */ /* 0x000fe200078e0a16 */
[----:B------:R-:W-:Y:S01]  /*21510*/  IADD3 R3, P3, PT, R24, R7, RZ ;  /* 0x0000000718037210 */ /* 0x000fe20007f7e0ff */
[----:B------:R-:W-:-:S03]  /*21520*/  @!P1 IMAD.IADD R14, R14, 0x1, -R8 ;  /* 0x000000010e0e9824 */ /* 0x000fc600078e0a08 */
[----:B------:R-:W-:Y:S02]  /*21530*/  LEA.HI.X.SX32 R13, R24, R6, 0x1, P3 ;  /* 0x00000006180d7211 */ /* 0x000fe400018f0eff */
[----:B------:R-:W-:Y:S01]  /*21540*/  SEL R23, R11, R22, !P4 ;  /* 0x000000160b177207 */ /* 0x000fe20006000000 */
[----:B------:R-:W-:Y:S02]  /*21550*/  IMAD.MOV.U32 R22, RZ, RZ, R14 ;  /* 0x000000ffff167224 */ /* 0x000fe400078e000e */
[----:B------:R-:W-:Y:S02]  /*21560*/  @P0 IMAD.MOV.U32 R25, RZ, RZ, R13 ;  /* 0x000000ffff190224 */ /* 0x000fe400078e000d */
[----:B------:R-:W-:Y:S01]  /*21570*/  IMAD R23, R23, UR13, RZ ;  /* 0x0000000d17177c24 */ /* 0x000fe2000f8e02ff */
[----:B------:R-:W-:Y:S01]  /*21580*/  PRMT R73, RZ, 0x7610, R73 ;  /* 0x00007610ff497816 */ /* 0x000fe20000000049 */
[----:B------:R-:W-:Y:S01]  /*21590*/  @P0 IMAD.MOV.U32 R24, RZ, RZ, R3 ;  /* 0x000000ffff180224 */ /* 0x000fe200078e0003 */
[----:B------:R-:W-:Y:S01]  /*215a0*/  PRMT R72, RZ, 0x7610, R72 ;  /* 0x00007610ff487816 */ /* 0x000fe20000000048 */
[----:B------:R-:W-:Y:S01]  /*215b0*/  @!P6 IMAD.IADD R10, R10, 0x1, -R8 ;  /* 0x000000010a0ae824 */ /* 0x000fe200078e0a08 */
[----:B------:R-:W-:Y:S01]  /*215c0*/  PRMT R71, RZ, 0x7610, R71 ;  /* 0x00007610ff477816 */ /* 0x000fe20000000047 */
[----:B------:R-:W0:Y:S01]  /*215d0*/  LDCU UR13, c[0x0][0x3b0] ;  /* 0x00007600ff0d77ac */ /* 0x000e220008000800 */
[----:B------:R0:W3:Y:S02]  /*215e0*/  @P0 LDG.E.U8 R74, desc[UR18][R24.64] ;  /* 0x00000012184a0981 */ /* 0x0000e4000c1e1100 */
[----:B------:R-:W-:-:S13]  /*215f0*/  ISETP.GT.U32.AND P6, PT, R8, R10, PT ;  /* 0x0000000a0800720c */ /* 0x000fda0003fc4070 */
[----:B------:R-:W-:Y:S01]  /*21600*/  @!P6 IMAD.IADD R10, R10, 0x1, -R8 ;  /* 0x000000010a0ae824 */ /* 0x000fe200078e0a08 */
[----:B--2---:R-:W-:Y:S02]  /*21610*/  ISETP.GE.AND P5, PT, R85, RZ, PT ;  /* 0x000000ff5500720c */ /* 0x004fe40003fa6270 */
[----:B------:R-:W2:Y:S01]  /*21620*/  LDL.LU R85, [R1+0xe4] ;  /* 0x0000e40001557983 */ /* 0x000ea20000300800 */
[----:B----4-:R-:W-:-:S03]  /*21630*/  ISETP.GT.U32.AND P1, PT, R8, R5, PT ;  /* 0x000000050800720c */ /* 0x010fc60003f24070 */
[----:B------:R-:W-:Y:S04]  /*21640*/  STL [R1+0x840], R3 ;  /* 0x0008400301007387 */ /* 0x000fe80000100800 */
[----:B------:R4:W-:Y:S04]  /*21650*/  STL [R1+0x83c], R13 ;  /* 0x00083c0d01007387 */ /* 0x0009e80000100800 */
[----:B------:R-:W2:Y:S04]  /*21660*/  LDL R14, [R1+0x1230] ;  /* 0x00123000010e7983 */ /* 0x000ea80000100800 */
[----:B-1----:R-:W2:Y:S01]  /*21670*/  LDL.LU R15, [R1+0xe8] ;  /* 0x0000e800010f7983 */ /* 0x002ea20000300800 */
[----:B------:R-:W-:-:S03]  /*21680*/  @!P5 IMAD.MOV R22, RZ, RZ, -R22 ;  /* 0x000000ffff16d224 */ /* 0x000fc600078e0a16 */
[----:B----4-:R-:W4:Y:S01]  /*21690*/  LDL R13, [R1+0x1220] ;  /* 0x00122000010d7983 */ /* 0x010f220000100800 */
[----:B------:R-:W-:Y:S01]  /*216a0*/  IADD3 R3, P5, PT, R23, R7, RZ ;  /* 0x0000000717037210 */ /* 0x000fe20007fbe0ff */
[----:B------:R-:W-:Y:S01]  /*216b0*/  @!P1 IMAD.IADD R5, R5, 0x1, -R8 ;  /* 0x0000000105059824 */ /* 0x000fe200078e0a08 */
[----:B---3--:R-:W-:Y:S02]  /*216c0*/  ISETP.GE.AND P1, PT, R12, RZ, PT ;  /* 0x000000ff0c00720c */ /* 0x008fe40003f26270 */
[----:B------:R-:W-:Y:S01]  /*216d0*/  LEA.HI.X.SX32 R12, R23, R6, 0x1, P5 ;  /* 0x00000006170c7211 */ /* 0x000fe200028f0eff */
[----:B------:R-:W-:Y:S04]  /*216e0*/  STL [R1+0x848], R3 ;  /* 0x0008480301007387 */ /* 0x000fe80000100800 */
[----:B------:R-:W3:Y:S01]  /*216f0*/  LDL.LU R16, [R1+0xdc] ;  /* 0x0000dc0001107983 */ /* 0x000ee20000300800 */
[----:B------:R-:W-:-:S03]  /*21700*/  @P0 IMAD.MOV.U32 R23, RZ, RZ, R12 ;  /* 0x000000ffff170224 */ /* 0x000fc600078e000c */
[----:B------:R1:W-:Y:S01]  /*21710*/  STL [R1+0x844], R12 ;  /* 0x0008440c01007387 */ /* 0x0003e20000100800 */
[----:B------:R-:W-:-:S03]  /*21720*/  SEL R22, R11, R22, !P4 ;  /* 0x000000160b167207 */ /* 0x000fc60006000000 */
[----:B-1----:R-:W3:Y:S02]  /*21730*/  LDL R12, [R1+0x121c] ;  /* 0x00121c00010c7983 */ /* 0x002ee40000100800 */
[----:B0-----:R-:W-:Y:S01]  /*21740*/  IMAD R24, R22, UR4, RZ ;  /* 0x0000000416187c24 */ /* 0x001fe2000f8e02ff */
[C---:B------:R-:W-:Y:S01]  /*21750*/  ISETP.GT.U32.AND P3, PT, R8.reuse, R4, PT ;  /* 0x000000040800720c */ /* 0x040fe20003f64070 */
[----:B------:R-:W-:Y:S01]  /*21760*/  @P0 IMAD.MOV.U32 R22, RZ, RZ, R3 ;  /* 0x000000ffff160224 */ /* 0x000fe200078e0003 */
[----:B------:R-:W-:Y:S01]  /*21770*/  ISETP.GT.U32.AND P5, PT, R8, R5, PT ;  /* 0x000000050800720c */ /* 0x000fe20003fa4070 */
[----:B------:R-:W0:Y:S01]  /*21780*/  LDCU UR4, c[0x0][0x3b0] ;  /* 0x00007600ff0477ac */ /* 0x000e220008000800 */
[C---:B------:R-:W-:Y:S02]  /*21790*/  IADD3 R3, P6, PT, R24.reuse, R7, RZ ;  /* 0x0000000718037210 */ /* 0x040fe40007fde0ff */
[----:B------:R1:W3:Y:S04]  /*217a0*/  @P0 LDG.E.U8 R73, desc[UR18][R22.64] ;  /* 0x0000001216490981 */ /* 0x0002e8000c1e1100 */
[----:B------:R-:W-:Y:S01]  /*217b0*/  STL [R1+0x850], R3 ;  /* 0x0008500301007387 */ /* 0x000fe20000100800 */
[----:B-1----:R-:W-:Y:S01]  /*217c0*/  IMAD.MOV.U32 R22, RZ, RZ, R10 ;  /* 0x000000ffff167224 */ /* 0x002fe200078e000a */
[----:B------:R-:W-:-:S05]  /*217d0*/  LEA.HI.X.SX32 R10, R24, R6, 0x1, P6 ;  /* 0x00000006180a7211 */ /* 0x000fca00030f0eff */
[----:B------:R1:W-:Y:S01]  /*217e0*/  STL [R1+0x84c], R10 ;  /* 0x00084c0a01007387 */ /* 0x0003e20000100800 */
[----:B------:R-:W-:-:S03]  /*217f0*/  @P0 IMAD.MOV.U32 R23, RZ, RZ, R10 ;  /* 0x000000ffff170224 */ /* 0x000fc600078e000a */
[----:B-1----:R-:W3:Y:S01]  /*21800*/  LDL R10, [R1+0x1274] ;  /* 0x00127400010a7983 */ /* 0x002ee20000100800 */
        /* <DEDUP_REMOVED lines=8> */
[----:B------:R-:W0:Y:S03]  /*21890*/  LDCU UR5, c[0x0][0x3b0] ;  /* 0x00007600ff0577ac */ /* 0x000e260008000800 */
[----:B------:R-:W-:Y:S01]  /*218a0*/  @!P3 IMAD.IADD R4, R4, 0x1, -R8 ;  /* 0x000000010404b824 */ /* 0x000fe200078e0a08 */
[----:B------:R-:W-:Y:S01]  /*218b0*/  IADD3 R3, P3, PT, R24, R7, RZ ;  /* 0x0000000718037210 */ /* 0x000fe20007f7e0ff */
[----:B-1----:R-:W-:-:S03]  /*218c0*/  IMAD.MOV.U32 R23, RZ, RZ, R5 ;  /* 0x000000ffff177224 */ /* 0x002fc600078e0005 */
[----:B------:R-:W-:Y:S01]  /*218d0*/  LEA.HI.X.SX32 R5, R24, R6, 0x1, P3 ;  /* 0x0000000618057211 */ /* 0x000fe200018f0eff */
[----:B------:R-:W-:Y:S02]  /*218e0*/  IMAD.MOV.U32 R22, RZ, RZ, R4 ;  /* 0x000000ffff167224 */ /* 0x000fe400078e0004 */
[----:B------:R-:W-:Y:S02]  /*218f0*/  @P0 IMAD.MOV.U32 R24, RZ, RZ, R3 ;  /* 0x000000ffff180224 */ /* 0x000fe400078e0003 */
[----:B------:R-:W-:-:S05]  /*21900*/  @P0 IMAD.MOV.U32 R25, RZ, RZ, R5 ;  /* 0x000000ffff190224 */ /* 0x000fca00078e0005 */
[----:B------:R0:W3:Y:S01]  /*21910*/  @P0 LDG.E.U8 R71, desc[UR18][R24.64] ;  /* 0x0000001218470981 */ /* 0x0000e2000c1e1100 */
[----:B--2---:R-:W-:Y:S02]  /*21920*/  ISETP.GT.U32.AND P1, PT, R8, R85, PT ;  /* 0x000000550800720c */ /* 0x004fe40003f24070 */
[----:B------:R-:W-:-:S11]  /*21930*/  ISETP.GE.AND P6, PT, R14, RZ, PT ;  /* 0x000000ff0e00720c */ /* 0x000fd60003fc6270 */
[----:B------:R-:W-:Y:S01]  /*21940*/  @!P1 IMAD.IADD R85, R85, 0x1, -R8 ;  /* 0x0000000155559824 */ /* 0x000fe200078e0a08 */
[----:B------:R-:W2:Y:S01]  /*21950*/  LDL.LU R14, [R1+0xd8] ;  /* 0x0000d800010e7983 */ /* 0x000ea20000300800 */
[----:B----4-:R-:W-:-:S03]  /*21960*/  ISETP.GE.AND P1, PT, R13, RZ, PT ;  /* 0x000000ff0d00720c */ /* 0x010fc60003f26270 */
[----:B------:R-:W-:Y:S04]  /*21970*/  STL [R1+0x858], R3 ;  /* 0x0008580301007387 */ /* 0x000fe80000100800 */
[----:B------:R1:W-:Y:S01]  /*21980*/  STL [R1+0x854], R5 ;  /* 0x0008540501007387 */ /* 0x0003e20000100800 */
[----:B------:R-:W-:-:S03]  /*21990*/  @!P6 IMAD.MOV R23, RZ, RZ, -R23 ;  /* 0x000000ffff17e224 */ /* 0x000fc600078e0a17 */
[----:B------:R-:W4:Y:S02]  /*219a0*/  LDL.LU R13, [R1+0xd0] ;  /* 0x0000d000010d7983 */ /* 0x000f240000300800 */
[----:B------:R-:W-:Y:S01]  /*219b0*/  @!P1 IMAD.MOV R22, RZ, RZ, -R22 ;  /* 0x000000ffff169224 */ /* 0x000fe200078e0a16 */
[----:B---3--:R-:W-:Y:S02]  /*219c0*/  ISETP.GT.U32.AND P6, PT, R8, R16, PT ;  /* 0x000000100800720c */ /* 0x008fe40003fc4070 */
[----:B------:R-:W-:Y:S02]  /*219d0*/  SEL R23, R11, R23, !P4 ;  /* 0x000000170b177207 */ /* 0x000fe40006000000 */
[----:B------:R-:W-:Y:S02]  /*219e0*/  ISETP.GE.AND P1, PT, R12, RZ, PT ;  /* 0x000000ff0c00720c */ /* 0x000fe40003f26270 */
[----:B------:R-:W3:Y:S01]  /*219f0*/  LDL R12, [R1+0x124c] ;  /* 0x00124c00010c7983 */ /* 0x000ee20000100800 */
[C---:B------:R-:W-:Y:S01]  /*21a00*/  ISETP.GT.U32.AND P3, PT, R8.reuse, R85, PT ;  /* 0x000000550800720c */ /* 0x040fe20003f64070 */
[----:B0-----:R-:W-:Y:S01]  /*21a10*/  IMAD R24, R23, UR4, RZ ;  /* 0x0000000417187c24 */ /* 0x001fe2000f8e02ff */
[----:B------:R-:W-:-:S04]  /*21a20*/  ISETP.GT.U32.AND P5, PT, R8, R15, PT ;  /* 0x0000000f0800720c */ /* 0x000fc80003fa4070 */
[----:B------:R-:W-:Y:S01]  /*21a30*/  @!P6 IMAD.IADD R16, R16, 0x1, -R8 ;  /* 0x000000011010e824 */ /* 0x000fe200078e0a08 */
[----:B------:R-:W-:Y:S01]  /*21a40*/  SEL R22, R11, R22, !P4 ;  /* 0x000000160b167207 */ /* 0x000fe20006000000 */
[----:B------:R-:W0:Y:S01]  /*21a50*/  LDCU UR4, c[0x0][0x3b0] ;  /* 0x00007600ff0477ac */ /* 0x000e220008000800 */
[----:B------:R-:W-:-:S04]  /*21a60*/  IADD3 R4, P6, PT, R24, R7, RZ ;  /* 0x0000000718047210 */ /* 0x000fc80007fde0ff */
[----:B-1----:R-:W-:Y:S01]  /*21a70*/  LEA.HI.X.SX32 R5, R24, R6, 0x1, P6 ;  /* 0x0000000618057211 */ /* 0x002fe200030f0eff */
[----:B------:R1:W-:Y:S01]  /*21a80*/  STL [R1+0x860], R4 ;  /* 0x0008600401007387 */ /* 0x0003e20000100800 */
[----:B------:R-:W-:-:S03]  /*21a90*/  @!P3 IMAD.IADD R85, R85, 0x1, -R8 ;  /* 0x000000015555b824 */ /* 0x000fc600078e0a08 */
[----:B------:R0:W-:Y:S01]  /*21aa0*/  STL [R1+0x85c], R5 ;  /* 0x00085c0501007387 */ /* 0x0001e20000100800 */
[----:B------:R-:W-:-:S03]  /*21ab0*/  ISETP.GE.AND P3, PT, R10, RZ, PT ;  /* 0x000000ff0a00720c */ /* 0x000fc60003f66270 */
[----:B------:R-:W4:Y:S01]  /*21ac0*/  LDL R10, [R1+0x1250] ;  /* 0x00125000010a7983 */ /* 0x000f220000100800 */
[----:B------:R-:W-:-:S05]  /*21ad0*/  @!P5 IMAD.IADD R15, R15, 0x1, -R8 ;  /* 0x000000010f0fd824 */ /* 0x000fca00078e0a08 */
[----:B------:R-:W-:Y:S01]  /*21ae0*/  ISETP.GT.U32.AND P5, PT, R8, R15, PT ;  /* 0x0000000f0800720c */ /* 0x000fe20003fa4070 */
[----:B------:R-:W-:Y:S02]  /*21af0*/  IMAD.MOV.U32 R23, RZ, RZ, R85 ;  /* 0x000000ffff177224 */ /* 0x000fe400078e0055 */
[----:B------:R-:W-:Y:S01]  /*21b00*/  IMAD R22, R22, UR5, RZ ;  /* 0x0000000516167c24 */ /* 0x000fe2000f8e02ff */
[----:B------:R-:W4:Y:S01]  /*21b10*/  LDL.LU R85, [R1+0xcc] ;  /* 0x0000cc0001557983 */ /* 0x000f220000300800 */
[----:B------:R-:W-:Y:S02]  /*21b20*/  @!P1 IMAD.MOV R23, RZ, RZ, -R23 ;  /* 0x000000ffff179224 */ /* 0x000fe400078e0a17 */
[----:B------:R-:W-:-:S06]  /*21b30*/  @P0 IMAD.MOV.U32 R24, RZ, RZ, R4 ;  /* 0x000000ffff180224 */ /* 0x000fcc00078e0004 */
[----:B------:R-:W-:Y:S01]  /*21b40*/  @!P5 IMAD.IADD R15, R15, 0x1, -R8 ;  /* 0x000000010f0fd824 */ /* 0x000fe200078e0a08 */
[C---:B------:R-:W-:Y:S01]  /*21b50*/  IADD3 R3, P1, PT, R22.reuse, R7, RZ ;  /* 0x0000000716037210 */ /* 0x040fe20007f3e0ff */
[----:B------:R-:W-:Y:S01]  /*21b60*/  @P0 IMAD.MOV.U32 R25, RZ, RZ, R5 ;  /* 0x000000ffff190224 */ /* 0x000fe200078e0005 */
[----:B------:R-:W-:Y:S01]  /*21b70*/  PRMT R70, RZ, 0x7610, R70 ;  /* 0x00007610ff467816 */ /* 0x000fe20000000046 */
[----:B------:R-:W0:Y:S01]  /*21b80*/  LDCU UR5, c[0x0][0x3b0] ;  /* 0x00007600ff0577ac */ /* 0x000e220008000800 */
[----:B-1----:R-:W-:Y:S01]  /*21b90*/  LEA.HI.X.SX32 R4, R22, R6, 0x1, P1 ;  /* 0x0000000616047211 */ /* 0x002fe200008f0eff */
[----:B------:R1:W-:Y:S01]  /*21ba0*/  STL [R1+0x878], R3 ;  /* 0x0008780301007387 */ /* 0x0003e20000100800 */
[----:B------:R-:W-:Y:S01]  /*21bb0*/  ISETP.GT.U32.AND P6, PT, R8, R16, PT ;  /* 0x000000100800720c */ /* 0x000fe20003fc4070 */
[----:B------:R-:W-:Y:S02]  /*21bc0*/  IMAD.MOV.U32 R22, RZ, RZ, R15 ;  /* 0x000000ffff167224 */ /* 0x000fe400078e000f */
[----:B------:R0:W-:Y:S01]  /*21bd0*/  STL [R1+0x874], R4 ;  /* 0x0008740401007387 */ /* 0x0001e20000100800 */
[----:B------:R-:W-:-:S03]  /*21be0*/  PRMT R69, RZ, 0x7610, R69 ;  /* 0x00007610ff457816 */ /* 0x000fc60000000045 */
[----:B------:R0:W4:Y:S01]  /*21bf0*/  @P0 LDG.E.U8 R70, desc[UR18][R24.64] ;  /* 0x0000001218460981 */ /* 0x000122000c1e1100 */
[----:B------:R-:W-:Y:S02]  /*21c00*/  @!P3 IMAD.MOV R22, RZ, RZ, -R22 ;  /* 0x000000ffff16b224 */ /* 0x000fe400078e0a16 */
[----:B0-----:R-:W-:Y:S02]  /*21c10*/  @P0 IMAD.MOV.U32 R24, RZ, RZ, R3 ;  /* 0x000000ffff180224 */ /* 0x001fe400078e0003 */
[----:B------:R-:W-:Y:S02]  /*21c20*/  @P0 IMAD.MOV.U32 R25, RZ, RZ, R4 ;  /* 0x000000ffff190224 */ /* 0x000fe400078e0004 */
[----:B------:R-:W-:-:S03]  /*21c30*/  @!P6 IMAD.IADD R16, R16, 0x1, -R8 ;  /* 0x000000011010e824 */ /* 0x000fc600078e0a08 */
[----:B------:R0:W4:Y:S02]  /*21c40*/  @P0 LDG.E.U8 R69, desc[UR18][R24.64] ;  /* 0x0000001218450981 */ /* 0x000124000c1e1100 */
[C---:B0-----:R-:W-:Y:S02]  /*21c50*/  SEL R24, R11.reuse, R23, !P4 ;  /* 0x000000170b187207 */ /* 0x041fe40006000000 */
[----:B------:R-:W-:Y:S01]  /*21c60*/  SEL R23, R11, R22, !P4 ;  /* 0x000000160b177207 */ /* 0x000fe20006000000 */
[----:B------:R-:W-:Y:S02]  /*21c70*/  IMAD.MOV.U32 R22, RZ, RZ, R16 ;  /* 0x000000ffff167224 */ /* 0x000fe400078e0010 */
[----:B------:R-:W-:Y:S01]  /*21c80*/  IMAD R24, R24, UR12, RZ ;  /* 0x0000000c18187c24 */ /* 0x000fe2000f8e02ff */
[----:B------:R-:W-:Y:S01]  /*21c90*/  PRMT R68, RZ, 0x7610, R68 ;  /* 0x00007610ff447816 */ /* 0x000fe20000000044 */
[----:B------:R-:W-:Y:S01]  /*21ca0*/  IMAD R23, R23, UR4, RZ ;  /* 0x0000000417177c24 */ /* 0x000fe2000f8e02ff */
[----:B------:R-:W-:Y:S01]  /*21cb0*/  PRMT R67, RZ, 0x7610, R67 ;  /* 0x00007610ff437816 */ /* 0x000fe20000000043 */
[----:B------:R-:W0:Y:S01]  /*21cc0*/  LDCU UR4, c[0x0][0x3b0] ;  /* 0x00007600ff0477ac */ /* 0x000e220008000800 */
[----:B------:R-:W-:-:S02]  /*21cd0*/  IADD3 R16, P6, PT, R24, R7, RZ ;  /* 0x0000000718107210 */ /* 0x000fc40007fde0ff */
[----:B------:R-:W-:Y:S01]  /*21ce0*/  PRMT R66, RZ, 0x7610, R66 ;  /* 0x00007610ff427816 */ /* 0x000fe20000000042 */
[----:B------:R-:W0:Y:S01]  /*21cf0*/  LDCU UR12, c[0x0][0x3b0] ;  /* 0x00007600ff0c77ac */ /* 0x000e220008000800 */
[----:B--2---:R-:W-:-:S13]  /*21d00*/  ISETP.GT.U32.AND P5, PT, R8, R14, PT ;  /* 0x0000000e0800720c */ /* 0x004fda0003fa4070 */
[----:B------:R-:W-:-:S05]  /*21d10*/  @!P5 IMAD.IADD R14, R14, 0x1, -R8 ;  /* 0x000000010e0ed824 */ /* 0x000fca00078e0a08 */
[----:B------:R-:W-:Y:S02]  /*21d20*/  ISETP.GT.U32.AND P3, PT, R8, R14, PT ;  /* 0x0000000e0800720c */ /* 0x000fe40003f64070 */
[----:B---3--:R-:W-:Y:S02]  /*21d30*/  ISETP.GE.AND P5, PT, R12, RZ, PT ;  /* 0x000000ff0c00720c */ /* 0x008fe40003fa6270 */
[----:B------:R-:W2:Y:S04]  /*21d40*/  LDL R12, [R1+0x1238] ;  /* 0x00123800010c7983 */ /* 0x000ea80000100800 */
[----:B------:R-:W3:Y:S05]  /*21d50*/  LDL.LU R5, [R1+0xc8] ;  /* 0x0000c80001057983 */ /* 0x000eea0000300800 */
[----:B------:R-:W-:Y:S01]  /*21d60*/  @!P3 IMAD.IADD R14, R14, 0x1, -R8 ;  /* 0x000000010e0eb824 */ /* 0x000fe200078e0a08 */
[----:B------:R-:W3:Y:S01]  /*21d70*/  LDL.LU R15, [R1+0xc4] ;  /* 0x0000c400010f7983 */ /* 0x000ee20000300800 */
[----:B------:R-:W-:Y:S01]  /*21d80*/  @!P5 IMAD.MOV R22, RZ, RZ, -R22 ;  /* 0x000000ffff16d224 */ /* 0x000fe200078e0a16 */
[----:B-1----:R-:W-:-:S02]  /*21d90*/  IADD3 R3, P5, PT, R23, R7, RZ ;  /* 0x0000000717037210 */ /* 0x002fc40007fbe0ff */
[----:B------:R-:W-:Y:S04]  /*21da0*/  STL [R1+0x880], R16 ;  /* 0x0008801001007387 */ /* 0x000fe80000100800 */
[----:B------:R1:W-:Y:S01]  /*21db0*/  STL [R1+0x888], R3 ;  /* 0x0008880301007387 */ /* 0x0003e20000100800 */
[----:B----4-:R-:W-:-:S03]  /*21dc0*/  ISETP.GE.AND P3, PT, R10, RZ, PT ;  /* 0x000000ff0a00720c */ /* 0x010fc60003f66270 */
[----:B------:R-:W4:Y:S01]  /*21dd0*/  LDL R10, [R1+0x1248] ;  /* 0x00124800010a7983 */ /* 0x000f220000100800 */
[----:B------:R-:W-:Y:S02]  /*21de0*/  ISETP.GT.U32.AND P1, PT, R8, R13, PT ;  /* 0x0000000d0800720c */ /* 0x000fe40003f24070 */
[-C--:B------:R-:W-:Y:S02]  /*21df0*/  LEA.HI.X.SX32 R25, R24, R6.reuse, 0x1, P6 ;  /* 0x0000000618197211 */ /* 0x080fe400030f0eff */
[----:B------:R-:W-:Y:S02]  /*21e00*/  LEA.HI.X.SX32 R4, R23, R6, 0x1, P5 ;  /* 0x0000000617047211 */ /* 0x000fe400028f0eff */
[----:B------:R-:W-:Y:S01]  /*21e10*/  SEL R24, R11, R22, !P4 ;  /* 0x000000160b187207 */ /* 0x000fe20006000000 */
[----:B------:R-:W-:Y:S02]  /*21e20*/  @P0 IMAD.MOV.U32 R22, RZ, RZ, R16 ;  /* 0x000000ffff160224 */ /* 0x000fe400078e0010 */
[----:B------:R-:W-:-:S04]  /*21e30*/  @P0 IMAD.MOV.U32 R23, RZ, RZ, R25 ;  /* 0x000000ffff170224 */ /* 0x000fc800078e0019 */
[----:B------:R-:W-:Y:S01]  /*21e40*/  @!P1 IMAD.IADD R13, R13, 0x1, -R8 ;  /* 0x000000010d0d9824 */ /* 0x000fe200078e0a08 */
[----:B------:R0:W4:Y:S01]  /*21e50*/  @P0 LDG.E.U8 R68, desc[UR18][R22.64] ;  /* 0x0000001216440981 */ /* 0x000122000c1e1100 */
[----:B------:R-:W-:-:S03]  /*21e60*/  ISETP.GT.U32.AND P6, PT, R8, R85, PT ;  /* 0x000000550800720c */ /* 0x000fc60003fc4070 */
[----:B------:R-:W-:Y:S01]  /*21e70*/  ISETP.GT.U32.AND P1, PT, R8, R13, PT ;  /* 0x0000000d0800720c */ /* 0x000fe20003f24070 */
[----:B0-----:R-:W-:Y:S02]  /*21e80*/  @P0 IMAD.MOV.U32 R22, RZ, RZ, R3 ;  /* 0x000000ffff160224 */ /* 0x001fe400078e0003 */
[----:B------:R-:W-:Y:S02]  /*21e90*/  @P0 IMAD.MOV.U32 R23, RZ, RZ, R4 ;  /* 0x000000ffff170224 */ /* 0x000fe400078e0004 */
[----:B------:R-:W-:Y:S01]  /*21ea0*/  IMAD R24, R24, UR5, RZ ;  /* 0x0000000518187c24 */ /* 0x000fe2000f8e02ff */
[----:B------:R-:W-:Y:S04]  /*21eb0*/  STL [R1+0x87c], R25 ;  /* 0x00087c1901007387 */ /* 0x000fe80000100800 */
[----:B------:R-:W-:Y:S01]  /*21ec0*/  @!P6 IMAD.IADD R85, R85, 0x1, -R8 ;  /* 0x000000015555e824 */ /* 0x000fe200078e0a08 */
[----:B------:R-:W-:-:S02]  /*21ed0*/  PRMT R65, RZ, 0x7610, R65 ;  /* 0x00007610ff417816 */ /* 0x000fc40000000041 */
[----:B------:R-:W-:Y:S01]  /*21ee0*/  @!P1 IMAD.IADD R13, R13, 0x1, -R8 ;  /* 0x000000010d0d9824 */ /* 0x000fe200078e0a08 */
[----:B------:R0:W4:Y:S01]  /*21ef0*/  @P0 LDG.E.U8 R67, desc[UR18][R22.64] ;  /* 0x0000001216430981 */ /* 0x000122000c1e1100 */
[----:B------:R-:W2:Y:S03]  /*21f00*/  LDCU UR5, c[0x0][0x3b0] ;  /* 0x00007600ff0577ac */ /* 0x000ea60008000800 */
[----:B------:R1:W-:Y:S01]  /*21f10*/  STL [R1+0x884], R4 ;  /* 0x0008840401007387 */ /* 0x0003e20000100800 */
[----:B0-----:R-:W-:-:S04]  /*21f20*/  IMAD.MOV.U32 R22, RZ, RZ, R14 ;  /* 0x000000ffff167224 */ /* 0x001fc800078e000e */
[----:B------:R-:W-:Y:S01]  /*21f30*/  @!P3 IMAD.MOV R22, RZ, RZ, -R22 ;  /* 0x000000ffff16b224 */ /* 0x000fe200078e0a16 */
[----:B-1----:R-:W-:-:S04]  /*21f40*/  IADD3 R3, P3, PT, R24, R7, RZ ;  /* 0x0000000718037210 */ /* 0x002fc80007f7e0ff */
        /* <DEDUP_REMOVED lines=10> */
[----:B------:R1:W4:Y:S05]  /*21ff0*/  @P0 LDG.E.U8 R66, desc[UR18][R24.64] ;  /* 0x0000001218420981 */ /* 0x00032a000c1e1100 */
[----:B------:R-:W-:Y:S01]  /*22000*/  @!P6 IMAD.IADD R85, R85, 0x1, -R8 ;  /* 0x000000015555e824 */ /* 0x000fe200078e0a08 */
[----:B--2---:R-:W-:-:S02]  /*22010*/  ISETP.GE.AND P5, PT, R12, RZ, PT ;  /* 0x000000ff0c00720c */ /* 0x004fc40003fa6270 */
[----:B------:R-:W2:Y:S01]  /*22020*/  LDL.LU R12, [R1+0xbc] ;  /* 0x0000bc00010c7983 */ /* 0x000ea20000300800 */
[----:B---3--:R-:W-:-:S03]  /*22030*/  ISETP.GT.U32.AND P1, PT, R8, R5, PT ;  /* 0x000000050800720c */ /* 0x008fc60003f24070 */
[----:B------:R3:W-:Y:S04]  /*22040*/  STL [R1+0x890], R3 ;  /* 0x0008900301007387 */ /* 0x0007e80000100800 */
[----:B------:R0:W-:Y:S03]  /*22050*/  STL [R1+0x88c], R4 ;  /* 0x00088c0401007387 */ /* 0x0001e60000100800 */
[----:B------:R-:W-:Y:S01]  /*22060*/  @!P5 IMAD.MOV R22, RZ, RZ, -R22 ;  /* 0x000000ffff16d224 */ /* 0x000fe200078e0a16 */
[----:B------:R-:W2:Y:S01]  /*22070*/  LDL R13, [R1+0x1244] ;  /* 0x00124400010d7983 */ /* 0x000ea20000100800 */
[----:B---3--:R-:W-:-:S03]  /*22080*/  IADD3 R3, P5, PT, R23, R7, RZ ;  /* 0x0000000717037210 */ /* 0x008fc60007fbe0ff */
[----:B------:R-:W3:Y:S01]  /*22090*/  LDL.LU R14, [R1+0xc0] ;  /* 0x0000c000010e7983 */ /* 0x000ee20000300800 */
[----:B------:R-:W-:-:S03]  /*220a0*/  SEL R22, R11, R22, !P4 ;  /* 0x000000160b167207 */ /* 0x000fc60006000000 */
[----:B------:R-:W3:Y:S01]  /*220b0*/  LDL R16, [R1+0x127c] ;  /* 0x00127c0001107983 */ /* 0x000ee20000100800 */
[----:B0-----:R-:W-:Y:S01]  /*220c0*/  LEA.HI.X.SX32 R4, R23, R6, 0x1, P5 ;  /* 0x0000000617047211 */ /* 0x001fe200028f0eff */
[----:B-1----:R-:W-:Y:S01]  /*220d0*/  IMAD R24, R22, UR4, RZ ;  /* 0x0000000416187c24 */ /* 0x002fe2000f8e02ff */
[----:B------:R-:W-:Y:S01]  /*220e0*/  ISETP.GT.U32.AND P3, PT, R8, R15, PT ;  /* 0x0000000f0800720c */ /* 0x000fe20003f64070 */
[----:B------:R-:W-:Y:S01]  /*220f0*/  @P0 IMAD.MOV.U32 R22, RZ, RZ, R3 ;  /* 0x000000ffff160224 */ /* 0x000fe200078e0003 */
[----:B------:R0:W-:Y:S01]  /*22100*/  STL [R1+0x898], R3 ;  /* 0x0008980301007387 */ /* 0x0001e20000100800 */
[----:B------:R-:W-:Y:S01]  /*22110*/  @P0 IMAD.MOV.U32 R23, RZ, RZ, R4 ;  /* 0x000000ffff170224 */ /* 0x000fe200078e0004 */
[----:B------:R-:W1:Y:S01]  /*22120*/  LDCU UR4, c[0x0][0x3b0] ;  /* 0x00007600ff0477ac */ /* 0x000e620008000800 */
[----:B------:R-:W-:-:S03]  /*22130*/  @!P1 IMAD.IADD R5, R5, 0x1, -R8 ;  /* 0x0000000105059824 */ /* 0x000fc600078e0a08 */
[----:B------:R0:W3:Y:S01]  /*22140*/  @P0 LDG.E.U8 R65, desc[UR18][R22.64] ;  /* 0x0000001216410981 */ /* 0x0000e2000c1e1100 */
[----:B----4-:R-:W-:-:S03]  /*22150*/  ISETP.GE.AND P1, PT, R10, RZ, PT ;  /* 0x000000ff0a00720c */ /* 0x010fc60003f26270 */
[----:B------:R-:W4:Y:S04]  /*22160*/  LDL.LU R10, [R1+0xb8] ;  /* 0x0000b800010a7983 */ /* 0x000f280000300800 */
[----:B------:R1:W-:Y:S01]  /*22170*/  STL [R1+0x894], R4 ;  /* 0x0008940401007387 */ /* 0x0003e20000100800 */
[----:B0-----:R-:W-:-:S03]  /*22180*/  IMAD.MOV.U32 R22, RZ, RZ, R85 ;  /* 0x000000ffff167224 */ /* 0x001fc600078e0055 */
[----:B------:R-:W4:Y:S01]  /*22190*/  LDL R85, [R1+0x1270] ;  /* 0x0012700001557983 */ /* 0x000f220000100800 */
[----:B------:R-:W-:Y:S02]  /*221a0*/  @!P3 IMAD.IADD R15, R15, 0x1, -R8 ;  /* 0x000000010f0fb824 */ /* 0x000fe400078e0a08 */
[----:B------:R-:W-:Y:S01]  /*221b0*/  @!P1 IMAD.MOV R22, RZ, RZ, -R22 ;  /* 0x000000ffff169224 */ /* 0x000fe200078e0a16 */
[----:B------:R-:W-:Y:S02]  /*221c0*/  ISETP.GT.U32.AND P5, PT, R8, R5, PT ;  /* 0x000000050800720c */ /* 0x000fe40003fa4070 */
[----:B------:R-:W-:Y:S02]  /*221d0*/  IADD3 R3, P6, PT, R24, R7, RZ ;  /* 0x0000000718037210 */ /* 0x000fe40007fde0ff */
[----:B------:R-:W-:Y:S02]  /*221e0*/  ISETP.GT.U32.AND P3, PT, R8, R15, PT ;  /* 0x0000000f0800720c */ /* 0x000fe40003f64070 */
[----:B-1----:R-:W-:-:S02]  /*221f0*/  LEA.HI.X.SX32 R4, R24, R6, 0x1, P6 ;  /* 0x0000000618047211 */ /* 0x002fc400030f0eff */
[----:B------:R-:W-:Y:S01]  /*22200*/  SEL R24, R11, R22, !P4 ;  /* 0x000000160b187207 */ /* 0x000fe20006000000 */
[----:B------:R-:W-:Y:S01]  /*22210*/  STL [R1+0x8a0], R3 ;  /* 0x0008a00301007387 */ /* 0x000fe20000100800 */
[----:B------:R-:W-:Y:S02]  /*22220*/  @P0 IMAD.MOV.U32 R22, RZ, RZ, R3 ;  /* 0x000000ffff160224 */ /* 0x000fe400078e0003 */
[----:B------:R-:W-:Y:S01]  /*22230*/  @P0 IMAD.MOV.U32 R23, RZ, RZ, R4 ;  /* 0x000000ffff170224 */ /* 0x000fe200078e0004 */
[----:B------:R0:W-:Y:S01]  /*22240*/  STL [R1+0x89c], R4 ;  /* 0x00089c0401007387 */ /* 0x0001e20000100800 */
[----:B------:R-:W-:Y:S01]  /*22250*/  IMAD R24, R24, UR5, RZ ;  /* 0x0000000518187c24 */ /* 0x000fe2000f8e02ff */
[----:B------:R-:W1:Y:S01]  /*22260*/  LDCU UR5, c[0x0][0x3b0] ;  /* 0x00007600ff0577ac */ /* 0x000e620008000800 */
[--C-:B------:R-:W-:Y:S01]  /*22270*/  @!P5 IMAD.IADD R5, R5, 0x1, -R8.reuse ;  /* 0x000000010505d824 */ /* 0x100fe200078e0a08 */
[----:B------:R0:W4:Y:S01]  /*22280*/  @P0 LDG.E.U8 R64, desc[UR18][R22.64] ;  /* 0x0000001216400981 */ /* 0x000122000c1e1100 */
[----:B------:R-:W-:Y:S01]  /*22290*/  @!P3 IMAD.IADD R15, R15, 0x1, -R8 ;  /* 0x000000010f0fb824 */ /* 0x000fe200078e0a08 */
[----:B0-----:R-:W-:Y:S01]  /*222a0*/  IADD3 R4, P3, PT, R24, R7, RZ ;  /* 0x0000000718047210 */ /* 0x001fe20007f7e0ff */
[----:B------:R-:W-:-:S03]  /*222b0*/  IMAD.MOV.U32 R23, RZ, RZ, R5 ;  /* 0x000000ffff177224 */ /* 0x000fc600078e0005 */
[----:B------:R-:W-:Y:S01]  /*222c0*/  LEA.HI.X.SX32 R5, R24, R6, 0x1, P3 ;  /* 0x0000000618057211 */ /* 0x000fe200018f0eff */
[----:B------:R-:W-:Y:S02]  /*222d0*/  IMAD.MOV.U32 R22, RZ, RZ, R15 ;  /* 0x000000ffff167224 */ /* 0x000fe400078e000f */
[----:B------:R-:W-:Y:S02]  /*222e0*/  @P0 IMAD.MOV.U32 R24, RZ, RZ, R4 ;  /* 0x000000ffff180224 */ /* 0x000fe400078e0004 */
[----:B------:R-:W-:-:S05]  /*222f0*/  @P0 IMAD.MOV.U32 R25, RZ, RZ, R5 ;  /* 0x000000ffff190224 */ /* 0x000fca00078e0005 */
[----:B------:R0:W4:Y:S01]  /*22300*/  @P0 LDG.E.U8 R63, desc[UR18][R24.64] ;  /* 0x00000012183f0981 */ /* 0x000122000c1e1100 */
[----:B--2---:R-:W-:Y:S02]  /*22310*/  ISETP.GT.U32.AND P1, PT, R8, R12, PT ;  /* 0x0000000c0800720c */ /* 0x004fe40003f24070 */
[----:B------:R-:W-:-:S11]  /*22320*/  ISETP.GE.AND P6, PT, R13, RZ, PT ;  /* 0x000000ff0d00720c */ /* 0x000fd60003fc6270 */
[----:B------:R-:W-:Y:S01]  /*22330*/  @!P1 IMAD.IADD R12, R12, 0x1, -R8 ;  /* 0x000000010c0c9824 */ /* 0x000fe200078e0a08 */
[----:B------:R-:W2:Y:S04]  /*22340*/  LDL R13, [R1+0x1280] ;  /* 0x00128000010d7983 */ /* 0x000ea80000100800 */
[----:B------:R-:W2:Y:S01]  /*22350*/  LDL.LU R3, [R1+0xac] ;  /* 0x0000ac0001037983 */ /* 0x000ea20000300800 */
[----:B---3--:R-:W-:Y:S02]  /*22360*/  ISETP.GE.AND P1, PT, R16, RZ, PT ;  /* 0x000000ff1000720c */ /* 0x008fe40003f26270 */
[----:B------:R-:W-:Y:S01]  /*22370*/  ISETP.GT.U32.AND P3, PT, R8, R12, PT ;  /* 0x0000000c0800720c */ /* 0x000fe20003f64070 */
[----:B------:R-:W-:Y:S01]  /*22380*/  @!P6 IMAD.MOV R23, RZ, RZ, -R23 ;  /* 0x000000ffff17e224 */ /* 0x000fe200078e0a17 */
[----:B------:R-:W-:Y:S04]  /*22390*/  STL [R1+0x8b8], R4 ;  /* 0x0008b80401007387 */ /* 0x000fe80000100800 */
[----:B------:R3:W-:Y:S01]  /*223a0*/  STL [R1+0x8b4], R5 ;  /* 0x0008b40501007387 */ /* 0x0007e20000100800 */
[----:B------:R-:W-:-:S04]  /*223b0*/  SEL R23, R11, R23, !P4 ;  /* 0x000000170b177207 */ /* 0x000fc80006000000 */
[----:B------:R-:W-:Y:S01]  /*223c0*/  @!P1 IMAD.MOV R22, RZ, RZ, -R22 ;  /* 0x000000ffff169224 */ /* 0x000fe200078e0a16 */
[----:B------:R-:W2:Y:S01]  /*223d0*/  LDL.LU R16, [R1+0xa8] ;  /* 0x0000a80001107983 */ /* 0x000ea20000300800 */
[C---:B----4-:R-:W-:Y:S01]  /*223e0*/  ISETP.GT.U32.AND P6, PT, R8.reuse, R10, PT ;  /* 0x0000000a0800720c */ /* 0x050fe20003fc4070 */
[----:B0-----:R-:W-:Y:S01]  /*223f0*/  IMAD R24, R23, UR4, RZ ;  /* 0x0000000417187c24 */ /* 0x001fe2000f8e02ff */
[----:B------:R-:W-:Y:S01]  /*22400*/  ISETP.GT.U32.AND P5, PT, R8, R14, PT ;  /* 0x0000000e0800720c */ /* 0x000fe20003fa4070 */
[--C-:B------:R-:W-:Y:S01]  /*22410*/  @!P3 IMAD.IADD R12, R12, 0x1, -R8.reuse ;  /* 0x000000010c0cb824 */ /* 0x100fe200078e0a08 */
[----:B------:R-:W-:Y:S01]  /*22420*/  ISETP.GE.AND P1, PT, R85, RZ, PT ;  /* 0x000000ff5500720c */ /* 0x000fe20003f26270 */
[----:B------:R-:W0:Y:S01]  /*22430*/  LDCU UR4, c[0x0][0x3b0] ;  /* 0x00007600ff0477ac */ /* 0x000e220008000800 */
[----:B------:R-:W4:Y:S07]  /*22440*/  LDL R85, [R1+0x1258] ;  /* 0x0012580001557983 */ /* 0x000f2e0000100800 */
[----:B------:R-:W-:Y:S01]  /*22450*/  @!P6 IMAD.IADD R10, R10, 0x1, -R8 ;  /* 0x000000010a0ae824 */ /* 0x000fe200078e0a08 */
[----:B---3--:R-:W-:Y:S01]  /*22460*/  IADD3 R5, P6, PT, R24, R7, RZ ;  /* 0x0000000718057210 */ /* 0x008fe20007fde0ff */
[----:B------:R-:W-:-:S03]  /*22470*/  IMAD.MOV.U32 R23, RZ, RZ, R12 ;  /* 0x000000ffff177224 */ /* 0x000fc600078e000c */
[----:B------:R-:W-:Y:S01]  /*22480*/  LEA.HI.X.SX32 R12, R24, R6, 0x1, P6 ;  /* 0x00000006180c7211 */ /* 0x000fe200030f0eff */
[----:B------:R-:W-:Y:S04]  /*22490*/  STL [R1+0x8c0], R5 ;  /* 0x0008c00501007387 */ /* 0x000fe80000100800 */
[----:B------:R3:W-:Y:S01]  /*224a0*/  STL [R1+0x8bc], R12 ;  /* 0x0008bc0c01007387 */ /* 0x0007e20000100800 */
[----:B------:R-:W-:-:S03]  /*224b0*/  @P0 IMAD.MOV.U32 R25, RZ, RZ, R12 ;  /* 0x000000ffff190224 */ /* 0x000fc600078e000c */
[----:B---3--:R-:W3:Y:S01]  /*224c0*/  LDL R12, [R1+0x126c] ;  /* 0x00126c00010c7983 */ /* 0x008ee20000100800 */
[----:B------:R-:W-:-:S05]  /*224d0*/  @!P5 IMAD.IADD R14, R14, 0x1, -R8 ;  /* 0x000000010e0ed824 */ /* 0x000fca00078e0a08 */
[----:B------:R-:W-:Y:S02]  /*224e0*/  ISETP.GT.U32.AND P5, PT, R8, R14, PT ;  /* 0x0000000e0800720c */ /* 0x000fe40003fa4070 */
[----:B------:R-:W-:Y:S01]  /*224f0*/  SEL R22, R11, R22, !P4 ;  /* 0x000000160b167207 */ /* 0x000fe20006000000 */
[----:B------:R-:W-:-:S04]  /*22500*/  @!P1 IMAD.MOV R23, RZ, RZ, -R23 ;  /* 0x000000ffff179224 */ /* 0x000fc800078e0a17 */
[----:B-1----:R-:W-:Y:S01]  /*22510*/  IMAD R22, R22, UR5, RZ ;  /* 0x0000000516167c24 */ /* 0x002fe2000f8e02ff */
[----:B------:R-:W-:Y:S01]  /*22520*/  PRMT R62, RZ, 0x7610, R62 ;  /* 0x00007610ff3e7816 */ /* 0x000fe2000000003e */
[----:B------:R-:W-:Y:S01]  /*22530*/  @P0 IMAD.MOV.U32 R24, RZ, RZ, R5 ;  /* 0x000000ffff180224 */ /* 0x000fe200078e0005 */
[----:B------:R-:W-:Y:S01]  /*22540*/  ISETP.GT.U32.AND P6, PT, R8, R10, PT ;  /* 0x0000000a0800720c */ /* 0x000fe20003fc4070 */
[----:B------:R-:W1:Y:S02]  /*22550*/  LDCU UR5, c[0x0][0x3b0] ;  /* 0x00007600ff0577ac */ /* 0x000e640008000800 */
[----:B------:R-:W-:Y:S01]  /*22560*/  @!P5 IMAD.IADD R14, R14, 0x1, -R8 ;  /* 0x000000010e0ed824 */ /* 0x000fe200078e0a08 */
[C---:B------:R-:W-:Y:S01]  /*22570*/  IADD3 R4, P1, PT, R22.reuse, R7, RZ ;  /* 0x0000000716047210 */ /* 0x040fe20007f3e0ff */
[----:B------:R0:W3:Y:S03]  /*22580*/  @P0 LDG.E.U8 R62, desc[UR18][R24.64] ;  /* 0x00000012183e0981 */ /* 0x0000e6000c1e1100 */
[----:B------:R-:W-:Y:S01]  /*22590*/  LEA.HI.X.SX32 R5, R22, R6, 0x1, P1 ;  /* 0x0000000616057211 */ /* 0x000fe200008f0eff */
[----:B------:R-:W-:Y:S01]  /*225a0*/  IMAD.MOV.U32 R22, RZ, RZ, R14 ;  /* 0x000000ffff167224 */ /* 0x000fe200078e000e */
[----:B------:R-:W-:Y:S01]  /*225b0*/  PRMT R61, RZ, 0x7610, R61 ;  /* 0x00007610ff3d7816 */ /* 0x000fe2000000003d */
[----:B0-----:R-:W-:-:S02]  /*225c0*/  @P0 IMAD.MOV.U32 R24, RZ, RZ, R4 ;  /* 0x000000ffff180224 */ /* 0x001fc400078e0004 */
[----:B------:R-:W-:Y:S02]  /*225d0*/  @P0 IMAD.MOV.U32 R25, RZ, RZ, R5 ;  /* 0x000000ffff190224 */ /* 0x000fe400078e0005 */
[----:B------:R-:W-:-:S03]  /*225e0*/  @!P6 IMAD.IADD R10, R10, 0x1, -R8 ;  /* 0x000000010a0ae824 */ /* 0x000fc600078e0a08 */
[----:B------:R0:W3:Y:S02]  /*225f0*/  @P0 LDG.E.U8 R61, desc[UR18][R24.64] ;  /* 0x00000012183d0981 */ /* 0x0000e4000c1e1100 */
[----:B0-----:R-:W-:-:S05]  /*22600*/  SEL R24, R11, R23, !P4 ;  /* 0x000000170b187207 */ /* 0x001fca0006000000 */
[----:B------:R-:W-:Y:S01]  /*22610*/  IMAD R24, R24, UR12, RZ ;  /* 0x0000000c18187c24 */ /* 0x000fe2000f8e02ff */
[----:B------:R-:W-:Y:S01]  /*22620*/  PRMT R60, RZ, 0x7610, R60 ;  /* 0x00007610ff3c7816 */ /* 0x000fe2000000003c */
[----:B------:R-:W0:Y:S01]  /*22630*/  LDCU UR12, c[0x0][0x3b0] ;  /* 0x00007600ff0c77ac */ /* 0x000e220008000800 */
[----:B--2---:R-:W-:Y:S02]  /*22640*/  ISETP.GE.AND P3, PT, R13, RZ, PT ;  /* 0x000000ff0d00720c */ /* 0x004fe40003f66270 */
[----:B------:R-:W2:Y:S01]  /*22650*/  LDL.LU R13, [R1+0xa4] ;  /* 0x0000a400010d7983 */ /* 0x000ea20000300800 */
[----:B------:R-:W-:-:S03]  /*22660*/  ISETP.GT.U32.AND P5, PT, R8, R3, PT ;  /* 0x000000030800720c */ /* 0x000fc60003fa4070 */
[----:B------:R0:W-:Y:S04]  /*22670*/  STL [R1+0x8c8], R4 ;  /* 0x0008c80401007387 */ /* 0x0001e80000100800 */
[----:B------:R0:W-:Y:S03]  /*22680*/  STL [R1+0x8c4], R5 ;  /* 0x0008c40501007387 */ /* 0x0001e60000100800 */
[----:B------:R-:W-:Y:S01]  /*22690*/  @!P3 IMAD.MOV R22, RZ, RZ, -R22 ;  /* 0x000000ffff16b224 */ /* 0x000fe200078e0a16 */
[----:B------:R-:W2:Y:S02]  /*226a0*/  LDL R14, [R1+0x1278] ;  /* 0x00127800010e7983 */ /* 0x000ea40000100800 */
[----:B------:R-:W-:-:S02]  /*226b0*/  @!P5 IMAD.IADD R3, R3, 0x1, -R8 ;  /* 0x000000010303d824 */ /* 0x000fc400078e0a08 */
[----:B------:R-:W-:-:S03]  /*226c0*/  SEL R23, R11, R22, !P4 ;  /* 0x000000160b177207 */ /* 0x000fc60006000000 */
[----:B------:R-:W-:Y:S02]  /*226d0*/  ISETP.GT.U32.AND P3, PT, R8, R3, PT ;  /* 0x000000030800720c */ /* 0x000fe40003f64070 */
[----:B----4-:R-:W-:Y:S02]  /*226e0*/  ISETP.GE.AND P5, PT, R85, RZ, PT ;  /* 0x000000ff5500720c */ /* 0x010fe40003fa6270 */
[----:B------:R-:W4:Y:S01]  /*226f0*/  LDL.LU R85, [R1+0xa0] ;  /* 0x0000a00001557983 */ /* 0x000f220000300800 */
[----:B------:R-:W-:Y:S02]  /*22700*/  IMAD.MOV.U32 R22, RZ, RZ, R10 ;  /* 0x000000ffff167224 */ /* 0x000fe400078e000a */
[----:B------:R-:W-:Y:S01]  /*22710*/  IMAD R23, R23, UR4, RZ ;  /* 0x0000000417177c24 */ /* 0x000fe2000f8e02ff */
[-C--:B------:R-:W-:Y:S01]  /*22720*/  IADD3 R10, P6, PT, R24, R7.reuse, RZ ;  /* 0x00000007180a7210 */ /* 0x080fe20007fde0ff */
[----:B0-----:R-:W4:Y:S04]  /*22730*/  LDL.LU R4, [R1+0x9c] ;  /* 0x00009c0001047983 */ /* 0x001f280000300800 */
[----:B------:R-:W-:Y:S01]  /*22740*/  @!P3 IMAD.IADD R3, R3, 0x1, -R8 ;  /* 0x000000010303b824 */ /* 0x000fe200078e0a08 */
[----:B------:R-:W-:Y:S01]  /*22750*/  ISETP.GT.U32.AND P1, PT, R8, R16, PT ;  /* 0x000000100800720c */ /* 0x000fe20003f24070 */
[----:B------:R-:W0:Y:S01]  /*22760*/  LDCU UR4, c[0x0][0x3b0] ;  /* 0x00007600ff0477ac */ /* 0x000e220008000800 */
[----:B------:R-:W-:Y:S01]  /*22770*/  @!P5 IMAD.MOV R22, RZ, RZ, -R22 ;  /* 0x000000ffff16d224 */ /* 0x000fe200078e0a16 */
[----:B------:R-:W-:Y:S01]  /*22780*/  IADD3 R5, P5, PT, R23, R7, RZ ;  /* 0x0000000717057210 */ /* 0x000fe20007fbe0ff */
[----:B------:R-:W-:Y:S04]  /*22790*/  STL [R1+0x8d0], R10 ;  /* 0x0008d00a01007387 */ /* 0x000fe80000100800 */
[----:B------:R-:W-:Y:S01]  /*227a0*/  STL [R1+0x8d8], R5 ;  /* 0x0008d80501007387 */ /* 0x000fe20000100800 */
[----:B---3--:R-:W-:-:S03]  /*227b0*/  ISETP.GE.AND P3, PT, R12, RZ, PT ;  /* 0x000000ff0c00720c */ /* 0x008fc60003f66270 */
[----:B------:R-:W3:Y:S01]  /*227c0*/  LDL R12, [R1+0x12a8] ;  /* 0x0012a800010c7983 */ /* 0x000ee20000100800 */
[-C--:B------:R-:W-:Y:S02]  /*227d0*/  LEA.HI.X.SX32 R15, R24, R6.reuse, 0x1, P6 ;  /* 0x00000006180f7211 */ /* 0x080fe400030f0eff */
[----:B------:R-:W-:Y:S02]  /*227e0*/  LEA.HI.X.SX32 R25, R23, R6, 0x1, P5 ;  /* 0x0000000617197211 */ /* 0x000fe400028f0eff */
[----:B------:R-:W-:Y:S01]  /*227f0*/  SEL R24, R11, R22, !P4 ;  /* 0x000000160b187207 */ /* 0x000fe20006000000 */
[----:B------:R-:W-:Y:S02]  /*22800*/  @P0 IMAD.MOV.U32 R22, RZ, RZ, R10 ;  /* 0x000000ffff160224 */ /* 0x000fe400078e000a */
[----:B------:R-:W-:Y:S02]  /*22810*/  @P0 IMAD.MOV.U32 R23, RZ, RZ, R15 ;  /* 0x000000ffff170224 */ /* 0x000fe400078e000f */
[----:B------:R-:W-:Y:S01]  /*22820*/  @!P1 IMAD.IADD R16, R16, 0x1, -R8 ;  /* 0x0000000110109824 */ /* 0x000fe200078e0a08 */
[----:B------:R-:W-:-:S02]  /*22830*/  PRMT R59, RZ, 0x7610, R59 ;  /* 0x00007610ff3b7816 */ /* 0x000fc4000000003b */
[----:B------:R0:W3:Y:S02]  /*22840*/  @P0 LDG.E.U8 R60, desc[UR18][R22.64] ;  /* 0x00000012163c0981 */ /* 0x0000e4000c1e1100 */
[----:B------:R-:W-:Y:S01]  /*22850*/  ISETP.GT.U32.AND P1, PT, R8, R16, PT ;  /* 0x000000100800720c */ /* 0x000fe20003f24070 */
[----:B0-----:R-:W-:Y:S02]  /*22860*/  @P0 IMAD.MOV.U32 R22, RZ, RZ, R5 ;  /* 0x000000ffff160224 */ /* 0x001fe400078e0005 */
[----:B------:R-:W-:-:S05]  /*22870*/  @P0 IMAD.MOV.U32 R23, RZ, RZ, R25 ;  /* 0x000000ffff170224 */ /* 0x000fca00078e0019 */
[----:B------:R0:W3:Y:S01]  /*22880*/  @P0 LDG.E.U8 R59, desc[UR18][R22.64] ;  /* 0x00000012163b0981 */ /* 0x0000e2000c1e1100 */
[----:B-1----:R-:W-:Y:S01]  /*22890*/  IMAD R24, R24, UR5, RZ ;  /* 0x0000000518187c24 */ /* 0x002fe2000f8e02ff */
[----:B------:R-:W-:-:S03]  /*228a0*/  PRMT R58, RZ, 0x7610, R58 ;  /* 0x00007610ff3a7816 */ /* 0x000fc6000000003a */
[----:B------:R-:W-:Y:S01]  /*228b0*/  @!P1 IMAD.IADD R16, R16, 0x1, -R8 ;  /* 0x0000000110109824 */ /* 0x000fe200078e0a08 */
[----:B------:R1:W-:Y:S01]  /*228c0*/  STL [R1+0x8cc], R15 ;  /* 0x0008cc0f01007387 */ /* 0x0003e20000100800 */
[----:B------:R-:W-:Y:S01]  /*228d0*/  PRMT R57, RZ, 0x7610, R57 ;  /* 0x00007610ff397816 */ /* 0x000fe20000000039 */
[----:B------:R-:W2:Y:S01]  /*228e0*/  LDCU UR5, c[0x0][0x3b0] ;  /* 0x00007600ff0577ac */ /* 0x000ea20008000800 */
[----:B0-----:R-:W-:-:S04]  /*228f0*/  IMAD.MOV.U32 R22, RZ, RZ, R3 ;  /* 0x000000ffff167224 */ /* 0x001fc800078e0003 */
[----:B------:R-:W-:Y:S01]  /*22900*/  @!P3 IMAD.MOV R22, RZ, RZ, -R22 ;  /* 0x000000ffff16b224 */ /* 0x000fe200078e0a16 */
[C---:B------:R-:W-:Y:S01]  /*22910*/  IADD3 R3, P3, PT, R24.reuse, R7, RZ ;  /* 0x0000000718037210 */ /* 0x040fe20007f7e0ff */
[----:B-1----:R-:W3:Y:S03]  /*22920*/  LDL.LU R15, [R1+0x1304] ;  /* 0x00130400010f7983 */ /* 0x002ee60000300800 */
[----:B------:R-:W-:Y:S01]  /*22930*/  SEL R23, R11, R22, !P4 ;  /* 0x000000160b177207 */ /* 0x000fe20006000000 */
[----:B------:R-:W-:Y:S01]  /*22940*/  IMAD.MOV.U32 R22, RZ, RZ, R16 ;  /* 0x000000ffff167224 */ /* 0x000fe200078e0010 */
[----:B------:R-:W3:Y:S01]  /*22950*/  LDL.LU R10, [R1+0x1300] ;  /* 0x00130000010a7983 */ /* 0x000ee20000300800 */
[----:B------:R-:W-:Y:S02]  /*22960*/  LEA.HI.X.SX32 R5, R24, R6, 0x1, P3 ;  /* 0x0000000618057211 */ /* 0x000fe400018f0eff */
[----:B------:R-:W-:Y:S01]  /*22970*/  IMAD R23, R23, UR13, RZ ;  /* 0x0000000d17177c24 */ /* 0x000fe2000f8e02ff */
[----:B------:R0:W-:Y:S01]  /*22980*/  STL [R1+0x8d4], R25 ;  /* 0x0008d41901007387 */ /* 0x0001e20000100800 */
[----:B------:R-:W-:Y:S01]  /*22990*/  @P0 IMAD.MOV.U32 R24, RZ, RZ, R3 ;  /* 0x000000ffff180224 */ /* 0x000fe200078e0003 */
[----:B------:R-:W-:Y:S01]  /*229a0*/  PRMT R56, RZ, 0x7610, R56 ;  /* 0x00007610ff387816 */ /* 0x000fe20000000038 */
[----:B------:R-:W1:Y:S01]  /*229b0*/  LDCU UR13, c[0x0][0x3b0] ;  /* 0x00007600ff0d77ac */ /* 0x000e620008000800 */
[----:B0-----:R-:W-:-:S05]  /*229c0*/  @P0 IMAD.MOV.U32 R25, RZ, RZ, R5 ;  /* 0x000000ffff190224 */ /* 0x001fca00078e0005 */
[----:B------:R0:W3:Y:S01]  /*229d0*/  @P0 LDG.E.U8 R58, desc[UR18][R24.64] ;  /* 0x00000012183a0981 */ /* 0x0000e2000c1e1100 */
[----:B--2---:R-:W-:Y:S02]  /*229e0*/  ISETP.GT.U32.AND P6, PT, R8, R13, PT ;  /* 0x0000000d0800720c */ /* 0x004fe40003fc4070 */
[----:B------:R-:W-:-:S11]  /*229f0*/  ISETP.GE.AND P5, PT, R14, RZ, PT ;  /* 0x000000ff0e00720c */ /* 0x000fd60003fa6270 */
[----:B------:R-:W-:Y:S01]  /*22a00*/  @!P6 IMAD.IADD R13, R13, 0x1, -R8 ;  /* 0x000000010d0de824 */ /* 0x000fe200078e0a08 */
[----:B------:R-:W2:Y:S04]  /*22a10*/  LDL.LU R14, [R1+0x98] ;  /* 0x00009800010e7983 */ /* 0x000ea80000300800 */
[C---:B------:R-:W-:Y:S01]  /*22a20*/  ISETP.GT.U32.AND P6, PT, R8.reuse, R13, PT ;  /* 0x0000000d0800720c */ /* 0x040fe20003fc4070 */
[----:B------:R0:W-:Y:S01]  /*22a30*/  STL [R1+0x8e0], R3 ;  /* 0x0008e00301007387 */ /* 0x0001e20000100800 */
[----:B------:R-:W-:Y:S01]  /*22a40*/  @!P5 IMAD.MOV R22, RZ, RZ, -R22 ;  /* 0x000000ffff16d224 */ /* 0x000fe200078e0a16 */
[----:B----4-:R-:W-:Y:S02]  /*22a50*/  ISETP.GT.U32.AND P1, PT, R8, R85, PT ;  /* 0x000000550800720c */ /* 0x010fe40003f24070 */
[----:B0-----:R-:W-:Y:S01]  /*22a60*/  IADD3 R3, P5, PT, R23, R7, RZ ;  /* 0x0000000717037210 */ /* 0x001fe20007fbe0ff */
[----:B------:R0:W-:Y:S01]  /*22a70*/  STL [R1+0x8dc], R5 ;  /* 0x0008dc0501007387 */ /* 0x0001e20000100800 */
[----:B------:R-:W-:-:S06]  /*22a80*/  SEL R22, R11, R22, !P4 ;  /* 0x000000160b167207 */ /* 0x000fcc0006000000 */
[--C-:B------:R-:W-:Y:S01]  /*22a90*/  @!P6 IMAD.IADD R13, R13, 0x1, -R8.reuse ;  /* 0x000000010d0de824 */ /* 0x100fe200078e0a08 */
[----:B------:R-:W4:Y:S01]  /*22aa0*/  LDL.LU R16, [R1+0x94] ;  /* 0x0000940001107983 */ /* 0x000f220000300800 */
[----:B------:R-:W-:Y:S01]  /*22ab0*/  IMAD R24, R22, UR4, RZ ;  /* 0x0000000416187c24 */ /* 0x000fe2000f8e02ff */
[----:B------:R-:W-:Y:S02]  /*22ac0*/  ISETP.GT.U32.AND P3, PT, R8, R4, PT ;  /* 0x000000040800720c */ /* 0x000fe40003f64070 */
[----:B0-----:R-:W-:Y:S01]  /*22ad0*/  LEA.HI.X.SX32 R5, R23, R6, 0x1, P5 ;  /* 0x0000000617057211 */ /* 0x001fe200028f0eff */
[----:B------:R-:W-:Y:S01]  /*22ae0*/  @!P1 IMAD.IADD R85, R85, 0x1, -R8 ;  /* 0x0000000155559824 */ /* 0x000fe200078e0a08 */
[----:B------:R-:W4:Y:S01]  /*22af0*/  LDL R25, [R1+0x12a4] ;  /* 0x0012a40001197983 */ /* 0x000f220000100800 */
[----:B------:R-:W-:Y:S01]  /*22b00*/  @P0 IMAD.MOV.U32 R22, RZ, RZ, R3 ;  /* 0x000000ffff160224 */ /* 0x000fe200078e0003 */
[----:B------:R-:W0:Y:S01]  /*22b10*/  LDCU UR4, c[0x0][0x3b0] ;  /* 0x00007600ff0477ac */ /* 0x000e220008000800 */
[----:B------:R-:W-:Y:S01]  /*22b20*/  @P0 IMAD.MOV.U32 R23, RZ, RZ, R5 ;  /* 0x000000ffff170224 */ /* 0x000fe200078e0005 */
[----:B---3--:R-:W-:-:S04]  /*22b30*/  ISETP.GE.AND P1, PT, R12, RZ, PT ;  /* 0x000000ff0c00720c */ /* 0x008fc80003f26270 */
[----:B------:R3:W4:Y:S04]  /*22b40*/  @P0 LDG.E.U8 R57, desc[UR18][R22.64] ;  /* 0x0000001216390981 */ /* 0x000728000c1e1100 */
[----:B------:R-:W4:Y:S04]  /*22b50*/  LDL.LU R12, [R1+0x84] ;  /* 0x00008400010c7983 */ /* 0x000f280000300800 */
[----:B------:R0:W-:Y:S01]  /*22b60*/  STL [R1+0x8f8], R3 ;  /* 0x0008f80301007387 */ /* 0x0001e20000100800 */
[----:B---3--:R-:W-:-:S03]  /*22b70*/  IMAD.MOV.U32 R22, RZ, RZ, R13 ;  /* 0x000000ffff167224 */ /* 0x008fc600078e000d */
[----:B------:R3:W-:Y:S01]  /*22b80*/  STL [R1+0x8f4], R5 ;  /* 0x0008f40501007387 */ /* 0x0007e20000100800 */
[----:B------:R-:W-:-:S03]  /*22b90*/  @!P1 IMAD.MOV R22, RZ, RZ, -R22 ;  /* 0x000000ffff169224 */ /* 0x000fc600078e0a16 */
[----:B------:R-:W4:Y:S01]  /*22ba0*/  LDL R13, [R1+0x1288] ;  /* 0x00128800010d7983 */ /* 0x000f220000100800 */
[----:B0-----:R-:W-:-:S04]  /*22bb0*/  IADD3 R3, P6, PT, R24, R7, RZ ;  /* 0x0000000718037210 */ /* 0x001fc80007fde0ff */
[----:B---3--:R-:W-:Y:S02]  /*22bc0*/  LEA.HI.X.SX32 R5, R24, R6, 0x1, P6 ;  /* 0x0000000618057211 */ /* 0x008fe400030f0eff */
[----:B------:R-:W-:Y:S01]  /*22bd0*/  SEL R24, R11, R22, !P4 ;  /* 0x000000160b187207 */ /* 0x000fe20006000000 */
[----:B------:R-:W-:Y:S02]  /*22be0*/  @P0 IMAD.MOV.U32 R22, RZ, RZ, R3 ;  /* 0x000000ffff160224 */ /* 0x000fe400078e0003 */
[----:B------:R-:W-:Y:S01]  /*22bf0*/  @P0 IMAD.MOV.U32 R23, RZ, RZ, R5 ;  /* 0x000000ffff170224 */ /* 0x000fe200078e0005 */
[----:B------:R0:W-:Y:S04]  /*22c00*/  STL [R1+0x900], R3 ;  /* 0x0009000301007387 */ /* 0x0001e80000100800 */
[----:B------:R3:W-:Y:S04]  /*22c10*/  STL [R1+0x8fc], R5 ;  /* 0x0008fc0501007387 */ /* 0x0007e80000100800 */
[----:B------:R1:W4:Y:S04]  /*22c20*/  @P0 LDG.E.U8 R56, desc[UR18][R22.64] ;  /* 0x0000001216380981 */ /* 0x000328000c1e1100 */
[----:B0-----:R-:W4:Y:S04]  /*22c30*/  LDL R3, [R1+0x12a0] ;  /* 0x0012a00001037983 */ /* 0x001f280000100800 */
[----:B---3--:R-:W3:Y:S04]  /*22c40*/  LDL.LU R5, [R1+0x88] ;  /* 0x0000880001057983 */ /* 0x008ee80000300800 */
[----:B------:R-:W3:Y:S01]  /*22c50*/  LDL R22, [R1+0x1284] ;  /* 0x0012840001167983 */ /* 0x000ee20000100800 */
[----:B------:R-:W-:Y:S01]  /*22c60*/  @!P3 IMAD.IADD R4, R4, 0x1, -R8 ;  /* 0x000000010404b824 */ /* 0x000fe200078e0a08 */
[----:B------:R-:W-:-:S04]  /*22c70*/  ISETP.GT.U32.AND P5, PT, R8, R85, PT ;  /* 0x000000550800720c */ /* 0x000fc80003fa4070 */
[----:B------:R-:W-:Y:S01]  /*22c80*/  ISETP.GT.U32.AND P3, PT, R8, R4, PT ;  /* 0x000000040800720c */ /* 0x000fe20003f64070 */
[----:B------:R-:W-:Y:S01]  /*22c90*/  IMAD R24, R24, UR5, RZ ;  /* 0x0000000518187c24 */ /* 0x000fe2000f8e02ff */
[----:B------:R-:W-:Y:S01]  /*22ca0*/  PRMT R55, RZ, 0x7610, R55 ;  /* 0x00007610ff377816 */ /* 0x000fe20000000037 */
[----:B------:R-:W0:Y:S06]  /*22cb0*/  LDCU UR5, c[0x0][0x3b0] ;  /* 0x00007600ff0577ac */ /* 0x000e2c0008000800 */
[----:B------:R-:W-:-:S04]  /*22cc0*/  @!P5 IMAD.IADD R85, R85, 0x1, -R8 ;  /* 0x000000015555d824 */ /* 0x000fc800078e0a08 */
[----:B------:R-:W-:Y:S02]  /*22cd0*/  @!P3 IMAD.IADD R4, R4, 0x1, -R8 ;  /* 0x000000010404b824 */ /* 0x000fe400078e0a08 */
[----:B-1----:R-:W-:Y:S02]  /*22ce0*/  IMAD.MOV.U32 R23, RZ, RZ, R85 ;  /* 0x000000ffff177224 */ /* 0x002fe400078e0055 */
[----:B------:R-:W3:Y:S01]  /*22cf0*/  LDL.LU R85, [R1+0x12fc] ;  /* 0x0012fc0001557983 */ /* 0x000ee20000300800 */
[----:B--2---:R-:W-:-:S13]  /*22d00*/  ISETP.GT.U32.AND P1, PT, R8, R14, PT ;  /* 0x0000000e0800720c */ /* 0x004fda0003f24070 */
[----:B------:R-:W-:Y:S01]  /*22d10*/  @!P1 IMAD.IADD R14, R14, 0x1, -R8 ;  /* 0x000000010e0e9824 */ /* 0x000fe200078e0a08 */
[----:B----4-:R-:W-:Y:S02]  /*22d20*/  ISETP.GE.AND P6, PT, R25, RZ, PT ;  /* 0x000000ff1900720c */ /* 0x010fe40003fc6270 */
[----:B------:R-:W-:-:S05]  /*22d30*/  IADD3 R25, P3, PT, R24, R7, RZ ;  /* 0x0000000718197210 */ /* 0x000fca0007f7e0ff */
[----:B------:R1:W-:Y:S06]  /*22d40*/  STL [R1+0x908], R25 ;  /* 0x0009081901007387 */ /* 0x0003ec0000100800 */
[----:B------:R-:W-:Y:S01]  /*22d50*/  @!P6 IMAD.MOV R23, RZ, RZ, -R23 ;  /* 0x000000ffff17e224 */ /* 0x000fe200078e0a17 */
[----:B------:R-:W-:-:S04]  /*22d60*/  ISETP.GT.U32.AND P6, PT, R8, R12, PT ;  /* 0x0000000c0800720c */ /* 0x000fc80003fc4070 */
[----:B------:R-:W-:-:S09]  /*22d70*/  SEL R23, R11, R23, !P4 ;  /* 0x000000170b177207 */ /* 0x000fd20006000000 */
[----:B------:R-:W-:Y:S01]  /*22d80*/  @!P6 IMAD.IADD R12, R12, 0x1, -R8 ;  /* 0x000000010c0ce824 */ /* 0x000fe200078e0a08 */
[----:B---3--:R-:W-:Y:S02]  /*22d90*/  ISETP.GE.AND P1, PT, R22, RZ, PT ;  /* 0x000000ff1600720c */ /* 0x008fe40003f26270 */
[----:B------:R-:W-:Y:S01]  /*22da0*/  LEA.HI.X.SX32 R22, R24, R6, 0x1, P3 ;  /* 0x0000000618167211 */ /* 0x000fe200018f0eff */
[----:B------:R-:W-:Y:S01]  /*22db0*/  @P0 IMAD.MOV.U32 R24, RZ, RZ, R25 ;  /* 0x000000ffff180224 */ /* 0x000fe200078e0019 */
[----:B------:R-:W-:-:S03]  /*22dc0*/  ISETP.GT.U32.AND P3, PT, R8, R14, PT ;  /* 0x0000000e0800720c */ /* 0x000fc60003f64070 */
[----:B------:R2:W-:Y:S01]  /*22dd0*/  STL [R1+0x904], R22 ;  /* 0x0009041601007387 */ /* 0x0005e20000100800 */
[----:B-1----:R-:W-:-:S05]  /*22de0*/  @P0 IMAD.MOV.U32 R25, RZ, RZ, R22 ;  /* 0x000000ffff190224 */ /* 0x002fca00078e0016 */
[----:B------:R1:W3:Y:S01]  /*22df0*/  @P0 LDG.E.U8 R55, desc[UR18][R24.64] ;  /* 0x0000001218370981 */ /* 0x0002e2000c1e1100 */
[----:B--2---:R-:W-:-:S04]  /*22e00*/  IMAD.MOV.U32 R22, RZ, RZ, R4 ;  /* 0x000000ffff167224 */ /* 0x004fc800078e0004 */
[----:B------:R-:W-:Y:S01]  /*22e10*/  @!P1 IMAD.MOV R22, RZ, RZ, -R22 ;  /* 0x000000ffff169224 */ /* 0x000fe200078e0a16 */
[----:B------:R-:W-:Y:S02]  /*22e20*/  ISETP.GE.AND P1, PT, R13, RZ, PT ;  /* 0x000000ff0d00720c */ /* 0x000fe40003f26270 */
[----:B------:R-:W2:Y:S01]  /*22e30*/  LDL R13, [R1+0x1268] ;  /* 0x00126800010d7983 */ /* 0x000ea20000100800 */
[----:B-1----:R-:W-:Y:S02]  /*22e40*/  IMAD R24, R23, UR4, RZ ;  /* 0x0000000417187c24 */ /* 0x002fe4000f8e02ff */
[----:B------:R-:W-:Y:S01]  /*22e50*/  @!P3 IMAD.IADD R14, R14, 0x1, -R8 ;  /* 0x000000010e0eb824 */ /* 0x000fe200078e0a08 */
[----:B------:R-:W-:Y:S01]  /*22e60*/  ISETP.GT.U32.AND P5, PT, R8, R16, PT ;  /* 0x000000100800720c */ /* 0x000fe20003fa4070 */
[----:B------:R-:W1:Y:S01]  /*22e70*/  LDCU UR4, c[0x0][0x3b0] ;  /* 0x00007600ff0477ac */ /* 0x000e620008000800 */
[----:B------:R-:W-:Y:S01]  /*22e80*/  IADD3 R4, P6, PT, R24, R7, RZ ;  /* 0x0000000718047210 */ /* 0x000fe20007fde0ff */
[----:B------:R-:W-:-:S03]  /*22e90*/  IMAD.MOV.U32 R23, RZ, RZ, R14 ;  /* 0x000000ffff177224 */ /* 0x000fc600078e000e */
[----:B------:R-:W-:Y:S01]  /*22ea0*/  LEA.HI.X.SX32 R14, R24, R6, 0x1, P6 ;  /* 0x00000006180e7211 */ /* 0x000fe200030f0eff */
[----:B------:R-:W-:Y:S04]  /*22eb0*/  STL [R1+0x910], R4 ;  /* 0x0009100401007387 */ /* 0x000fe80000100800 */
[----:B------:R4:W-:Y:S01]  /*22ec0*/  STL [R1+0x90c], R14 ;  /* 0x00090c0e01007387 */ /* 0x0009e20000100800 */
[----:B------:R-:W-:-:S03]  /*22ed0*/  @P0 IMAD.MOV.U32 R25, RZ, RZ, R14 ;  /* 0x000000ffff190224 */ /* 0x000fc600078e000e */
[----:B----4-:R-:W4:Y:S01]  /*22ee0*/  LDL R14, [R1+0x12b4] ;  /* 0x0012b400010e7983 */ /* 0x010f220000100800 */
[----:B------:R-:W-:Y:S01]  /*22ef0*/  @!P5 IMAD.IADD R16, R16, 0x1, -R8 ;  /* 0x000000011010d824 */ /* 0x000fe200078e0a08 */
[----:B------:R-:W-:-:S04]  /*22f00*/  SEL R22, R11, R22, !P4 ;  /* 0x000000160b167207 */ /* 0x000fc80006000000 */
[----:B------:R-:W-:Y:S01]  /*22f10*/  ISETP.GT.U32.AND P5, PT, R8, R16, PT ;  /* 0x000000100800720c */ /* 0x000fe20003fa4070 */
[----:B0-----:R-:W-:Y:S01]  /*22f20*/  IMAD R22, R22, UR5, RZ ;  /* 0x0000000516167c24 */ /* 0x001fe2000f8e02ff */
[----:B------:R-:W-:Y:S01]  /*22f30*/  ISETP.GE.AND P3, PT, R3, RZ, PT ;  /* 0x000000ff0300720c */ /* 0x000fe20003f66270 */
[----:B------:R-:W-:Y:S01]  /*22f40*/  @!P1 IMAD.MOV R23, RZ, RZ, -R23 ;  /* 0x000000ffff179224 */ /* 0x000fe200078e0a17 */
[----:B------:R-:W-:Y:S01]  /*22f50*/  PRMT R54, RZ, 0x7610, R54 ;  /* 0x00007610ff367816 */ /* 0x000fe20000000036 */
[----:B------:R-:W-:Y:S01]  /*22f60*/  @P0 IMAD.MOV.U32 R24, RZ, RZ, R4 ;  /* 0x000000ffff180224 */ /* 0x000fe200078e0004 */
[----:B------:R-:W-:Y:S01]  /*22f70*/  IADD3 R3, P1, PT, R22, R7, RZ ;  /* 0x0000000716037210 */ /* 0x000fe20007f3e0ff */
[----:B------:R-:W0:Y:S06]  /*22f80*/  LDCU UR5, c[0x0][0x3b0] ;  /* 0x00007600ff0577ac */ /* 0x000e2c0008000800 */
[----:B------:R-:W-:Y:S01]  /*22f90*/  @!P5 IMAD.IADD R16, R16, 0x1, -R8 ;  /* 0x000000011010d824 */ /* 0x000fe200078e0a08 */
[----:B------:R-:W-:Y:S01]  /*22fa0*/  ISETP.GT.U32.AND P5, PT, R8, R5, PT ;  /* 0x000000050800720c */ /* 0x000fe20003fa4070 */
[----:B------:R0:W3:Y:S01]  /*22fb0*/  @P0 LDG.E.U8 R54, desc[UR18][R24.64] ;  /* 0x0000001218360981 */ /* 0x0000e2000c1e1100 */
[----:B------:R-:W-:-:S02]  /*22fc0*/  LEA.HI.X.SX32 R4, R22, R6, 0x1, P1 ;  /* 0x0000000616047211 */ /* 0x000fc400008f0eff */
[----:B------:R-:W-:Y:S01]  /*22fd0*/  ISETP.GT.U32.AND P6, PT, R8, R12, PT ;  /* 0x0000000c0800720c */ /* 0x000fe20003fc4070 */
[----:B------:R-:W-:Y:S01]  /*22fe0*/  IMAD.MOV.U32 R22, RZ, RZ, R16 ;  /* 0x000000ffff167224 */ /* 0x000fe200078e0010 */
[----:B------:R-:W-:Y:S01]  /*22ff0*/  PRMT R53, RZ, 0x7610, R53 ;  /* 0x00007610ff357816 */ /* 0x000fe20000000035 */
[----:B0-----:R-:W-:Y:S02]  /*23000*/  @P0 IMAD.MOV.U32 R24, RZ, RZ, R3 ;  /* 0x000000ffff180224 */ /* 0x001fe400078e0003 */
[----:B------:R-:W-:-:S04]  /*23010*/  @P0 IMAD.MOV.U32 R25, RZ, RZ, R4 ;  /* 0x000000ffff190224 */ /* 0x000fc800078e0004 */
[----:B------:R-:W-:Y:S02]  /*23020*/  @!P5 IMAD.IADD R5, R5, 0x1, -R8 ;  /* 0x000000010505d824 */ /* 0x000fe400078e0a08 */
[----:B------:R-:W-:Y:S01]  /*23030*/  @!P3 IMAD.MOV R22, RZ, RZ, -R22 ;  /* 0x000000ffff16b224 */ /* 0x000fe200078e0a16 */
[----:B------:R0:W3:Y:S01]  /*23040*/  @P0 LDG.E.U8 R53, desc[UR18][R24.64] ;  /* 0x0000001218350981 */ /* 0x0000e2000c1e1100 */
[----:B------:R-:W-:Y:S01]  /*23050*/  @!P6 IMAD.IADD R12, R12, 0x1, -R8 ;  /* 0x000000010c0ce824 */ /* 0x000fe200078e0a08 */
[----:B------:R-:W-:Y:S02]  /*23060*/  ISETP.GT.U32.AND P3, PT, R8, R5, PT ;  /* 0x000000050800720c */ /* 0x000fe40003f64070 */
[C---:B0-----:R-:W-:Y:S02]  /*23070*/  SEL R24, R11.reuse, R23, !P4 ;  /* 0x000000170b187207 */ /* 0x041fe40006000000 */
[----:B------:R-:W-:-:S03]  /*23080*/  SEL R23, R11, R22, !P4 ;  /* 0x000000160b177207 */ /* 0x000fc60006000000 */
[----:B------:R-:W-:Y:S01]  /*23090*/  IMAD R24, R24, UR12, RZ ;  /* 0x0000000c18187c24 */ /* 0x000fe2000f8e02ff */
[----:B------:R0:W-:Y:S01]  /*230a0*/  STL [R1+0x918], R3 ;  /* 0x0009180301007387 */ /* 0x0001e20000100800 */
[----:B------:R-:W-:Y:S01]  /*230b0*/  IMAD.MOV.U32 R22, RZ, RZ, R12 ;  /* 0x000000ffff167224 */ /* 0x000fe200078e000c */
[----:B------:R-:W-:Y:S01]  /*230c0*/  ISETP.GT.U32.AND P1, PT, R8, R85, PT ;  /* 0x000000550800720c */ /* 0x000fe20003f24070 */
[----:B-1----:R-:W-:Y:S01]  /*230d0*/  IMAD R23, R23, UR4, RZ ;  /* 0x0000000417177c24 */ /* 0x002fe2000f8e02ff */
[C---:B------:R-:W-:Y:S01]  /*230e0*/  IADD3 R12, P6, PT, R24.reuse, R7, RZ ;  /* 0x00000007180c7210 */ /* 0x040fe20007fde0ff */
[----:B------:R1:W-:Y:S01]  /*230f0*/  STL [R1+0x914], R4 ;  /* 0x0009140401007387 */ /* 0x0003e20000100800 */
[----:B------:R-:W-:Y:S01]  /*23100*/  @!P3 IMAD.IADD R5, R5, 0x1, -R8 ;  /* 0x000000010505b824 */ /* 0x000fe200078e0a08 */
[----:B------:R-:W-:Y:S01]  /*23110*/  PRMT R52, RZ, 0x7610, R52 ;  /* 0x00007610ff347816 */ /* 0x000fe20000000034 */
[----:B------:R-:W2:Y:S01]  /*23120*/  LDCU UR4, c[0x0][0x3b0] ;  /* 0x00007600ff0477ac */ /* 0x000ea20008000800 */
[----:B------:R-:W-:Y:S01]  /*23130*/  LEA.HI.X.SX32 R16, R24, R6, 0x1, P6 ;  /* 0x0000000618107211 */ /* 0x000fe200030f0eff */
[----:B0-----:R-:W3:Y:S01]  /*23140*/  LDL R3, [R1+0xf84] ;  /* 0x000f840001037983 */ /* 0x001ee20000100800 */
[----:B------:R-:W-:Y:S01]  /*23150*/  PRMT R51, RZ, 0x7610, R51 ;  /* 0x00007610ff337816 */ /* 0x000fe20000000033 */
[----:B------:R-:W0:Y:S02]  /*23160*/  LDCU UR12, c[0x0][0x3b0] ;  /* 0x00007600ff0c77ac */ /* 0x000e240008000800 */
[----:B-1----:R-:W3:Y:S04]  /*23170*/  LDL R4, [R1+0xf30] ;  /* 0x000f300001047983 */ /* 0x002ee80000100800 */
[----:B------:R-:W-:Y:S01]  /*23180*/  STL [R1+0x920], R12 ;  /* 0x0009200c01007387 */ /* 0x000fe20000100800 */
[----:B--2---:R-:W-:-:S13]  /*23190*/  ISETP.GE.AND P5, PT, R13, RZ, PT ;  /* 0x000000ff0d00720c */ /* 0x004fda0003fa6270 */
[----:B------:R-:W-:Y:S01]  /*231a0*/  @!P5 IMAD.MOV R22, RZ, RZ, -R22 ;  /* 0x000000ffff16d224 */ /* 0x000fe200078e0a16 */
[----:B------:R-:W-:-:S04]  /*231b0*/  IADD3 R13, P5, PT, R23, R7, RZ ;  /* 0x00000007170d7210 */ /* 0x000fc80007fbe0ff */
[----:B------:R-:W-:Y:S01]  /*231c0*/  SEL R24, R11, R22, !P4 ;  /* 0x000000160b187207 */ /* 0x000fe20006000000 */
[----:B------:R-:W-:Y:S01]  /*231d0*/  STL [R1+0x938], R13 ;  /* 0x0009380d01007387 */ /* 0x000fe20000100800 */
[----:B------:R-:W-:-:S03]  /*231e0*/  @P0 IMAD.MOV.U32 R22, RZ, RZ, R12 ;  /* 0x000000ffff160224 */ /* 0x000fc600078e000c */
[----:B------:R1:W-:Y:S01]  /*231f0*/  STL [R1+0x91c], R16 ;  /* 0x00091c1001007387 */ /* 0x0003e20000100800 */
[----:B----4-:R-:W-:Y:S02]  /*23200*/  ISETP.GE.AND P3, PT, R14, RZ, PT ;  /* 0x000000ff0e00720c */ /* 0x010fe40003f66270 */
[----:B------:R-:W-:Y:S01]  /*23210*/  LEA.HI.X.SX32 R14, R23, R6, 0x1, P5 ;  /* 0x00000006170e7211 */ /* 0x000fe200028f0eff */
[----:B------:R-:W-:Y:S02]  /*23220*/  @P0 IMAD.MOV.U32 R23, RZ, RZ, R16 ;  /* 0x000000ffff170224 */ /* 0x000fe400078e0010 */
[----:B-1----:R-:W2:Y:S04]  /*23230*/  LDL.LU R16, [R1+0x12f8] ;  /* 0x0012f80001107983 */ /* 0x002ea80000300800 */
[----:B------:R-:W4:Y:S01]  /*23240*/  LDL.LU R12, [R1+0x12f4] ;  /* 0x0012f400010c7983 */ /* 0x000f220000300800 */
[----:B------:R-:W-:-:S03]  /*23250*/  @!P1 IMAD.IADD R85, R85, 0x1, -R8 ;  /* 0x0000000155559824 */ /* 0x000fc600078e0a08 */
[----:B------:R1:W2:Y:S02]  /*23260*/  @P0 LDG.E.U8 R52, desc[UR18][R22.64] ;  /* 0x0000001216340981 */ /* 0x0002a4000c1e1100 */
[C---:B------:R-:W-:Y:S01]  /*23270*/  ISETP.GT.U32.AND P1, PT, R8.reuse, R85, PT ;  /* 0x000000550800720c */ /* 0x040fe20003f24070 */
[----:B-1----:R-:W-:Y:S02]  /*23280*/  @P0 IMAD.MOV.U32 R22, RZ, RZ, R13 ;  /* 0x000000ffff160224 */ /* 0x002fe400078e000d */
[----:B------:R-:W-:Y:S01]  /*23290*/  @P0 IMAD.MOV.U32 R23, RZ, RZ, R14 ;  /* 0x000000ffff170224 */ /* 0x000fe200078e000e */
[----:B------:R-:W-:-:S04]  /*232a0*/  ISETP.GT.U32.AND P6, PT, R8, R10, PT ;  /* 0x0000000a0800720c */ /* 0x000fc80003fc4070 */
[----:B------:R1:W2:Y:S01]  /*232b0*/  @P0 LDG.E.U8 R51, desc[UR18][R22.64] ;  /* 0x0000001216330981 */ /* 0x0002a2000c1e1100 */
[----:B------:R-:W-:Y:S01]  /*232c0*/  IMAD R24, R24, UR5, RZ ;  /* 0x0000000518187c24 */ /* 0x000fe2000f8e02ff */
[----:B------:R-:W-:-:S03]  /*232d0*/  PRMT R50, RZ, 0x7610, R50 ;  /* 0x00007610ff327816 */ /* 0x000fc60000000032 */
[----:B------:R-:W-:Y:S01]  /*232e0*/  @!P1 IMAD.IADD R85, R85, 0x1, -R8 ;  /* 0x0000000155559824 */ /* 0x000fe200078e0a08 */
[----:B------:R0:W-:Y:S01]  /*232f0*/  STL [R1+0x934], R14 ;  /* 0x0009340e01007387 */ /* 0x0001e20000100800 */
[----:B------:R-:W-:Y:S01]  /*23300*/  PRMT R49, RZ, 0x7610, R49 ;  /* 0x00007610ff317816 */ /* 0x000fe20000000031 */
[----:B------:R-:W2:Y:S01]  /*23310*/  LDCU UR5, c[0x0][0x3b0] ;  /* 0x00007600ff0577ac */ /* 0x000ea20008000800 */
[----:B-1----:R-:W-:-:S04]  /*23320*/  IMAD.MOV.U32 R22, RZ, RZ, R5 ;  /* 0x000000ffff167224 */ /* 0x002fc800078e0005 */
[----:B------:R-:W-:Y:S01]  /*23330*/  @!P3 IMAD.MOV R22, RZ, RZ, -R22 ;  /* 0x000000ffff16b224 */ /* 0x000fe200078e0a16 */
[----:B0-----:R-:W2:Y:S04]  /*23340*/  LDL.LU R14, [R1+0x12f0] ;  /* 0x0012f000010e7983 */ /* 0x001ea80000300800 */
[----:B------:R-:W-:Y:S01]  /*23350*/  SEL R22, R11, R22, !P4 ;  /* 0x000000160b167207 */ /* 0x000fe20006000000 */
[----:B------:R-:W2:Y:S01]  /*23360*/  LDL.LU R13, [R1+0x12ec] ;  /* 0x0012ec00010d7983 */ /* 0x000ea20000300800 */
[----:B------:R-:W-:Y:S01]  /*23370*/  @!P6 IMAD.IADD R10, R10, 0x1, -R8 ;  /* 0x000000010a0ae824 */ /* 0x000fe200078e0a08 */
[----:B---3--:R-:W-:Y:S02]  /*23380*/  ISETP.GE.AND P5, PT, R3, RZ, PT ;  /* 0x000000ff0300720c */ /* 0x008fe40003fa6270 */
[----:B------:R-:W-:-:S04]  /*23390*/  IADD3 R3, P3, PT, R24, R7, RZ ;  /* 0x0000000718037210 */ /* 0x000fc80007f7e0ff */
[----:B------:R-:W-:Y:S01]  /*233a0*/  LEA.HI.X.SX32 R5, R24, R6, 0x1, P3 ;  /* 0x0000000618057211 */ /* 0x000fe200018f0eff */
[----:B------:R-:W-:Y:S01]  /*233b0*/  IMAD R24, R22, UR13, RZ ;  /* 0x0000000d16187c24 */ /* 0x000fe2000f8e02ff */
[----:B------:R0:W-:Y:S01]  /*233c0*/  STL [R1+0x940], R3 ;  /* 0x0009400301007387 */ /* 0x0001e20000100800 */
[----:B------:R-:W-:Y:S01]  /*233d0*/  @P0 IMAD.MOV.U32 R22, RZ, RZ, R3 ;  /* 0x000000ffff160224 */ /* 0x000fe200078e0003 */
[----:B------:R-:W-:-:S03]  /*233e0*/  ISETP.GT.U32.AND P6, PT, R8, R10, PT ;  /* 0x0000000a0800720c */ /* 0x000fc60003fc4070 */
[----:B------:R-:W-:Y:S01]  /*233f0*/  @!P5 IMAD.MOV R85, RZ, RZ, -R85 ;  /* 0x000000ffff55d224 */ /* 0x000fe200078e0a55 */
[----:B------:R-:W-:Y:S01]  /*23400*/  PRMT R48, RZ, 0x7610, R48 ;  /* 0x00007610ff307816 */ /* 0x000fe20000000030 */
[----:B------:R-:W-:Y:S01]  /*23410*/  @P0 IMAD.MOV.U32 R23, RZ, RZ, R5 ;  /* 0x000000ffff170224 */ /* 0x000fe200078e0005 */
[----:B------:R-:W-:Y:S01]  /*23420*/  PRMT R46, RZ, 0x7610, R46 ;  /* 0x00007610ff2e7816 */ /* 0x000fe2000000002e */
[----:B------:R-:W1:Y:S01]  /*23430*/  LDCU UR13, c[0x0][0x3b0] ;  /* 0x00007600ff0d77ac */ /* 0x000e620008000800 */
[----:B0-----:R-:W-:Y:S02]  /*23440*/  IADD3 R3, P5, PT, R24, R7, RZ ;  /* 0x0000000718037210 */ /* 0x001fe40007fbe0ff */
[----:B------:R-:W-:Y:S01]  /*23450*/  SEL R85, R11, R85, !P4 ;  /* 0x000000550b557207 */ /* 0x000fe20006000000 */
[----:B------:R0:W3:Y:S04]  /*23460*/  @P0 LDG.E.U8 R50, desc[UR18][R22.64] ;  /* 0x0000001216320981 */ /* 0x0000e8000c1e1100 */
[----:B------:R-:W-:Y:S01]  /*23470*/  IMAD R85, R85, UR4, RZ ;  /* 0x0000000455557c24 */ /* 0x000fe2000f8e02ff */
[----:B------:R-:W-:Y:S01]  /*23480*/  STL [R1+0x93c], R5 ;  /* 0x00093c0501007387 */ /* 0x000fe20000100800 */
[----:B------:R-:W-:Y:S01]  /*23490*/  @!P6 IMAD.IADD R10, R10, 0x1, -R8 ;  /* 0x000000010a0ae824 */ /* 0x000fe200078e0a08 */
[----:B------:R-:W1:Y:S01]  /*234a0*/  LDCU UR4, c[0x0][0x3b0] ;  /* 0x00007600ff0477ac */ /* 0x000e620008000800 */
[----:B0-----:R-:W-:Y:S01]  /*234b0*/  @P0 IMAD.MOV.U32 R22, RZ, RZ, R3 ;  /* 0x000000ffff160224 */ /* 0x001fe200078e0003 */
[----:B------:R0:W-:Y:S01]  /*234c0*/  STL [R1+0x948], R3 ;  /* 0x0009480301007387 */ /* 0x0001e20000100800 */
[----:B----4-:R-:W-:-:S13]  /*234d0*/  ISETP.GT.U32.AND P1, PT, R8, R12, PT ;  /* 0x0000000c0800720c */ /* 0x010fda0003f24070 */
[----:B------:R-:W-:Y:S01]  /*234e0*/  @!P1 IMAD.IADD R12, R12, 0x1, -R8 ;  /* 0x000000010c0c9824 */ /* 0x000fe200078e0a08 */
[----:B------:R-:W-:Y:S02]  /*234f0*/  ISETP.GE.AND P1, PT, R4, RZ, PT ;  /* 0x000000ff0400720c */ /* 0x000fe40003f26270 */
[----:B------:R-:W-:-:S05]  /*23500*/  LEA.HI.X.SX32 R4, R24, R6, 0x1, P5 ;  /* 0x0000000618047211 */ /* 0x000fca00028f0eff */
[----:B------:R-:W-:Y:S01]  /*23510*/  @P0 IMAD.MOV.U32 R23, RZ, RZ, R4 ;  /* 0x000000ffff170224 */ /* 0x000fe200078e0004 */
[----:B------:R4:W-:Y:S04]  /*23520*/  STL [R1+0x944], R4 ;  /* 0x0009440401007387 */ /* 0x0009e80000100800 */
[----:B------:R1:W3:Y:S04]  /*23530*/  @P0 LDG.E.U8 R49, desc[UR18][R22.64] ;  /* 0x0000001216310981 */ /* 0x0002e8000c1e1100 */
[----:B0-----:R-:W3:Y:S01]  /*23540*/  LDL R3, [R1+0xf38] ;  /* 0x000f380001037983 */ /* 0x001ee20000100800 */
[----:B----4-:R-:W-:-:S03]  /*23550*/  IADD3 R4, P6, PT, R85, R7, RZ ;  /* 0x0000000755047210 */ /* 0x010fc60007fde0ff */
[----:B------:R-:W4:Y:S01]  /*23560*/  LDL R23, [R1+0xf34] ;  /* 0x000f340001177983 */ /* 0x000f220000100800 */
[----:B------:R-:W-:-:S03]  /*23570*/  LEA.HI.X.SX32 R5, R85, R6, 0x1, P6 ;  /* 0x0000000655057211 */ /* 0x000fc600030f0eff */
[----:B------:R0:W-:Y:S04]  /*23580*/  STL [R1+0x950], R4 ;  /* 0x0009500401007387 */ /* 0x0001e80000100800 */
[----:B------:R-:W3:Y:S01]  /*23590*/  LDL R85, [R1+0xf3c] ;  /* 0x000f3c0001557983 */ /* 0x000ee20000100800 */
[----:B-1----:R-:W-:-:S03]  /*235a0*/  @P0 IMAD.MOV.U32 R22, RZ, RZ, R4 ;  /* 0x000000ffff160224 */ /* 0x002fc600078e0004 */
[----:B------:R1:W-:Y:S04]  /*235b0*/  STL [R1+0x94c], R5 ;  /* 0x00094c0501007387 */ /* 0x0003e80000100800 */
[----:B0-----:R-:W3:Y:S01]  /*235c0*/  LDL R4, [R1+0xf40] ;  /* 0x000f400001047983 */ /* 0x001ee20000100800 */
[C---:B--2---:R-:W-:Y:S01]  /*235d0*/  ISETP.GT.U32.AND P3, PT, R8.reuse, R13, PT ;  /* 0x0000000d0800720c */ /* 0x044fe20003f64070 */
[----:B------:R-:W-:Y:S01]  /*235e0*/  @!P1 IMAD.MOV R10, RZ, RZ, -R10 ;  /* 0x000000ffff0a9224 */ /* 0x000fe200078e0a0a */
[C---:B------:R-:W-:Y:S02]  /*235f0*/  ISETP.GT.U32.AND P1, PT, R8.reuse, R14, PT ;  /* 0x0000000e0800720c */ /* 0x040fe40003f24070 */
[----:B------:R-:W-:-:S09]  /*23600*/  ISETP.GT.U32.AND P5, PT, R8, R12, PT ;  /* 0x0000000c0800720c */ /* 0x000fd20003fa4070 */
[----:B------:R-:W-:Y:S01]  /*23610*/  @!P3 IMAD.IADD R13, R13, 0x1, -R8 ;  /* 0x000000010d0db824 */ /* 0x000fe200078e0a08 */
[----:B------:R-:W-:-:S04]  /*23620*/  SEL R10, R11, R10, !P4 ;  /* 0x0000000a0b0a7207 */ /* 0x000fc80006000000 */
[----:B------:R-:W-:Y:S01]  /*23630*/  ISETP.GT.U32.AND P3, PT, R8, R13, PT ;  /* 0x0000000d0800720c */ /* 0x000fe20003f64070 */
[--C-:B------:R-:W-:Y:S02]  /*23640*/  @!P1 IMAD.IADD R14, R14, 0x1, -R8.reuse ;  /* 0x000000010e0e9824 */ /* 0x100fe400078e0a08 */
[----:B------:R-:W-:Y:S01]  /*23650*/  IMAD R10, R10, UR5, RZ ;  /* 0x000000050a0a7c24 */ /* 0x000fe2000f8e02ff */
[----:B------:R-:W0:Y:S01]  /*23660*/  LDCU UR5, c[0x0][0x3b0] ;  /* 0x00007600ff0577ac */ /* 0x000e220008000800 */
[----:B------:R-:W-:-:S08]  /*23670*/  @!P5 IMAD.IADD R12, R12, 0x1, -R8 ;  /* 0x000000010c0cd824 */ /* 0x000fd000078e0a08 */
[----:B------:R-:W-:Y:S01]  /*23680*/  @!P3 IMAD.IADD R13, R13, 0x1, -R8 ;  /* 0x000000010d0db824 */ /* 0x000fe200078e0a08 */
[----:B----4-:R-:W-:Y:S01]  /*23690*/  ISETP.GE.AND P6, PT, R23, RZ, PT ;  /* 0x000000ff1700720c */ /* 0x010fe20003fc6270 */
[----:B------:R-:W-:Y:S01]  /*236a0*/  @P0 IMAD.MOV.U32 R23, RZ, RZ, R5 ;  /* 0x000000ffff170224 */ /* 0x000fe200078e0005 */
[C---:B-1----:R-:W-:Y:S02]  /*236b0*/  IADD3 R5, P3, PT, R10.reuse, R7, RZ ;  /* 0x000000070a057210 */ /* 0x042fe40007f7e0ff */
[----:B---3--:R-:W-:Y:S02]  /*236c0*/  ISETP.GE.AND P1, PT, R85, RZ, PT ;  /* 0x000000ff5500720c */ /* 0x008fe40003f26270 */
[----:B------:R1:W2:Y:S01]  /*236d0*/  @P0 LDG.E.U8 R48, desc[UR18][R22.64] ;  /* 0x0000001216300981 */ /* 0x0002a2000c1e1100 */
[----:B------:R-:W-:-:S06]  /*236e0*/  LEA.HI.X.SX32 R10, R10, R6, 0x1, P3 ;  /* 0x000000060a0a7211 */ /* 0x000fcc00018f0eff */
[----:B------:R-:W-:Y:S01]  /*236f0*/  @!P6 IMAD.MOV R12, RZ, RZ, -R12 ;  /* 0x000000ffff0ce224 */ /* 0x000fe200078e0a0c */
[C---:B------:R-:W-:Y:S01]  /*23700*/  ISETP.GT.U32.AND P6, PT, R8.reuse, R15, PT ;  /* 0x0000000f0800720c */ /* 0x040fe20003fc4070 */
[----:B------:R3:W-:Y:S01]  /*23710*/  STL [R1+0x958], R5 ;  /* 0x0009580501007387 */ /* 0x0007e20000100800 */
[----:B------:R-:W-:Y:S02]  /*23720*/  ISETP.GT.U32.AND P3, PT, R8, R14, PT ;  /* 0x0000000e0800720c */ /* 0x000fe40003f64070 */
[----:B------:R-:W-:Y:S01]  /*23730*/  SEL R12, R11, R12, !P4 ;  /* 0x0000000c0b0c7207 */ /* 0x000fe20006000000 */
[----:B------:R0:W-:Y:S01]  /*23740*/  STL [R1+0x954], R10 ;  /* 0x0009540a01007387 */ /* 0x0001e20000100800 */
[----:B------:R-:W-:Y:S01]  /*23750*/  @!P1 IMAD.MOV R13, RZ, RZ, -R13 ;  /* 0x000000ffff0d9224 */ /* 0x000fe200078e0a0d */
[----:B------:R-:W-:Y:S02]  /*23760*/  ISETP.GE.AND P1, PT, R3, RZ, PT ;  /* 0x000000ff0300720c */ /* 0x000fe40003f26270 */
[----:B------:R-:W4:Y:S01]  /*23770*/  LDL R3, [R1+0xf2c] ;  /* 0x000f2c0001037983 */ /* 0x000f220000100800 */
[----:B------:R-:W-:Y:S01]  /*23780*/  IMAD R12, R12, UR4, RZ ;  /* 0x000000040c0c7c24 */ /* 0x000fe2000f8e02ff */
[----:B------:R-:W-:Y:S01]  /*23790*/  SEL R13, R11, R13, !P4 ;  /* 0x0000000d0b0d7207 */ /* 0x000fe20006000000 */
[----:B-1----:R-:W-:Y:S01]  /*237a0*/  @P0 IMAD.MOV.U32 R22, RZ, RZ, R5 ;  /* 0x000000ffff160224 */ /* 0x002fe200078e0005 */
[----:B------:R-:W-:Y:S01]  /*237b0*/  ISETP.GT.U32.AND P5, PT, R8, R16, PT ;  /* 0x000000100800720c */ /* 0x000fe20003fa4070 */
[----:B------:R-:W-:Y:S01]  /*237c0*/  @!P6 IMAD.IADD R15, R15, 0x1, -R8 ;  /* 0x000000010f0fe824 */ /* 0x000fe200078e0a08 */
[----:B---3--:R-:W-:Y:S01]  /*237d0*/  IADD3 R5, P6, PT, R12, R7, RZ ;  /* 0x000000070c057210 */ /* 0x008fe20007fde0ff */
[----:B------:R-:W-:Y:S01]  /*237e0*/  @P0 IMAD.MOV.U32 R23, RZ, RZ, R10 ;  /* 0x000000ffff170224 */ /* 0x000fe200078e000a */
[----:B------:R-:W1:Y:S01]  /*237f0*/  LDCU UR4, c[0x0][0x3b0] ;  /* 0x00007600ff0477ac */ /* 0x000e620008000800 */
[----:B------:R-:W-:-:S02]  /*23800*/  @!P3 IMAD.IADD R14, R14, 0x1, -R8 ;  /* 0x000000010e0eb824 */ /* 0x000fc400078e0a08 */
[----:B0-----:R-:W-:Y:S01]  /*23810*/  IMAD R10, R13, UR5, RZ ;  /* 0x000000050d0a7c24 */ /* 0x001fe2000f8e02ff */
[-C--:B------:R-:W-:Y:S01]  /*23820*/  LEA.HI.X.SX32 R12, R12, R6.reuse, 0x1, P6 ;  /* 0x000000060c0c7211 */ /* 0x080fe200030f0eff */
[----:B------:R-:W-:Y:S01]  /*23830*/  @!P1 IMAD.MOV R14, RZ, RZ, -R14 ;  /* 0x000000ffff0e9224 */ /* 0x000fe200078e0a0e */
[----:B------:R-:W-:Y:S01]  /*23840*/  ISETP.GE.AND P3, PT, R4, RZ, PT ;  /* 0x000000ff0400720c */ /* 0x000fe20003f66270 */
[----:B------:R-:W-:Y:S01]  /*23850*/  STL [R1+0x960], R5 ;  /* 0x0009600501007387 */ /* 0x000fe20000100800 */
[C---:B------:R-:W-:Y:S01]  /*23860*/  IADD3 R4, P1, PT, R10.reuse, R7, RZ ;  /* 0x000000070a047210 */ /* 0x040fe20007f3e0ff */
[----:B------:R-:W-:Y:S01]  /*23870*/  @P0 IMAD.MOV.U32 R13, RZ, RZ, R12 ;  /* 0x000000ffff0d0224 */ /* 0x000fe200078e000c */
[----:B------:R-:W-:Y:S01]  /*23880*/  PRMT R45, RZ, 0x7610, R45 ;  /* 0x00007610ff2d7816 */ /* 0x000fe2000000002d */
[----:B------:R0:W-:Y:S01]  /*23890*/  STL [R1+0x95c], R12 ;  /* 0x00095c0c01007387 */ /* 0x0001e20000100800 */
[----:B------:R-:W-:Y:S01]  /*238a0*/  LEA.HI.X.SX32 R10, R10, R6, 0x1, P1 ;  /* 0x000000060a0a7211 */ /* 0x000fe200008f0eff */
[----:B------:R-:W-:Y:S01]  /*238b0*/  @!P5 IMAD.IADD R16, R16, 0x1, -R8 ;  /* 0x000000011010d824 */ /* 0x000fe200078e0a08 */
[----:B------:R-:W3:Y:S01]  /*238c0*/  LDCU UR5, c[0x0][0x3b0] ;  /* 0x00007600ff0577ac */ /* 0x000ee20008000800 */
[----:B0-----:R-:W-:-:S02]  /*238d0*/  @P0 IMAD.MOV.U32 R12, RZ, RZ, R5 ;  /* 0x000000ffff0c0224 */ /* 0x001fc400078e0005 */
[----:B------:R-:W2:Y:S04]  /*238e0*/  LDL R5, [R1+0xf28] ;  /* 0x000f280001057983 */ /* 0x000ea80000100800 */
[----:B------:R0:W3:Y:S04]  /*238f0*/  @P0 LDG.E.U8 R46, desc[UR18][R12.64] ;  /* 0x000000120c2e0981 */ /* 0x0000e8000c1e1100 */
[----:B------:R1:W-:Y:S04]  /*23900*/  STL [R1+0x978], R4 ;  /* 0x0009780401007387 */ /* 0x0003e80000100800 */
[----:B------:R4:W-:Y:S01]  /*23910*/  STL [R1+0x974], R10 ;  /* 0x0009740a01007387 */ /* 0x0009e20000100800 */
[----:B0-----:R-:W-:-:S03]  /*23920*/  @P0 IMAD.MOV.U32 R12, RZ, RZ, R4 ;  /* 0x000000ffff0c0224 */ /* 0x001fc600078e0004 */
[----:B-1----:R-:W3:Y:S01]  /*23930*/  LDL R4, [R1+0xf24] ;  /* 0x000f240001047983 */ /* 0x002ee20000100800 */
[C---:B------:R-:W-:Y:S02]  /*23940*/  ISETP.GT.U32.AND P5, PT, R8.reuse, R16, PT ;  /* 0x000000100800720c */ /* 0x040fe40003fa4070 */
[----:B------:R-:W-:-:S11]  /*23950*/  ISETP.GT.U32.AND P6, PT, R8, R15, PT ;  /* 0x0000000f0800720c */ /* 0x000fd60003fc4070 */
[----:B------:R-:W-:Y:S01]  /*23960*/  @!P5 IMAD.IADD R16, R16, 0x1, -R8 ;  /* 0x000000011010d824 */ /* 0x000fe200078e0a08 */
[----:B------:R-:W-:-:S03]  /*23970*/  ISETP.GT.U32.AND P5, PT, R8, R17, PT ;  /* 0x000000110800720c */ /* 0x000fc60003fa4070 */
[----:B------:R-:W-:Y:S01]  /*23980*/  @!P3 IMAD.MOV R16, RZ, RZ, -R16 ;  /* 0x000000ffff10b224 */ /* 0x000fe200078e0a10 */
[----:B------:R-:W-:Y:S01]  /*23990*/  SEL R14, R11, R14, !P4 ;  /* 0x0000000e0b0e7207 */ /* 0x000fe20006000000 */
[----:B------:R-:W-:-:S03]  /*239a0*/  @P0 IMAD.MOV.U32 R13, RZ, RZ, R10 ;  /* 0x000000ffff0d0224 */ /* 0x000fc600078e000a */
[----:B------:R-:W-:-:S05]  /*239b0*/  SEL R16, R11, R16, !P4 ;  /* 0x000000100b107207 */ /* 0x000fca0006000000 */
[--C-:B------:R-:W-:Y:S01]  /*239c0*/  @!P5 IMAD.IADD R17, R17, 0x1, -R8.reuse ;  /* 0x000000011111d824 */ /* 0x100fe200078e0a08 */
[----:B------:R0:W3:Y:S01]  /*239d0*/  @P0 LDG.E.U8 R45, desc[UR18][R12.64] ;  /* 0x000000120c2d0981 */ /* 0x0000e2000c1e1100 */
[----:B------:R-:W-:Y:S01]  /*239e0*/  IMAD R14, R14, UR12, RZ ;  /* 0x0000000c0e0e7c24 */ /* 0x000fe2000f8e02ff */
[C---:B------:R-:W-:Y:S01]  /*239f0*/  ISETP.GT.U32.AND P1, PT, R8.reuse, R18, PT ;  /* 0x000000120800720c */ /* 0x040fe20003f24070 */
[----:B------:R-:W-:Y:S01]  /*23a00*/  @!P6 IMAD.IADD R15, R15, 0x1, -R8 ;  /* 0x000000010f0fe824 */ /* 0x000fe200078e0a08 */
[----:B------:R-:W-:Y:S01]  /*23a10*/  ISETP.GT.U32.AND P3, PT, R8, R17, PT ;  /* 0x000000110800720c */ /* 0x000fe20003f64070 */
[----:B------:R-:W-:Y:S01]  /*23a20*/  IMAD R16, R16, UR4, RZ ;  /* 0x0000000410107c24 */ /* 0x000fe2000f8e02ff */
[----:B------:R-:W-:Y:S01]  /*23a30*/  PRMT R44, RZ, 0x7610, R44 ;  /* 0x00007610ff2c7816 */ /* 0x000fe2000000002c */
[----:B------:R-:W1:Y:S01]  /*23a40*/  LDCU UR4, c[0x0][0x3b0] ;  /* 0x00007600ff0477ac */ /* 0x000e620008000800 */
[C---:B0-----:R-:W-:Y:S01]  /*23a50*/  IADD3 R12, P6, PT, R14.reuse, R7, RZ ;  /* 0x000000070e0c7210 */ /* 0x041fe20007fde0ff */
[----:B------:R-:W0:Y:S03]  /*23a60*/  LDCU UR12, c[0x0][0x3b0] ;  /* 0x00007600ff0c77ac */ /* 0x000e260008000800 */
[----:B------:R-:W-:Y:S01]  /*23a70*/  LEA.HI.X.SX32 R13, R14, R6, 0x1, P6 ;  /* 0x000000060e0d7211 */ /* 0x000fe200030f0eff */
[----:B------:R0:W-:Y:S04]  /*23a80*/  STL [R1+0x980], R12 ;  /* 0x0009800c01007387 */ /* 0x0001e80000100800 */
[--C-:B------:R-:W-:Y:S01]  /*23a90*/  @!P3 IMAD.IADD R17, R17, 0x1, -R8.reuse ;  /* 0x000000011111b824 */ /* 0x100fe200078e0a08 */
[----:B----4-:R-:W-:Y:S01]  /*23aa0*/  ISETP.GE.AND P5, PT, R3, RZ, PT ;  /* 0x000000ff0300720c */ /* 0x010fe20003fa6270 */
[----:B------:R-:W-:Y:S01]  /*23ab0*/  @!P1 IMAD.IADD R18, R18, 0x1, -R8 ;  /* 0x0000000112129824 */ /* 0x000fe200078e0a08 */
[----:B------:R-:W-:Y:S01]  /*23ac0*/  ISETP.GT.U32.AND P6, PT, R8, R19, PT ;  /* 0x000000130800720c */ /* 0x000fe20003fc4070 */
[----:B------:R0:W4:Y:S10]  /*23ad0*/  @P0 LDG.E.U8 R44, desc[UR18][R12.64] ;  /* 0x000000120c2c0981 */ /* 0x000134000c1e1100 */
[----:B------:R-:W-:Y:S01]  /*23ae0*/  @!P5 IMAD.MOV R15, RZ, RZ, -R15 ;  /* 0x000000ffff0fd224 */ /* 0x000fe200078e0a0f */
[----:B------:R-:W-:-:S04]  /*23af0*/  IADD3 R3, P5, PT, R16, R7, RZ ;  /* 0x0000000710037210 */ /* 0x000fc80007fbe0ff */
[----:B------:R-:W-:Y:S01]  /*23b00*/  LEA.HI.X.SX32 R10, R16, R6, 0x1, P5 ;  /* 0x00000006100a7211 */ /* 0x000fe200028f0eff */
[----:B------:R0:W-:Y:S01]  /*23b10*/  STL [R1+0x988], R3 ;  /* 0x0009880301007387 */ /* 0x0001e20000100800 */
[----:B--2---:R-:W-:-:S03]  /*23b20*/  ISETP.GE.AND P3, PT, R5, RZ, PT ;  /* 0x000000ff0500720c */ /* 0x004fc60003f66270 */
[----:B------:R-:W2:Y:S04]  /*23b30*/  LDL R5, [R1+0xf20] ;  /* 0x000f200001057983 */ /* 0x000ea80000100800 */
[----:B------:R0:W-:Y:S04]  /*23b40*/  STL [R1+0x97c], R13 ;  /* 0x00097c0d01007387 */ /* 0x0001e80000100800 */
[----:B------:R0:W-:Y:S01]  /*23b50*/  STL [R1+0x984], R10 ;  /* 0x0009840a01007387 */ /* 0x0001e20000100800 */
[----:B---3--:R-:W-:-:S03]  /*23b60*/  ISETP.GE.AND P5, PT, R4, RZ, PT ;  /* 0x000000ff0400720c */ /* 0x008fc60003fa6270 */
[----:B------:R-:W3:Y:S01]  /*23b70*/  LDL R4, [R1+0xf1c] ;  /* 0x000f1c0001047983 */ /* 0x000ee20000100800 */
[----:B------:R-:W-:Y:S01]  /*23b80*/  ISETP.GT.U32.AND P1, PT, R8, R18, PT ;  /* 0x000000120800720c */ /* 0x000fe20003f24070 */
[----:B------:R-:W-:Y:S01]  /*23b90*/  @!P3 IMAD.MOV R17, RZ, RZ, -R17 ;  /* 0x000000ffff11b224 */ /* 0x000fe200078e0a11 */
[----:B------:R-:W-:Y:S01]  /*23ba0*/  SEL R15, R11, R15, !P4 ;  /* 0x0000000f0b0f7207 */ /* 0x000fe20006000000 */
[----:B------:R-:W-:Y:S01]  /*23bb0*/  @!P6 IMAD.IADD R19, R19, 0x1, -R8 ;  /* 0x000000011313e824 */ /* 0x000fe200078e0a08 */
[----:B------:R-:W-:Y:S02]  /*23bc0*/  PRMT R43, RZ, 0x7610, R43 ;  /* 0x00007610ff2b7816 */ /* 0x000fe4000000002b */
[----:B------:R-:W-:Y:S01]  /*23bd0*/  SEL R17, R11, R17, !P4 ;  /* 0x000000110b117207 */ /* 0x000fe20006000000 */
[----:B------:R-:W-:-:S06]  /*23be0*/  IMAD R15, R15, UR5, RZ ;  /* 0x000000050f0f7c24 */ /* 0x000fcc000f8e02ff */
[----:B------:R-:W-:Y:S01]  /*23bf0*/  @!P1 IMAD.IADD R18, R18, 0x1, -R8 ;  /* 0x0000000112129824 */ /* 0x000fe200078e0a08 */
[C---:B------:R-:W-:Y:S01]  /*23c00*/  ISETP.GT.U32.AND P1, PT, R8.reuse, R20, PT ;  /* 0x000000140800720c */ /* 0x040fe20003f24070 */
[----:B0-----:R-:W-:Y:S01]  /*23c10*/  @P0 IMAD.MOV.U32 R12, RZ, RZ, R3 ;  /* 0x000000ffff0c0224 */ /* 0x001fe200078e0003 */
[----:B------:R-:W-:Y:S01]  /*23c20*/  IADD3 R3, P3, PT, R15, R7, RZ ;  /* 0x000000070f037210 */ /* 0x000fe20007f7e0ff */
[----:B------:R-:W-:Y:S01]  /*23c30*/  @P0 IMAD.MOV.U32 R13, RZ, RZ, R10 ;  /* 0x000000ffff0d0224 */ /* 0x000fe200078e000a */
[----:B------:R-:W-:Y:S01]  /*23c40*/  ISETP.GT.U32.AND P6, PT, R8, R19, PT ;  /* 0x000000130800720c */ /* 0x000fe20003fc4070 */
[----:B------:R-:W-:Y:S01]  /*23c50*/  IMAD R17, R17, UR13, RZ ;  /* 0x0000000d11117c24 */ /* 0x000fe2000f8e02ff */
[----:B------:R-:W-:Y:S01]  /*23c60*/  LEA.HI.X.SX32 R10, R15, R6, 0x1, P3 ;  /* 0x000000060f0a7211 */ /* 0x000fe200018f0eff */
[----:B------:R0:W-:Y:S01]  /*23c70*/  STL [R1+0x990], R3 ;  /* 0x0009900301007387 */ /* 0x0001e20000100800 */
[----:B------:R-:W-:Y:S01]  /*23c80*/  @!P5 IMAD.MOV R18, RZ, RZ, -R18 ;  /* 0x000000ffff12d224 */ /* 0x000fe200078e0a12 */
[----:B------:R-:W-:Y:S01]  /*23c90*/  PRMT R42, RZ, 0x7610, R42 ;  /* 0x00007610ff2a7816 */ /* 0x000fe2000000002a */
[----:B------:R-:W1:Y:S01]  /*23ca0*/  LDCU UR5, c[0x0][0x3b0] ;  /* 0x00007600ff0577ac */ /* 0x000e620008000800 */
[----:B------:R0:W4:Y:S02]  /*23cb0*/  @P0 LDG.E.U8 R43, desc[UR18][R12.64] ;  /* 0x000000120c2b0981 */ /* 0x000124000c1e1100 */
[----:B------:R-:W-:Y:S01]  /*23cc0*/  @!P1 IMAD.IADD R20, R20, 0x1, -R8 ;  /* 0x0000000114149824 */ /* 0x000fe200078e0a08 */
[----:B------:R-:W-:Y:S01]  /*23cd0*/  PRMT R41, RZ, 0x7610, R41 ;  /* 0x00007610ff297816 */ /* 0x000fe20000000029 */
[----:B------:R1:W-:Y:S01]  /*23ce0*/  STL [R1+0x98c], R10 ;  /* 0x00098c0a01007387 */ /* 0x0003e20000100800 */
[----:B------:R-:W-:Y:S01]  /*23cf0*/  PRMT R36, RZ, 0x7610, R36 ;  /* 0x00007610ff247816 */ /* 0x000fe20000000024 */
[----:B------:R-:W-:Y:S01]  /*23d00*/  @!P6 IMAD.IADD R19, R19, 0x1, -R8 ;  /* 0x000000011313e824 */ /* 0x000fe200078e0a08 */
[----:B------:R-:W-:Y:S01]  /*23d10*/  PRMT R35, RZ, 0x7610, R35 ;  /* 0x00007610ff237816 */ /* 0x000fe20000000023 */
[----:B------:R-:W2:Y:S01]  /*23d20*/  LDCU UR13, c[0x0][0x3b0] ;  /* 0x00007600ff0d77ac */ /* 0x000ea20008000800 */
[----:B0-----:R-:W-:Y:S01]  /*23d30*/  @P0 IMAD.MOV.U32 R12, RZ, RZ, R3 ;  /* 0x000000ffff0c0224 */ /* 0x001fe200078e0003 */
[----:B------:R-:W-:Y:S01]  /*23d40*/  IADD3 R3, P5, PT, R17, R7, RZ ;  /* 0x0000000711037210 */ /* 0x000fe20007fbe0ff */
[----:B------:R-:W-:-:S02]  /*23d50*/  @P0 IMAD.MOV.U32 R13, RZ, RZ, R10 ;  /* 0x000000ffff0d0224 */ /* 0x000fc400078e000a */
[----:B-1----:R-:W4:Y:S04]  /*23d60*/  LDL R10, [R1+0xf18] ;  /* 0x000f1800010a7983 */ /* 0x002f280000100800 */
[----:B------:R0:W-:Y:S01]  /*23d70*/  STL [R1+0x998], R3 ;  /* 0x0009980301007387 */ /* 0x0001e20000100800 */
[----:B------:R-:W-:Y:S02]  /*23d80*/  ISETP.GT.U32.AND P3, PT, R8, R21, PT ;  /* 0x000000150800720c */ /* 0x000fe40003f64070 */
[----:B------:R-:W-:Y:S01]  /*23d90*/  SEL R18, R11, R18, !P4 ;  /* 0x000000120b127207 */ /* 0x000fe20006000000 */
[----:B------:R1:W4:Y:S01]  /*23da0*/  @P0 LDG.E.U8 R42, desc[UR18][R12.64] ;  /* 0x000000120c2a0981 */ /* 0x000322000c1e1100 */
[----:B--2---:R-:W-:Y:S02]  /*23db0*/  ISETP.GE.AND P1, PT, R5, RZ, PT ;  /* 0x000000ff0500720c */ /* 0x004fe40003f26270 */
[----:B------:R-:W-:-:S05]  /*23dc0*/  LEA.HI.X.SX32 R5, R17, R6, 0x1, P5 ;  /* 0x0000000611057211 */ /* 0x000fca00028f0eff */
[----:B------:R2:W-:Y:S01]  /*23dd0*/  STL [R1+0x994], R5 ;  /* 0x0009940501007387 */ /* 0x0005e20000100800 */
[----:B---3--:R-:W-:-:S03]  /*23de0*/  ISETP.GE.AND P6, PT, R4, RZ, PT ;  /* 0x000000ff0400720c */ /* 0x008fc60003fc6270 */
[----:B------:R-:W3:Y:S01]  /*23df0*/  LDL R4, [R1+0xf14] ;  /* 0x000f140001047983 */ /* 0x000ee20000100800 */
[----:B------:R-:W-:Y:S01]  /*23e00*/  ISETP.GT.U32.AND P5, PT, R8, R20, PT ;  /* 0x000000140800720c */ /* 0x000fe20003fa4070 */
[----:B------:R-:W-:Y:S01]  /*23e10*/  IMAD R18, R18, UR4, RZ ;  /* 0x0000000412127c24 */ /* 0x000fe2000f8e02ff */
[----:B------:R-:W4:Y:S01]  /*23e20*/  LDCU UR4, c[0x0][0x3b0] ;  /* 0x00007600ff0477ac */ /* 0x000f220008000800 */
[----:B-1----:R-:W-:Y:S02]  /*23e30*/  @P0 IMAD.MOV.U32 R12, RZ, RZ, R3 ;  /* 0x000000ffff0c0224 */ /* 0x002fe400078e0003 */
[----:B------:R-:W-:Y:S01]  /*23e40*/  @!P3 IMAD.IADD R21, R21, 0x1, -R8 ;  /* 0x000000011515b824 */ /* 0x000fe200078e0a08 */
[----:B0-----:R-:W-:Y:S01]  /*23e50*/  IADD3 R3, P3, PT, R18, R7, RZ ;  /* 0x0000000712037210 */ /* 0x001fe20007f7e0ff */
[----:B------:R-:W-:-:S06]  /*23e60*/  @P0 IMAD.MOV.U32 R13, RZ, RZ, R5 ;  /* 0x000000ffff0d0224 */ /* 0x000fcc00078e0005 */
[----:B------:R-:W-:Y:S01]  /*23e70*/  @!P5 IMAD.IADD R20, R20, 0x1, -R8 ;  /* 0x000000011414d824 */ /* 0x000fe200078e0a08 */
[----:B------:R-:W-:Y:S01]  /*23e80*/  ISETP.GT.U32.AND P5, PT, R8, R39, PT ;  /* 0x000000270800720c */ /* 0x000fe20003fa4070 */
[----:B------:R-:W-:Y:S01]  /*23e90*/  STL [R1+0x9a0], R3 ;  /* 0x0009a00301007387 */ /* 0x000fe20000100800 */
[----:B--2---:R-:W-:Y:S02]  /*23ea0*/  LEA.HI.X.SX32 R5, R18, R6, 0x1, P3 ;  /* 0x0000000612057211 */ /* 0x004fe400018f0eff */
[C---:B------:R-:W-:Y:S01]  /*23eb0*/  ISETP.GT.U32.AND P3, PT, R8.reuse, R38, PT ;  /* 0x000000260800720c */ /* 0x040fe20003f64070 */
[----:B------:R-:W-:Y:S01]  /*23ec0*/  @!P1 IMAD.MOV R19, RZ, RZ, -R19 ;  /* 0x000000ffff139224 */ /* 0x000fe200078e0a13 */
[----:B------:R0:W2:Y:S04]  /*23ed0*/  @P0 LDG.E.U8 R41, desc[UR18][R12.64] ;  /* 0x000000120c290981 */ /* 0x0000a8000c1e1100 */
[----:B------:R1:W-:Y:S01]  /*23ee0*/  STL [R1+0x99c], R5 ;  /* 0x00099c0501007387 */ /* 0x0003e20000100800 */
[----:B------:R-:W-:-:S03]  /*23ef0*/  ISETP.GT.U32.AND P1, PT, R8, R21, PT ;  /* 0x000000150800720c */ /* 0x000fc60003f24070 */
[----:B------:R-:W2:Y:S01]  /*23f00*/  LDL R85, [R1+0xf10] ;  /* 0x000f100001557983 */ /* 0x000ea20000100800 */
[----:B------:R-:W-:Y:S01]  /*23f10*/  @!P5 IMAD.IADD R39, R39, 0x1, -R8 ;  /* 0x000000012727d824 */ /* 0x000fe200078e0a08 */
[----:B------:R-:W-:Y:S01]  /*23f20*/  SEL R19, R11, R19, !P4 ;  /* 0x000000130b137207 */ /* 0x000fe20006000000 */
[----:B------:R-:W-:Y:S02]  /*23f30*/  @!P6 IMAD.MOV R20, RZ, RZ, -R20 ;  /* 0x000000ffff14e224 */ /* 0x000fe400078e0a14 */
[--C-:B------:R-:W-:Y:S01]  /*23f40*/  @!P3 IMAD.IADD R38, R38, 0x1, -R8.reuse ;  /* 0x000000012626b824 */ /* 0x100fe200078e0a08 */
[C---:B------:R-:W-:Y:S01]  /*23f50*/  ISETP.GT.U32.AND P3, PT, R8.reuse, R39, PT ;  /* 0x000000270800720c */ /* 0x040fe20003f64070 */
[----:B0-----:R-:W-:Y:S02]  /*23f60*/  @P0 IMAD.MOV.U32 R13, RZ, RZ, R5 ;  /* 0x000000ffff0d0224 */ /* 0x001fe400078e0005 */
[----:B-1----:R-:W2:Y:S01]  /*23f70*/  LDL R5, [R1+0xf0c] ;  /* 0x000f0c0001057983 */ /* 0x002ea20000100800 */
[----:B------:R-:W-:Y:S01]  /*23f80*/  IMAD R19, R19, UR5, RZ ;  /* 0x0000000513137c24 */ /* 0x000fe2000f8e02ff */
[----:B------:R-:W-:Y:S01]  /*23f90*/  ISETP.GT.U32.AND P6, PT, R8, R37, PT ;  /* 0x000000250800720c */ /* 0x000fe20003fc4070 */
[----:B------:R-:W-:Y:S01]  /*23fa0*/  @P0 IMAD.MOV.U32 R12, RZ, RZ, R3 ;  /* 0x000000ffff0c0224 */ /* 0x000fe200078e0003 */
[----:B------:R-:W-:Y:S01]  /*23fb0*/  SEL R20, R11, R20, !P4 ;  /* 0x000000140b147207 */ /* 0x000fe20006000000 */
[--C-:B------:R-:W-:Y:S01]  /*23fc0*/  @!P1 IMAD.IADD R21, R21, 0x1, -R8.reuse ;  /* 0x0000000115159824 */ /* 0x100fe200078e0a08 */
[C---:B------:R-:W-:Y:S01]  /*23fd0*/  IADD3 R3, P1, PT, R19.reuse, R7, RZ ;  /* 0x0000000713037210 */ /* 0x040fe20007f3e0ff */
[----:B------:R-:W0:Y:S01]  /*23fe0*/  LDCU UR5, c[0x0][0x3b0] ;  /* 0x00007600ff0577ac */ /* 0x000e220008000800 */
[----:B----4-:R-:W-:Y:S01]  /*23ff0*/  ISETP.GE.AND P5, PT, R10, RZ, PT ;  /* 0x000000ff0a00720c */ /* 0x010fe20003fa6270 */
[----:B------:R-:W-:Y:S01]  /*24000*/  IMAD R20, R20, UR4, RZ ;  /* 0x0000000414147c24 */ /* 0x000fe2000f8e02ff */
[----:B------:R1:W4:Y:S01]  /*24010*/  @P0 LDG.E.U8 R36, desc[UR18][R12.64] ;  /* 0x000000120c240981 */ /* 0x000322000c1e1100 */
[----:B------:R-:W-:Y:S01]  /*24020*/  LEA.HI.X.SX32 R10, R19, R6, 0x1, P1 ;  /* 0x00000006130a7211 */ /* 0x000fe200008f0eff */
[--C-:B------:R-:W-:Y:S01]  /*24030*/  @!P3 IMAD.IADD R39, R39, 0x1, -R8.reuse ;  /* 0x000000012727b824 */ /* 0x100fe200078e0a08 */
[----:B------:R-:W0:Y:S01]  /*24040*/  LDCU UR4, c[0x0][0x3b0] ;  /* 0x00007600ff0477ac */ /* 0x000e220008000800 */
[----:B------:R1:W-:Y:S01]  /*24050*/  STL [R1+0x9b8], R3 ;  /* 0x0009b80301007387 */ /* 0x0003e20000100800 */
[----:B------:R-:W-:-:S02]  /*24060*/  @!P6 IMAD.IADD R37, R37, 0x1, -R8 ;  /* 0x000000012525e824 */ /* 0x000fc400078e0a08 */
[----:B-1----:R-:W-:Y:S01]  /*24070*/  @P0 IMAD.MOV.U32 R12, RZ, RZ, R3 ;  /* 0x000000ffff0c0224 */ /* 0x002fe200078e0003 */
[----:B------:R-:W-:Y:S01]  /*24080*/  IADD3 R3, P3, PT, R20, R7, RZ ;  /* 0x0000000714037210 */ /* 0x000fe20007f7e0ff */
[----:B------:R-:W-:Y:S01]  /*24090*/  @P0 IMAD.MOV.U32 R13, RZ, RZ, R10 ;  /* 0x000000ffff0d0224 */ /* 0x000fe200078e000a */
[----:B------:R-:W-:Y:S04]  /*240a0*/  STL [R1+0x9b4], R10 ;  /* 0x0009b40a01007387 */ /* 0x000fe80000100800 */
[----:B------:R1:W4:Y:S04]  /*240b0*/  @P0 LDG.E.U8 R35, desc[UR18][R12.64] ;  /* 0x000000120c230981 */ /* 0x000328000c1e1100 */
[----:B------:R-:W-:Y:S01]  /*240c0*/  STL [R1+0x9c0], R3 ;  /* 0x0009c00301007387 */ /* 0x000fe20000100800 */
[----:B---3--:R-:W-:-:S02]  /*240d0*/  ISETP.GE.AND P6, PT, R4, RZ, PT ;  /* 0x000000ff0400720c */ /* 0x008fc40003fc6270 */
[----:B------:R-:W-:-:S05]  /*240e0*/  LEA.HI.X.SX32 R4, R20, R6, 0x1, P3 ;  /* 0x0000000614047211 */ /* 0x000fca00018f0eff */
[----:B------:R3:W-:Y:S01]  /*240f0*/  STL [R1+0x9bc], R4 ;  /* 0x0009bc0401007387 */ /* 0x0007e20000100800 */
[----:B-1----:R-:W-:-:S03]  /*24100*/  @P0 IMAD.MOV.U32 R13, RZ, RZ, R4 ;  /* 0x000000ffff0d0224 */ /* 0x002fc600078e0004 */
[----:B---3--:R-:W3:Y:S01]  /*24110*/  LDL R4, [R1+0xf08] ;  /* 0x000f080001047983 */ /* 0x008ee20000100800 */
[C---:B------:R-:W-:Y:S01]  /*24120*/  ISETP.GT.U32.AND P1, PT, R8.reuse, R38, PT ;  /* 0x000000260800720c */ /* 0x040fe20003f24070 */
[----:B------:R-:W-:Y:S01]  /*24130*/  @!P5 IMAD.MOV R21, RZ, RZ, -R21 ;  /* 0x000000ffff15d224 */ /* 0x000fe200078e0a15 */
[----:B------:R-:W-:Y:S01]  /*24140*/  ISETP.GT.U32.AND P5, PT, R8, R37, PT ;  /* 0x000000250800720c */ /* 0x000fe20003fa4070 */
[----:B------:R-:W-:-:S10]  /*24150*/  @!P6 IMAD.MOV R39, RZ, RZ, -R39 ;  /* 0x000000ffff27e224 */ /* 0x000fd400078e0a27 */
[--C-:B------:R-:W-:Y:S01]  /*24160*/  @!P1 IMAD.IADD R38, R38, 0x1, -R8.reuse ;  /* 0x0000000126269824 */ /* 0x100fe200078e0a08 */
[----:B--2---:R-:W-:Y:S02]  /*24170*/  ISETP.GE.AND P1, PT, R85, RZ, PT ;  /* 0x000000ff5500720c */ /* 0x004fe40003f26270 */
[----:B------:R-:W-:Y:S01]  /*24180*/  SEL R21, R11, R21, !P4 ;  /* 0x000000150b157207 */ /* 0x000fe20006000000 */
[----:B------:R-:W-:Y:S01]  /*24190*/  @!P5 IMAD.IADD R37, R37, 0x1, -R8 ;  /* 0x000000012525d824 */ /* 0x000fe200078e0a08 */
[----:B------:R-:W-:Y:S02]  /*241a0*/  ISETP.GT.U32.AND P5, PT, R8, R40, PT ;  /* 0x000000280800720c */ /* 0x000fe40003fa4070 */
[----:B------:R-:W-:Y:S01]  /*241b0*/  ISETP.GE.AND P3, PT, R5, RZ, PT ;  /* 0x000000ff0500720c */ /* 0x000fe20003f66270 */
[----:B0-----:R-:W-:Y:S01]  /*241c0*/  IMAD R21, R21, UR5, RZ ;  /* 0x0000000515157c24 */ /* 0x001fe2000f8e02ff */
[----:B------:R-:W-:Y:S01]  /*241d0*/  SEL R39, R11, R39, !P4 ;  /* 0x000000270b277207 */ /* 0x000fe20006000000 */
[----:B------:R-:W-:Y:S01]  /*241e0*/  @P0 IMAD.MOV.U32 R12, RZ, RZ, R3 ;  /* 0x000000ffff0c0224 */ /* 0x000fe200078e0003 */
[----:B------:R-:W-:Y:S01]  /*241f0*/  PRMT R34, RZ, 0x7610, R34 ;  /* 0x00007610ff227816 */ /* 0x000fe20000000022 */
[----:B------:R-:W0:Y:S02]  /*24200*/  LDCU UR5, c[0x0][0x3b0] ;  /* 0x00007600ff0577ac */ /* 0x000e240008000800 */
[----:B------:R-:W-:Y:S01]  /*24210*/  @!P1 IMAD.MOV R38, RZ, RZ, -R38 ;  /* 0x000000ffff269224 */ /* 0x000fe200078e0a26 */
[-C--:B------:R-:W-:Y:S01]  /*24220*/  IADD3 R5, P6, PT, R21, R7.reuse, RZ ;  /* 0x0000000715057210 */ /* 0x080fe20007fde0ff */
[----:B------:R-:W-:Y:S01]  /*24230*/  IMAD R39, R39, UR12, RZ ;  /* 0x0000000c27277c24 */ /* 0x000fe2000f8e02ff */
[----:B------:R1:W2:Y:S02]  /*24240*/  @P0 LDG.E.U8 R34, desc[UR18][R12.64] ;  /* 0x000000120c220981 */ /* 0x0002a4000c1e1100 */
[----:B------:R-:W-:Y:S01]  /*24250*/  SEL R38, R11, R38, !P4 ;  /* 0x000000260b267207 */ /* 0x000fe20006000000 */
[----:B------:R-:W-:Y:S01]  /*24260*/  @!P3 IMAD.MOV R37, RZ, RZ, -R37 ;  /* 0x000000ffff25b224 */ /* 0x000fe200078e0a25 */
[-C--:B------:R-:W-:Y:S01]  /*24270*/  LEA.HI.X.SX32 R10, R21, R6.reuse, 0x1, P6 ;  /* 0x00000006150a7211 */ /* 0x080fe200030f0eff */
[----:B------:R-:W-:Y:S01]  /*24280*/  @!P5 IMAD.IADD R40, R40, 0x1, -R8 ;  /* 0x000000012828d824 */ /* 0x000fe200078e0a08 */
[----:B------:R-:W-:Y:S01]  /*24290*/  IADD3 R3, P1, PT, R39, R7, RZ ;  /* 0x0000000727037210 */ /* 0x000fe20007f3e0ff */
[----:B------:R-:W-:Y:S01]  /*242a0*/  IMAD R38, R38, UR4, RZ ;  /* 0x0000000426267c24 */ /* 0x000fe2000f8e02ff */
[----:B------:R0:W-:Y:S01]  /*242b0*/  STL [R1+0x9c8], R5 ;  /* 0x0009c80501007387 */ /* 0x0001e20000100800 */
[----:B------:R-:W-:Y:S01]  /*242c0*/  PRMT R33, RZ, 0x7610, R33 ;  /* 0x00007610ff217816 */ /* 0x000fe20000000021 */
[----:B-1----:R-:W-:Y:S01]  /*242d0*/  @P0 IMAD.MOV.U32 R12, RZ, RZ, R5 ;  /* 0x000000ffff0c0224 */ /* 0x002fe200078e0005 */
[----:B------:R-:W-:Y:S01]  /*242e0*/  SEL R37, R11, R37, !P4 ;  /* 0x000000250b257207 */ /* 0x000fe20006000000 */
[----:B------:R1:W-:Y:S01]  /*242f0*/  STL [R1+0x9c4], R10 ;  /* 0x0009c40a01007387 */ /* 0x0003e20000100800 */
[----:B------:R-:W-:Y:S01]  /*24300*/  @P0 IMAD.MOV.U32 R13, RZ, RZ, R10 ;  /* 0x000000ffff0d0224 */ /* 0x000fe200078e000a */
[----:B------:R-:W-:Y:S01]  /*24310*/  PRMT R32, RZ, 0x7610, R32 ;  /* 0x00007610ff207816 */ /* 0x000fe20000000020 */
[----:B------:R-:W3:Y:S01]  /*24320*/  LDCU UR4, c[0x0][0x3b0] ;  /* 0x00007600ff0477ac */ /* 0x000ee20008000800 */
[----:B0-----:R-:W-:Y:S01]  /*24330*/  LEA.HI.X.SX32 R5, R39, R6, 0x1, P1 ;  /* 0x0000000627057211 */ /* 0x001fe200008f0eff */
[----:B------:R-:W-:Y:S01]  /*24340*/  IMAD R37, R37, UR13, RZ ;  /* 0x0000000d25257c24 */ /* 0x000fe2000f8e02ff */
[----:B------:R-:W-:Y:S01]  /*24350*/  ISETP.GT.U32.AND P1, PT, R8, R40, PT ;  /* 0x000000280800720c */ /* 0x000fe20003f24070 */
[----:B------:R0:W2:Y:S01]  /*24360*/  @P0 LDG.E.U8 R33, desc[UR18][R12.64] ;  /* 0x000000120c210981 */ /* 0x0000a2000c1e1100 */
[----:B-1----:R-:W-:-:S04]  /*24370*/  IADD3 R10, P3, PT, R38, R7, RZ ;  /* 0x00000007260a7210 */ /* 0x002fc80007f7e0ff */
[----:B------:R-:W-:Y:S01]  /*24380*/  LEA.HI.X.SX32 R14, R38, R6, 0x1, P3 ;  /* 0x00000006260e7211 */ /* 0x000fe200018f0eff */
[----:B------:R1:W-:Y:S01]  /*24390*/  STL [R1+0x9d0], R3 ;  /* 0x0009d00301007387 */ /* 0x0003e20000100800 */
[----:B0-----:R-:W-:Y:S02]  /*243a0*/  @P0 IMAD.MOV.U32 R12, RZ, RZ, R3 ;  /* 0x000000ffff0c0224 */ /* 0x001fe400078e0003 */
[----:B------:R-:W-:Y:S01]  /*243b0*/  @P0 IMAD.MOV.U32 R13, RZ, RZ, R5 ;  /* 0x000000ffff0d0224 */ /* 0x000fe200078e0005 */
[----:B------:R-:W-:Y:S02]  /*243c0*/  PRMT R31, RZ, 0x7610, R31 ;  /* 0x00007610ff1f7816 */ /* 0x000fe4000000001f */
[----:B-1----:R-:W-:Y:S02]  /*243d0*/  IADD3 R3, P5, PT, R37, R7, RZ ;  /* 0x0000000725037210 */ /* 0x002fe40007fbe0ff */
[----:B------:R0:W2:Y:S01]  /*243e0*/  @P0 LDG.E.U8 R32, desc[UR18][R12.64] ;  /* 0x000000120c200981 */ /* 0x0000a2000c1e1100 */
[----:B------:R-:W-:-:S03]  /*243f0*/  @!P1 IMAD.IADD R40, R40, 0x1, -R8 ;  /* 0x0000000128289824 */ /* 0x000fc600078e0a08 */
[----:B------:R1:W-:Y:S01]  /*24400*/  STL [R1+0x9cc], R5 ;  /* 0x0009cc0501007387 */ /* 0x0003e20000100800 */
[----:B------:R-:W-:Y:S01]  /*24410*/  PRMT R30, RZ, 0x7610, R30 ;  /* 0x00007610ff1e7816 */ /* 0x000fe2000000001e */
[----:B0-----:R-:W-:Y:S02]  /*24420*/  @P0 IMAD.MOV.U32 R12, RZ, RZ, R10 ;  /* 0x000000ffff0c0224 */ /* 0x001fe400078e000a */
[----:B------:R-:W-:Y:S01]  /*24430*/  @P0 IMAD.MOV.U32 R13, RZ, RZ, R14 ;  /* 0x000000ffff0d0224 */ /* 0x000fe200078e000e */
[----:B-1----:R-:W-:Y:S01]  /*24440*/  LEA.HI.X.SX32 R5, R37, R6, 0x1, P5 ;  /* 0x0000000625057211 */ /* 0x002fe200028f0eff */
[----:B------:R0:W-:Y:S04]  /*24450*/  STL [R1+0x9d8], R10 ;  /* 0x0009d80a01007387 */ /* 0x0001e80000100800 */
[----:B------:R1:W2:Y:S02]  /*24460*/  @P0 LDG.E.U8 R31, desc[UR18][R12.64] ;  /* 0x000000120c1f0981 */ /* 0x0002a4000c1e1100 */
[----:B-1----:R-:W-:-:S02]  /*24470*/  @P0 IMAD.MOV.U32 R12, RZ, RZ, R3 ;  /* 0x000000ffff0c0224 */ /* 0x002fc400078e0003 */
[----:B------:R-:W-:-:S05]  /*24480*/  @P0 IMAD.MOV.U32 R13, RZ, RZ, R5 ;  /* 0x000000ffff0d0224 */ /* 0x000fca00078e0005 */
[----:B------:R1:W2:Y:S04]  /*24490*/  @P0 LDG.E.U8 R30, desc[UR18][R12.64] ;  /* 0x000000120c1e0981 */ /* 0x0002a8000c1e1100 */
[----:B------:R0:W-:Y:S04]  /*244a0*/  STL [R1+0x9e0], R3 ;  /* 0x0009e00301007387 */ /* 0x0001e80000100800 */
[----:B------:R-:W-:Y:S04]  /*244b0*/  STL [R1+0x9d4], R14 ;  /* 0x0009d40e01007387 */ /* 0x000fe80000100800 */
[----:B------:R0:W-:Y:S01]  /*244c0*/  STL [R1+0x9dc], R5 ;  /* 0x0009dc0501007387 */ /* 0x0001e20000100800 */
[----:B------:R-:W-:-:S02]  /*244d0*/  PRMT R29, RZ, 0x7610, R29 ;  /* 0x00007610ff1d7816 */ /* 0x000fc4000000001d */
[----:B------:R-:W-:Y:S02]  /*244e0*/  PRMT R27, RZ, 0x7610, R27 ;  /* 0x00007610ff1b7816 */ /* 0x000fe4000000001b */
[----:B------:R-:W-:Y:S02]  /*244f0*/  PRMT R28, RZ, 0x7610, R28 ;  /* 0x00007610ff1c7816 */ /* 0x000fe4000000001c */
[----:B---3--:R-:W-:Y:S01]  /*24500*/  ISETP.GE.AND P3, PT, R4, RZ, PT ;  /* 0x000000ff0400720c */ /* 0x008fe20003f66270 */
[----:B------:R-:W-:-:S05]  /*24510*/  VIADD R4, R0, 0xeb ;  /* 0x000000eb00047836 */ /* 0x000fca0000000000 */
[----:B0-----:R-:W-:-:S07]  /*24520*/  IABS R10, R4 ;  /* 0x00000004000a7213 */ /* 0x001fce0000000000 */
[----:B------:R-:W-:Y:S02]  /*24530*/  @!P3 IMAD.MOV R40, RZ, RZ, -R40 ;  /* 0x000000ffff28b224 */ /* 0x000fe400078e0a28 */
[----:B-1----:R-:W-:-:S03]  /*24540*/  IMAD.HI.U32 R12, R9, R10, RZ ;  /* 0x0000000a090c7227 */ /* 0x002fc600078e00ff */
[----:B------:R-:W-:Y:S01]  /*24550*/  SEL R40, R11, R40, !P4 ;  /* 0x000000280b287207 */ /* 0x000fe20006000000 */
[----:B------:R-:W-:-:S04]  /*24560*/  IMAD.MOV R12, RZ, RZ, -R12 ;  /* 0x000000ffff0c7224 */ /* 0x000fc800078e0a0c */
[----:B------:R-:W-:Y:S01]  /*24570*/  IMAD R40, R40, UR4, RZ ;  /* 0x0000000428287c24 */ /* 0x000fe2000f8e02ff */
[----:B------:R-:W-:Y:S01]  /*24580*/  STL [R1+0xf00], R4 ;  /* 0x000f000401007387 */ /* 0x000fe20000100800 */
[----:B------:R-:W-:Y:S01]  /*24590*/  IMAD R10, R8, R12, R10 ;  /* 0x0000000c080a7224 */ /* 0x000fe200078e020a */
[----:B------:R-:W-:Y:S01]  /*245a0*/  ISETP.GE.AND P3, PT, R4, RZ, PT ;  /* 0x000000ff0400720c */ /* 0x000fe20003f66270 */
[----:B------:R-:W0:Y:S01]  /*245b0*/  LDCU UR4, c[0x0][0x3b0] ;  /* 0x00007600ff0477ac */ /* 0x000e220008000800 */
[----:B------:R-:W-:-:S04]  /*245c0*/  IADD3 R3, P1, PT, R40, R7, RZ ;  /* 0x0000000728037210 */ /* 0x000fc80007f3e0ff */
[----:B------:R-:W-:Y:S02]  /*245d0*/  LEA.HI.X.SX32 R5, R40, R6, 0x1, P1 ;  /* 0x0000000628057211 */ /* 0x000fe400008f0eff */
[----:B------:R-:W-:Y:S01]  /*245e0*/  ISETP.GT.U32.AND P1, PT, R8, R10, PT ;  /* 0x0000000a0800720c */ /* 0x000fe20003f24070 */
[----:B------:R1:W-:Y:S01]  /*245f0*/  STL [R1+0x9f8], R3 ;  /* 0x0009f80301007387 */ /* 0x0003e20000100800 */
[----:B------:R-:W-:Y:S02]  /*24600*/  @P0 IMAD.MOV.U32 R12, RZ, RZ, R3 ;  /* 0x000000ffff0c0224 */ /* 0x000fe400078e0003 */
[----:B------:R-:W-:-:S05]  /*24610*/  @P0 IMAD.MOV.U32 R13, RZ, RZ, R5 ;  /* 0x000000ffff0d0224 */ /* 0x000fca00078e0005 */
[----:B------:R3:W2:Y:S01]  /*24620*/  @P0 LDG.E.U8 R29, desc[UR18][R12.64] ;  /* 0x000000120c1d0981 */ /* 0x0006a2000c1e1100 */
[----:B-1----:R-:W-:-:S03]  /*24630*/  VIADD R3, R0, 0xec ;  /* 0x000000ec00037836 */ /* 0x002fc60000000000 */
[----:B------:R-:W-:Y:S02]  /*24640*/  @!P1 IMAD.IADD R10, R10, 0x1, -R8 ;  /* 0x000000010a0a9824 */ /* 0x000fe400078e0a08 */
[----:B---3--:R-:W-:-:S03]  /*24650*/  IABS R12, R3 ;  /* 0x00000003000c7213 */ /* 0x008fc60000000000 */
[----:B------:R-:W-:Y:S02]  /*24660*/  ISETP.GT.U32.AND P1, PT, R8, R10, PT ;  /* 0x0000000a0800720c */ /* 0x000fe40003f24070 */
[----:B------:R-:W-:-:S04]  /*24670*/  IMAD.HI.U32 R13, R9, R12, RZ ;  /* 0x0000000c090d7227 */ /* 0x000fc800078e00ff */
[----:B------:R-:W-:-:S04]  /*24680*/  IMAD.MOV R13, RZ, RZ, -R13 ;  /* 0x000000ffff0d7224 */ /* 0x000fc800078e0a0d */
[----:B------:R-:W-:-:S03]  /*24690*/  IMAD R12, R8, R13, R12 ;  /* 0x0000000d080c7224 */ /* 0x000fc600078e020c */
[----:B------:R-:W-:Y:S02]  /*246a0*/  @!P1 IMAD.IADD R10, R10, 0x1, -R8 ;  /* 0x000000010a0a9824 */ /* 0x000fe400078e0a08 */
[----:B------:R-:W-:Y:S02]  /*246b0*/  ISETP.GT.U32.AND P1, PT, R8, R12, PT ;  /* 0x0000000c0800720c */ /* 0x000fe40003f24070 */
[----:B------:R-:W-:-:S05]  /*246c0*/  @!P3 IMAD.MOV R10, RZ, RZ, -R10 ;  /* 0x000000ffff0ab224 */ /* 0x000fca00078e0a0a */
[----:B------:R-:W-:-:S05]  /*246d0*/  SEL R10, R11, R10, !P4 ;  /* 0x0000000a0b0a7207 */ /* 0x000fca0006000000 */
[----:B0-----:R-:W-:Y:S01]  /*246e0*/  IMAD R10, R10, UR4, RZ ;  /* 0x000000040a0a7c24 */ /* 0x001fe2000f8e02ff */
[----:B------:R0:W-:Y:S01]  /*246f0*/  STL [R1+0x9f4], R5 ;  /* 0x0009f40501007387 */ /* 0x0001e20000100800 */
[----:B------:R-:W-:Y:S01]  /*24700*/  @!P1 IMAD.IADD R12, R12, 0x1, -R8 ;  /* 0x000000010c0c9824 */ /* 0x000fe200078e0a08 */
[----:B------:R-:W1:Y:S02]  /*24710*/  LDCU UR4, c[0x0][0x3b0] ;  /* 0x00007600ff0477ac */ /* 0x000e640008000800 */
[----:B------:R-:W-:Y:S02]  /*24720*/  IADD3 R4, P3, PT, R10, R7, RZ ;  /* 0x000000070a047210 */ /* 0x000fe40007f7e0ff */
[----:B------:R-:W-:Y:S02]  /*24730*/  ISETP.GT.U32.AND P1, PT, R8, R12, PT ;  /* 0x0000000c0800720c */ /* 0x000fe40003f24070 */
[----:B0-----:R-:W-:Y:S02]  /*24740*/  LEA.HI.X.SX32 R5, R10, R6, 0x1, P3 ;  /* 0x000000060a057211 */ /* 0x001fe400018f0eff */
[----:B------:R-:W-:Y:S01]  /*24750*/  ISETP.GE.AND P3, PT, R3, RZ, PT ;  /* 0x000000ff0300720c */ /* 0x000fe20003f66270 */
[----:B------:R-:W-:Y:S01]  /*24760*/  STL [R1+0xefc], R3 ;  /* 0x000efc0301007387 */ /* 0x000fe20000100800 */
[----:B------:R-:W-:-:S03]  /*24770*/  @P0 IMAD.MOV.U32 R14, RZ, RZ, R4 ;  /* 0x000000ffff0e0224 */ /* 0x000fc600078e0004 */
[----:B------:R0:W-:Y:S04]  /*24780*/  STL [R1+0xa00], R4 ;  /* 0x000a000401007387 */ /* 0x0001e80000100800 */
[----:B------:R-:W-:Y:S02]  /*24790*/  @!P1 IMAD.IADD R12, R12, 0x1, -R8 ;  /* 0x000000010c0c9824 */ /* 0x000fe400078e0a08 */
[----:B0-----:R-:W-:Y:S02]  /*247a0*/  VIADD R4, R0, 0xed ;  /* 0x000000ed00047836 */ /* 0x001fe40000000000 */
[----:B------:R-:W-:-:S03]  /*247b0*/  @!P3 IMAD.MOV R12, RZ, RZ, -R12 ;  /* 0x000000ffff0cb224 */ /* 0x000fc600078e0a0c */
[----:B------:R-:W-:Y:S02]  /*247c0*/  IABS R10, R4 ;  /* 0x00000004000a7213 */ /* 0x000fe40000000000 */
[----:B------:R-:W-:-:S03]  /*247d0*/  SEL R13, R11, R12, !P4 ;  /* 0x0000000c0b0d7207 */ /* 0x000fc60006000000 */
[----:B------:R-:W-:-:S04]  /*247e0*/  IMAD.HI.U32 R12, R9, R10, RZ ;  /* 0x0000000a090c7227 */ /* 0x000fc800078e00ff */
[----:B-1----:R-:W-:Y:S01]  /*247f0*/  IMAD R13, R13, UR4, RZ ;  /* 0x000000040d0d7c24 */ /* 0x002fe2000f8e02ff */
[----:B------:R0:W-:Y:S01]  /*24800*/  STL [R1+0x9fc], R5 ;  /* 0x0009fc0501007387 */ /* 0x0001e20000100800 */
[----:B------:R-:W-:Y:S02]  /*24810*/  IMAD.MOV R12, RZ, RZ, -R12 ;  /* 0x000000ffff0c7224 */ /* 0x000fe400078e0a0c */
[----:B------:R-:W-:Y:S01]  /*24820*/  @P0 IMAD.MOV.U32 R15, RZ, RZ, R5 ;  /* 0x000000ffff0f0224 */ /* 0x000fe200078e0005 */
[C---:B------:R-:W-:Y:S01]  /*24830*/  IADD3 R3, P1, PT, R13.reuse, R7, RZ ;  /* 0x000000070d037210 */ /* 0x040fe20007f3e0ff */
[----:B------:R-:W-:Y:S01]  /*24840*/  IMAD R10, R8, R12, R10 ;  /* 0x0000000c080a7224 */ /* 0x000fe200078e020a */
[----:B------:R-:W-:Y:S01]  /*24850*/  STL [R1+0xef8], R4 ;  /* 0x000ef80401007387 */ /* 0x000fe20000100800 */
[----:B------:R-:W-:Y:S01]  /*24860*/  ISETP.GE.AND P3, PT, R4, RZ, PT ;  /* 0x000000ff0400720c */ /* 0x000fe20003f66270 */
[----:B------:R-:W1:Y:S01]  /*24870*/  LDCU UR4, c[0x0][0x3b0] ;  /* 0x00007600ff0477ac */ /* 0x000e620008000800 */
[----:B0-----:R-:W-:Y:S01]  /*24880*/  LEA.HI.X.SX32 R5, R13, R6, 0x1, P1 ;  /* 0x000000060d057211 */ /* 0x001fe200008f0eff */
[----:B------:R-:W3:Y:S01]  /*24890*/  @P0 LDG.E.U8 R28, desc[UR18][R14.64] ;  /* 0x000000120e1c0981 */ /* 0x000ee2000c1e1100 */
[----:B------:R-:W-:Y:S01]  /*248a0*/  ISETP.GT.U32.AND P1, PT, R8, R10, PT ;  /* 0x0000000a0800720c */ /* 0x000fe20003f24070 */
[----:B------:R-:W-:-:S02]  /*248b0*/  @P0 IMAD.MOV.U32 R12, RZ, RZ, R3 ;  /* 0x000000ffff0c0224 */ /* 0x000fc400078e0003 */
[----:B------:R0:W-:Y:S01]  /*248c0*/  STL [R1+0xa08], R3 ;  /* 0x000a080301007387 */ /* 0x0001e20000100800 */
[----:B------:R-:W-:-:S05]  /*248d0*/  @P0 IMAD.MOV.U32 R13, RZ, RZ, R5 ;  /* 0x000000ffff0d0224 */ /* 0x000fca00078e0005 */
[----:B------:R1:W2:Y:S01]  /*248e0*/  @P0 LDG.E.U8 R27, desc[UR18][R12.64] ;  /* 0x000000120c1b0981 */ /* 0x0002a2000c1e1100 */
[----:B0-----:R-:W-:-:S03]  /*248f0*/  VIADD R3, R0, 0xee ;  /* 0x000000ee00037836 */ /* 0x001fc60000000000 */
[----:B------:R-:W-:Y:S02]  /*24900*/  @!P1 IMAD.IADD R10, R10, 0x1, -R8 ;  /* 0x000000010a0a9824 */ /* 0x000fe400078e0a08 */
[----:B-1----:R-:W-:-:S03]  /*24910*/  IABS R12, R3 ;  /* 0x00000003000c7213 */ /* 0x002fc60000000000 */
        /* <DEDUP_REMOVED lines=8> */
[----:B------:R-:W-:Y:S01]  /*249a0*/  IMAD R10, R10, UR4, RZ ;  /* 0x000000040a0a7c24 */ /* 0x000fe2000f8e02ff */
        /* <DEDUP_REMOVED lines=21> */
[C---:B------:R-:W-:Y:S01]  /*24b00*/  IMAD R10, R8.reuse, R12, R10 ;  /* 0x0000000c080a7224 */ /* 0x040fe200078e020a */
[----:B------:R-:W-:Y:S01]  /*24b10*/  PRMT R25, RZ, 0x7610, R25 ;  /* 0x00007610ff197816 */ /* 0x000fe20000000019 */
[----:B------:R-:W1:Y:S01]  /*24b20*/  LDCU UR4, c[0x0][0x3b0] ;  /* 0x00007600ff0477ac */ /* 0x000e620008000800 */
[----:B0-----:R-:W-:Y:S02]  /*24b30*/  LEA.HI.X.SX32 R5, R13, R6, 0x1, P1 ;  /* 0x000000060d057211 */ /* 0x001fe400008f0eff */
[----:B------:R-:W-:Y:S01]  /*24b40*/  ISETP.GT.U32.AND P1, PT, R8, R10, PT ;  /* 0x0000000a0800720c */ /* 0x000fe20003f24070 */
[----:B------:R-:W-:Y:S01]  /*24b50*/  STL [R1+0xef0], R4 ;  /* 0x000ef00401007387 */ /* 0x000fe20000100800 */
[----:B------:R-:W-:-:S02]  /*24b60*/  @P0 IMAD.MOV.U32 R12, RZ, RZ, R3 ;  /* 0x000000ffff0c0224 */ /* 0x000fc400078e0003 */
[----:B------:R-:W-:Y:S01]  /*24b70*/  @P0 IMAD.MOV.U32 R13, RZ, RZ, R5 ;  /* 0x000000ffff0d0224 */ /* 0x000fe200078e0005 */
[----:B------:R0:W-:Y:S04]  /*24b80*/  STL [R1+0xa18], R3 ;  /* 0x000a180301007387 */ /* 0x0001e80000100800 */
[----:B------:R1:W2:Y:S01]  /*24b90*/  @P0 LDG.E.U8 R25, desc[UR18][R12.64] ;  /* 0x000000120c190981 */ /* 0x0002a2000c1e1100 */
[----:B0-----:R-:W-:-:S03]  /*24ba0*/  VIADD R3, R0, 0xf3 ;  /* 0x000000f300037836 */ /* 0x001fc60000000000 */
[----:B------:R-:W-:Y:S02]  /*24bb0*/  @!P1 IMAD.IADD R10, R10, 0x1, -R8 ;  /* 0x000000010a0a9824 */ /* 0x000fe400078e0a08 */
[----:B-1----:R-:W-:-:S03]  /*24bc0*/  IABS R12, R3 ;  /* 0x00000003000c7213 */ /* 0x002fc60000000000 */
[----:B------:R-:W-:Y:S02]  /*24bd0*/  ISETP.GT.U32.AND P1, PT, R8, R10, PT ;  /* 0x0000000a0800720c */ /* 0x000fe40003f24070 */
[----:B------:R-:W-:Y:S01]  /*24be0*/  IMAD.HI.U32 R13, R9, R12, RZ ;  /* 0x0000000c090d7227 */ /* 0x000fe200078e00ff */
[----:B------:R-:W-:-:S03]  /*24bf0*/  ISETP.GE.AND P3, PT, R4, RZ, PT ;  /* 0x000000ff0400720c */ /* 0x000fc60003f66270 */
        /* <DEDUP_REMOVED lines=9> */
[----:B------:R-:W-:Y:S01]  /*24c90*/  PRMT R26, RZ, 0x7610, R26 ;  /* 0x00007610ff1a7816 */ /* 0x000fe2000000001a */
[----:B------:R-:W1:Y:S01]  /*24ca0*/  LDCU UR4, c[0x0][0x3b0] ;  /* 0x00007600ff0477ac */ /* 0x000e620008000800 */
[----:B------:R-:W-:Y:S02]  /*24cb0*/  IADD3 R4, P3, PT, R10, R7, RZ ;  /* 0x000000070a047210 */ /* 0x000fe40007f7e0ff */
[----:B------:R-:W-:Y:S01]  /*24cc0*/  ISETP.GT.U32.AND P1, PT, R8, R12, PT ;  /* 0x0000000c0800720c */ /* 0x000fe20003f24070 */
[----:B------:R-:W-:Y:S01]  /*24cd0*/  STL [R1+0xeec], R3 ;  /* 0x000eec0301007387 */ /* 0x000fe20000100800 */
[----:B0-----:R-:W-:-:S03]  /*24ce0*/  LEA.HI.X.SX32 R5, R10, R6, 0x1, P3 ;  /* 0x000000060a057211 */ /* 0x001fc600018f0eff */
[----:B------:R0:W2:Y:S01]  /*24cf0*/  @P0 LDG.E.U8 R26, desc[UR18][R14.64] ;  /* 0x000000120e1a0981 */ /* 0x0000a2000c1e1100 */
[----:B------:R-:W-:-:S03]  /*24d00*/  ISETP.GE.AND P3, PT, R3, RZ, PT ;  /* 0x000000ff0300720c */ /* 0x000fc60003f66270 */
[----:B------:R1:W-:Y:S04]  /*24d10*/  STL [R1+0xa30], R4 ;  /* 0x000a300401007387 */ /* 0x0003e80000100800 */
[----:B------:R-:W-:Y:S02]  /*24d20*/  @!P1 IMAD.IADD R12, R12, 0x1, -R8 ;  /* 0x000000010c0c9824 */ /* 0x000fe400078e0a08 */
[----:B0-----:R-:W-:Y:S02]  /*24d30*/  @P0 IMAD.MOV.U32 R14, RZ, RZ, R4 ;  /* 0x000000ffff0e0224 */ /* 0x001fe400078e0004 */
[----:B-1----:R-:W-:Y:S02]  /*24d40*/  VIADD R4, R0, 0xf4 ;  /* 0x000000f400047836 */ /* 0x002fe40000000000 */
[----:B------:R-:W-:-:S03]  /*24d50*/  @!P3 IMAD.MOV R12, RZ, RZ, -R12 ;  /* 0x000000ffff0cb224 */ /* 0x000fc600078e0a0c */
[----:B------:R-:W-:Y:S02]  /*24d60*/  IABS R10, R4 ;  /* 0x00000004000a7213 */ /* 0x000fe40000000000 */
[----:B------:R-:W-:-:S03]  /*24d70*/  SEL R13, R11, R12, !P4 ;  /* 0x0000000c0b0d7207 */ /* 0x000fc60006000000 */
[----:B------:R-:W-:-:S04]  /*24d80*/  IMAD.HI.U32 R12, R9, R10, RZ ;  /* 0x0000000a090c7227 */ /* 0x000fc800078e00ff */
[----:B------:R-:W-:Y:S01]  /*24d90*/  IMAD R13, R13, UR4, RZ ;  /* 0x000000040d0d7c24 */ /* 0x000fe2000f8e02ff */
        /* <DEDUP_REMOVED lines=8> */
[----:B------:R-:W-:-:S02]  /*24e20*/  ISETP.GT.U32.AND P1, PT, R8, R10, PT ;  /* 0x0000000a0800720c */ /* 0x000fc40003f24070 */
[----:B------:R0:W2:Y:S01]  /*24e30*/  @P0 LDG.E.U8 R47, desc[UR18][R22.64] ;  /* 0x00000012162f0981 */ /* 0x0000a2000c1e1100 */
[----:B------:R-:W-:Y:S02]  /*24e40*/  @P0 IMAD.MOV.U32 R12, RZ, RZ, R3 ;  /* 0x000000ffff0c0224 */ /* 0x000fe400078e0003 */
[----:B------:R-:W-:Y:S01]  /*24e50*/  @P0 IMAD.MOV.U32 R13, RZ, RZ, R5 ;  /* 0x000000ffff0d0224 */ /* 0x000fe200078e0005 */
[----:B------:R-:W-:Y:S04]  /*24e60*/  STL [R1+0xee8], R4 ;  /* 0x000ee80401007387 */ /* 0x000fe80000100800 */
[----:B------:R1:W-:Y:S01]  /*24e70*/  STL [R1+0xa38], R3 ;  /* 0x000a380301007387 */ /* 0x0003e20000100800 */
[----:B0-----:R-:W-:Y:S02]  /*24e80*/  PRMT R23, RZ, 0x7610, R23 ;  /* 0x00007610ff177816 */ /* 0x001fe40000000017 */
[----:B------:R-:W-:-:S04]  /*24e90*/  @!P1 IMAD.IADD R10, R10, 0x1, -R8 ;  /* 0x000000010a0a9824 */ /* 0x000fc800078e0a08 */
[----:B------:R0:W2:Y:S01]  /*24ea0*/  @P0 LDG.E.U8 R23, desc[UR18][R12.64] ;  /* 0x000000120c170981 */ /* 0x0000a2000c1e1100 */
[----:B-1----:R-:W-:Y:S01]  /*24eb0*/  VIADD R3, R0, 0xf5 ;  /* 0x000000f500037836 */ /* 0x002fe20000000000 */
[----:B------:R-:W-:-:S04]  /*24ec0*/  ISETP.GT.U32.AND P1, PT, R8, R10, PT ;  /* 0x0000000a0800720c */ /* 0x000fc80003f24070 */
[----:B0-----:R-:W-:Y:S02]  /*24ed0*/  IABS R12, R3 ;  /* 0x00000003000c7213 */ /* 0x001fe40000000000 */
[----:B------:R-:W-:-:S03]  /*24ee0*/  ISETP.GE.AND P3, PT, R4, RZ, PT ;  /* 0x000000ff0400720c */ /* 0x000fc60003f66270 */
[----:B------:R-:W-:-:S04]  /*24ef0*/  IMAD.HI.U32 R13, R9, R12, RZ ;  /* 0x0000000c090d7227 */ /* 0x000fc800078e00ff */
[----:B------:R-:W-:-:S04]  /*24f00*/  IMAD.MOV R13, RZ, RZ, -R13 ;  /* 0x000000ffff0d7224 */ /* 0x000fc800078e0a0d */
[----:B------:R-:W-:Y:S02]  /*24f10*/  IMAD R12, R8, R13, R12 ;  /* 0x0000000d080c7224 */ /* 0x000fe400078e020c */
[----:B------:R-:W-:-:S03]  /*24f20*/  @!P1 IMAD.IADD R10, R10, 0x1, -R8 ;  /* 0x000000010a0a9824 */ /* 0x000fc600078e0a08 */
[----:B------:R-:W-:Y:S01]  /*24f30*/  ISETP.GT.U32.AND P1, PT, R8, R12, PT ;  /* 0x0000000c0800720c */ /* 0x000fe20003f24070 */
        /* <DEDUP_REMOVED lines=144> */
[----:B------:R-:W-:Y:S01]  /*25840*/  VIADD R40, R0, 0xfe ;  /* 0x000000fe00287836 */ /* 0x000fe20000000000 */
[----:B------:R-:W-:Y:S01]  /*25850*/  IADD3 R4, P3, PT, R10, R7, RZ ;  /* 0x000000070a047210 */ /* 0x000fe20007f7e0ff */
[----:B------:R-:W1:Y:S01]  /*25860*/  LDCU UR4, c[0x0][0x3b0] ;  /* 0x00007600ff0477ac */ /* 0x000e620008000800 */
[----:B------:R-:W-:Y:S01]  /*25870*/  ISETP.GT.U32.AND P1, PT, R8, R12, PT ;  /* 0x0000000c0800720c */ /* 0x000fe20003f24070 */
[----:B------:R1:W-:Y:S01]  /*25880*/  STL [R1+0xe0c], R3 ;  /* 0x000e0c0301007387 */ /* 0x0003e20000100800 */
[----:B0-----:R-:W-:-:S03]  /*25890*/  LEA.HI.X.SX32 R5, R10, R6, 0x1, P3 ;  /* 0x000000060a057211 */ /* 0x001fc600018f0eff */
[----:B------:R0:W2:Y:S01]  /*258a0*/  @P0 LDG.E.U8 R18, desc[UR18][R14.64] ;  /* 0x000000120e120981 */ /* 0x0000a2000c1e1100 */
[----:B------:R-:W-:-:S07]  /*258b0*/  ISETP.GE.AND P3, PT, R3, RZ, PT ;  /* 0x000000ff0300720c */ /* 0x000fce0003f66270 */
[----:B------:R-:W-:Y:S01]  /*258c0*/  @!P1 IMAD.IADD R12, R12, 0x1, -R8 ;  /* 0x000000010c0c9824 */ /* 0x000fe200078e0a08 */
[----:B------:R-:W-:-:S05]  /*258d0*/  IABS R10, R40 ;  /* 0x00000028000a7213 */ /* 0x000fca0000000000 */
[----:B------:R-:W-:-:S05]  /*258e0*/  @!P3 IMAD.MOV R12, RZ, RZ, -R12 ;  /* 0x000000ffff0cb224 */ /* 0x000fca00078e0a0c */
[----:B------:R-:W-:Y:S01]  /*258f0*/  SEL R13, R11, R12, !P4 ;  /* 0x0000000c0b0d7207 */ /* 0x000fe20006000000 */
[----:B------:R-:W-:-:S04]  /*25900*/  IMAD.HI.U32 R12, R9, R10, RZ ;  /* 0x0000000a090c7227 */ /* 0x000fc800078e00ff */
[----:B------:R-:W-:Y:S02]  /*25910*/  IMAD R13, R13, UR11, RZ ;  /* 0x0000000b0d0d7c24 */ /* 0x000fe4000f8e02ff */
[----:B------:R-:W-:-:S03]  /*25920*/  IMAD.MOV R12, RZ, RZ, -R12 ;  /* 0x000000ffff0c7224 */ /* 0x000fc600078e0a0c */
[----:B-1----:R-:W-:Y:S01]  /*25930*/  IADD3 R3, P1, PT, R13, R7, RZ ;  /* 0x000000070d037210 */ /* 0x002fe20007f3e0ff */
[----:B------:R-:W-:Y:S01]  /*25940*/  IMAD R10, R8, R12, R10 ;  /* 0x0000000c080a7224 */ /* 0x000fe200078e020a */
[----:B------:R-:W-:Y:S01]  /*25950*/  PRMT R16, RZ, 0x7610, R16 ;  /* 0x00007610ff107816 */ /* 0x000fe20000000010 */
[----:B------:R1:W-:Y:S01]  /*25960*/  STL [R1+0xa80], R4 ;  /* 0x000a800401007387 */ /* 0x0003e20000100800 */
[----:B0-----:R-:W-:Y:S02]  /*25970*/  @P0 IMAD.MOV.U32 R14, RZ, RZ, R4 ;  /* 0x000000ffff0e0224 */ /* 0x001fe400078e0004 */
[----:B------:R-:W-:Y:S01]  /*25980*/  @P0 IMAD.MOV.U32 R15, RZ, RZ, R5 ;  /* 0x000000ffff0f0224 */ /* 0x000fe200078e0005 */
[----:B------:R0:W-:Y:S01]  /*25990*/  STL [R1+0xa7c], R5 ;  /* 0x000a7c0501007387 */ /* 0x0001e20000100800 */
[----:B------:R-:W-:-:S03]  /*259a0*/  @P0 IMAD.MOV.U32 R12, RZ, RZ, R3 ;  /* 0x000000ffff0c0224 */ /* 0x000fc600078e0003 */
[----:B------:R0:W2:Y:S01]  /*259b0*/  @P0 LDG.E.U8 R16, desc[UR18][R14.64] ;  /* 0x000000120e100981 */ /* 0x0000a2000c1e1100 */
[----:B-1----:R-:W-:Y:S02]  /*259c0*/  LEA.HI.X.SX32 R4, R13, R6, 0x1, P1 ;  /* 0x000000060d047211 */ /* 0x002fe400008f0eff */
[----:B------:R-:W-:Y:S01]  /*259d0*/  ISETP.GT.U32.AND P1, PT, R8, R10, PT ;  /* 0x0000000a0800720c */ /* 0x000fe20003f24070 */
[----:B------:R-:W-:Y:S02]  /*259e0*/  STL [R1+0xecc], R40 ;  /* 0x000ecc2801007387 */ /* 0x000fe40000100800 */
[----:B------:R-:W-:Y:S02]  /*259f0*/  @P0 IMAD.MOV.U32 R13, RZ, RZ, R4 ;  /* 0x000000ffff0d0224 */ /* 0x000fe400078e0004 */
[----:B------:R-:W-:Y:S01]  /*25a00*/  STL [R1+0x2b0], R3 ;  /* 0x0002b00301007387 */ /* 0x000fe20000100800 */
[----:B0-----:R-:W-:-:S03]  /*25a10*/  PRMT R15, RZ, 0x7610, R15 ;  /* 0x00007610ff0f7816 */ /* 0x001fc6000000000f */
[----:B------:R0:W-:Y:S01]  /*25a20*/  STL [R1+0x2ac], R4 ;  /* 0x0002ac0401007387 */ /* 0x0001e20000100800 */
[----:B------:R-:W-:-:S03]  /*25a30*/  VIADD R5, R0, 0xef ;  /* 0x000000ef00057836 */ /* 0x000fc60000000000 */
[----:B------:R1:W2:Y:S01]  /*25a40*/  @P0 LDG.E.U8 R15, desc[UR18][R12.64] ;  /* 0x000000120c0f0981 */ /* 0x0002a2000c1e1100 */
[C---:B0-----:R-:W-:Y:S02]  /*25a50*/  VIADD R4, R0.reuse, 0xff ;  /* 0x000000ff00047836 */ /* 0x041fe40000000000 */
[----:B------:R-:W-:Y:S02]  /*25a60*/  VIADD R3, R0, 0xf7 ;  /* 0x000000f700037836 */ /* 0x000fe40000000000 */
[----:B------:R-:W-:Y:S01]  /*25a70*/  @!P1 IMAD.IADD R10, R10, 0x1, -R8 ;  /* 0x000000010a0a9824 */ /* 0x000fe200078e0a08 */
[----:B-1----:R-:W-:Y:S02]  /*25a80*/  IABS R12, R4 ;  /* 0x00000004000c7213 */ /* 0x002fe40000000000 */
[----:B------:R-:W-:Y:S02]  /*25a90*/  IABS R13, R5 ;  /* 0x00000005000d7213 */ /* 0x000fe40000000000 */
[----:B------:R-:W-:Y:S01]  /*25aa0*/  IABS R14, R3 ;  /* 0x00000003000e7213 */ /* 0x000fe20000000000 */
[----:B------:R-:W-:Y:S01]  /*25ab0*/  IMAD.HI.U32 R37, R9, R12, RZ ;  /* 0x0000000c09257227 */ /* 0x000fe200078e00ff */
[----:B------:R-:W-:-:S03]  /*25ac0*/  ISETP.GT.U32.AND P3, PT, R8, R10, PT ;  /* 0x0000000a0800720c */ /* 0x000fc60003f64070 */
[----:B------:R-:W-:Y:S01]  /*25ad0*/  IMAD.HI.U32 R38, R9, R13, RZ ;  /* 0x0000000d09267227 */ /* 0x000fe200078e00ff */
[----:B------:R-:W-:-:S03]  /*25ae0*/  ISETP.GE.AND P1, PT, R40, RZ, PT ;  /* 0x000000ff2800720c */ /* 0x000fc60003f26270 */
[----:B------:R-:W-:Y:S02]  /*25af0*/  IMAD.MOV R37, RZ, RZ, -R37 ;  /* 0x000000ffff257224 */ /* 0x000fe400078e0a25 */
[----:B------:R-:W-:-:S04]  /*25b00*/  IMAD.HI.U32 R39, R9, R14, RZ ;  /* 0x0000000e09277227 */ /* 0x000fc800078e00ff */
[----:B------:R-:W-:Y:S02]  /*25b10*/  IMAD.MOV R38, RZ, RZ, -R38 ;  /* 0x000000ffff267224 */ /* 0x000fe400078e0a26 */
[C---:B------:R-:W-:Y:S02]  /*25b20*/  IMAD R9, R8.reuse, R37, R12 ;  /* 0x0000002508097224 */ /* 0x040fe400078e020c */
[----:B------:R-:W-:Y:S02]  /*25b30*/  IMAD.MOV R39, RZ, RZ, -R39 ;  /* 0x000000ffff277224 */ /* 0x000fe400078e0a27 */
[C---:B------:R-:W-:Y:S01]  /*25b40*/  IMAD R13, R8.reuse, R38, R13 ;  /* 0x00000026080d7224 */ /* 0x040fe200078e020d */
[C---:B------:R-:W-:Y:S01]  /*25b50*/  ISETP.GT.U32.AND P6, PT, R8.reuse, R9, PT ;  /* 0x000000090800720c */ /* 0x040fe20003fc4070 */
[----:B------:R-:W-:Y:S02]  /*25b60*/  IMAD R12, R8, R39, R14 ;  /* 0x00000027080c7224 */ /* 0x000fe400078e020e */
[----:B------:R-:W-:Y:S01]  /*25b70*/  @!P3 IMAD.IADD R10, R10, 0x1, -R8 ;  /* 0x000000010a0ab824 */ /* 0x000fe200078e0a08 */
[----:B------:R-:W-:-:S02]  /*25b80*/  ISETP.GT.U32.AND P3, PT, R8, R13, PT ;  /* 0x0000000d0800720c */ /* 0x000fc40003f64070 */
[----:B------:R-:W-:Y:S01]  /*25b90*/  ISETP.GT.U32.AND P5, PT, R8, R12, PT ;  /* 0x0000000c0800720c */ /* 0x000fe20003fa4070 */
[----:B------:R-:W-:-:S05]  /*25ba0*/  @!P1 IMAD.MOV R10, RZ, RZ, -R10 ;  /* 0x000000ffff0a9224 */ /* 0x000fca00078e0a0a */
[----:B------:R-:W-:Y:S01]  /*25bb0*/  SEL R10, R11, R10, !P4 ;  /* 0x0000000a0b0a7207 */ /* 0x000fe20006000000 */
[----:B------:R-:W-:-:S04]  /*25bc0*/  @!P6 IMAD.IADD R9, R9, 0x1, -R8 ;  /* 0x000000010909e824 */ /* 0x000fc800078e0a08 */
[----:B------:R-:W-:Y:S01]  /*25bd0*/  IMAD R10, R10, UR4, RZ ;  /* 0x000000040a0a7c24 */ /* 0x000fe2000f8e02ff */
[----:B------:R-:W0:Y:S01]  /*25be0*/  LDCU UR4, c[0x0][0x3b0] ;  /* 0x00007600ff0477ac */ /* 0x000e220008000800 */
[--C-:B------:R-:W-:Y:S01]  /*25bf0*/  @!P3 IMAD.IADD R13, R13, 0x1, -R8.reuse ;  /* 0x000000010d0db824 */ /* 0x100fe200078e0a08 */
[----:B------:R-:W-:Y:S01]  /*25c00*/  ISETP.GT.U32.AND P3, PT, R8, R9, PT ;  /* 0x000000090800720c */ /* 0x000fe20003f64070 */
[----:B------:R-:W-:Y:S01]  /*25c10*/  @!P5 IMAD.IADD R12, R12, 0x1, -R8 ;  /* 0x000000010c0cd824 */ /* 0x000fe200078e0a08 */
[----:B------:R-:W-:Y:S02]  /*25c20*/  IADD3 R37, P1, PT, R10, R7, RZ ;  /* 0x000000070a257210 */ /* 0x000fe40007f3e0ff */
[C---:B------:R-:W-:Y:S02]  /*25c30*/  ISETP.GT.U32.AND P6, PT, R8.reuse, R13, PT ;  /* 0x0000000d0800720c */ /* 0x040fe40003fc4070 */
[----:B------:R-:W-:Y:S02]  /*25c40*/  ISETP.GT.U32.AND P5, PT, R8, R12, PT ;  /* 0x0000000c0800720c */ /* 0x000fe40003fa4070 */
[----:B------:R-:W-:-:S02]  /*25c50*/  LEA.HI.X.SX32 R38, R10, R6, 0x1, P1 ;  /* 0x000000060a267211 */ /* 0x000fc400008f0eff */
[----:B------:R-:W-:-:S03]  /*25c60*/  ISETP.GE.AND P1, PT, R5, RZ, PT ;  /* 0x000000ff0500720c */ /* 0x000fc60003f26270 */
[----:B------:R-:W-:Y:S01]  /*25c70*/  @!P3 IMAD.IADD R9, R9, 0x1, -R8 ;  /* 0x000000010909b824 */ /* 0x000fe200078e0a08 */
[----:B------:R-:W-:-:S03]  /*25c80*/  ISETP.GE.AND P3, PT, R3, RZ, PT ;  /* 0x000000ff0300720c */ /* 0x000fc60003f66270 */
[--C-:B------:R-:W-:Y:S02]  /*25c90*/  @!P6 IMAD.IADD R13, R13, 0x1, -R8.reuse ;  /* 0x000000010d0de824 */ /* 0x100fe400078e0a08 */
[----:B------:R-:W-:Y:S01]  /*25ca0*/  @!P5 IMAD.IADD R12, R12, 0x1, -R8 ;  /* 0x000000010c0cd824 */ /* 0x000fe200078e0a08 */
[----:B------:R-:W-:-:S03]  /*25cb0*/  ISETP.GE.AND P5, PT, R4, RZ, PT ;  /* 0x000000ff0400720c */ /* 0x000fc60003fa6270 */
[----:B------:R-:W-:Y:S01]  /*25cc0*/  @!P1 IMAD.MOV R13, RZ, RZ, -R13 ;  /* 0x000000ffff0d9224 */ /* 0x000fe200078e0a0d */
[----:B------:R-:W-:Y:S01]  /*25cd0*/  STL [R1+0xdd8], R4 ;  /* 0x000dd80401007387 */ /* 0x000fe20000100800 */
[----:B------:R-:W-:-:S03]  /*25ce0*/  PRMT R10, RZ, 0x7610, R10 ;  /* 0x00007610ff0a7816 */ /* 0x000fc6000000000a */
[----:B------:R1:W-:Y:S01]  /*25cf0*/  STL [R1+0xec8], R5 ;  /* 0x000ec80501007387 */ /* 0x0003e20000100800 */
[----:B------:R-:W-:Y:S01]  /*25d00*/  SEL R13, R11, R13, !P4 ;  /* 0x0000000d0b0d7207 */ /* 0x000fe20006000000 */
[----:B------:R-:W-:Y:S02]  /*25d10*/  @!P3 IMAD.MOV R12, RZ, RZ, -R12 ;  /* 0x000000ffff0cb224 */ /* 0x000fe400078e0a0c */
[----:B------:R1:W-:Y:S01]  /*25d20*/  STL [R1+0xec4], R3 ;  /* 0x000ec40301007387 */ /* 0x0003e20000100800 */
[----:B------:R-:W-:-:S03]  /*25d30*/  @P0 IMAD.MOV.U32 R39, RZ, RZ, R38 ;  /* 0x000000ffff270224 */ /* 0x000fc600078e0026 */
[----:B------:R-:W-:Y:S01]  /*25d40*/  STL [R1+0x320], R37 ;  /* 0x0003202501007387 */ /* 0x000fe20000100800 */
[----:B0-----:R-:W-:Y:S01]  /*25d50*/  IMAD R13, R13, UR4, RZ ;  /* 0x000000040d0d7c24 */ /* 0x001fe2000f8e02ff */
[----:B------:R-:W0:Y:S02]  /*25d60*/  LDCU UR4, c[0x0][0x3b0] ;  /* 0x00007600ff0477ac */ /* 0x000e240008000800 */
[----:B------:R3:W-:Y:S01]  /*25d70*/  STL [R1+0x31c], R38 ;  /* 0x00031c2601007387 */ /* 0x0007e20000100800 */
[----:B------:R-:W-:Y:S01]  /*25d80*/  SEL R12, R11, R12, !P4 ;  /* 0x0000000c0b0c7207 */ /* 0x000fe20006000000 */
[----:B------:R-:W-:Y:S02]  /*25d90*/  @!P5 IMAD.MOV R9, RZ, RZ, -R9 ;  /* 0x000000ffff09d224 */ /* 0x000fe400078e0a09 */
[----:B-1----:R-:W2:Y:S01]  /*25da0*/  LDL.LU R5, [R1+0xe38] ;  /* 0x000e380001057983 */ /* 0x002ea20000300800 */
[----:B------:R-:W-:-:S03]  /*25db0*/  IADD3 R4, P1, PT, R13, R7, RZ ;  /* 0x000000070d047210 */ /* 0x000fc60007f3e0ff */
[----:B------:R-:W4:Y:S01]  /*25dc0*/  LDL.LU R3, [R1+0xe20] ;  /* 0x000e200001037983 */ /* 0x000f220000300800 */
[----:B---3--:R-:W-:Y:S01]  /*25dd0*/  @P0 IMAD.MOV.U32 R38, RZ, RZ, R37 ;  /* 0x000000ffff260224 */ /* 0x008fe200078e0025 */
[----:B------:R-:W-:Y:S01]  /*25de0*/  SEL R11, R11, R9, !P4 ;  /* 0x000000090b0b7207 */ /* 0x000fe20006000000 */
[----:B------:R-:W-:-:S03]  /*25df0*/  IMAD R8, R12, UR5, RZ ;  /* 0x000000050c087c24 */ /* 0x000fc6000f8e02ff */
[----:B------:R-:W3:Y:S01]  /*25e00*/  @P0 LDG.E.U8 R10, desc[UR18][R38.64] ;  /* 0x00000012260a0981 */ /* 0x000ee2000c1e1100 */
[----:B------:R-:W-:Y:S01]  /*25e10*/  PRMT R9, RZ, 0x7610, R9 ;  /* 0x00007610ff097816 */ /* 0x000fe20000000009 */
[----:B------:R-:W-:Y:S01]  /*25e20*/  @P0 IMAD.MOV.U32 R12, RZ, RZ, R4 ;  /* 0x000000ffff0c0224 */ /* 0x000fe200078e0004 */
[----:B------:R-:W-:Y:S01]  /*25e30*/  LEA.HI.X.SX32 R13, R13, R6, 0x1, P1 ;  /* 0x000000060d0d7211 */ /* 0x000fe200008f0eff */
[----:B0-----:R-:W-:-:S04]  /*25e40*/  IMAD R11, R11, UR4, RZ ;  /* 0x000000040b0b7c24 */ /* 0x001fc8000f8e02ff */
[----:B------:R0:W3:Y:S04]  /*25e50*/  @P0 LDG.E.U8 R9, desc[UR18][R12.64] ;  /* 0x000000120c090981 */ /* 0x0000e8000c1e1100 */
[----:B------:R-:W3:Y:S04]  /*25e60*/  LDL.LU R38, [R1+0xb4] ;  /* 0x0000b40001267983 */ /* 0x000ee80000300800 */
[----:B------:R-:W3:Y:S04]  /*25e70*/  LDL.LU R39, [R1+0x78] ;  /* 0x0000780001277983 */ /* 0x000ee80000300800 */
[----:B------:R-:W3:Y:S04]  /*25e80*/  LDL.LU R14, [R1+0x60] ;  /* 0x00006000010e7983 */ /* 0x000ee80000300800 */
[----:B------:R-:W3:Y:S04]  /*25e90*/  LDL.LU R37, [R1+0x48] ;  /* 0x0000480001257983 */ /* 0x000ee80000300800 */
[----:B------:R-:W3:Y:S04]  /*25ea0*/  LDL.LU R40, [R1+0x30] ;  /* 0x0000300001287983 */ /* 0x000ee80000300800 */
[----:B------:R-:W3:Y:S04]  /*25eb0*/  LDL.LU R85, [R1+0x18] ;  /* 0x0000180001557983 */ /* 0x000ee80000300800 */
[----:B------:R1:W-:Y:S04]  /*25ec0*/  STL [R1+0x308], R4 ;  /* 0x0003080401007387 */ /* 0x0003e80000100800 */
[----:B------:R0:W-:Y:S01]  /*25ed0*/  STL [R1+0x304], R13 ;  /* 0x0003040d01007387 */ /* 0x0001e20000100800 */
[----:B-1----:R-:W-:-:S04]  /*25ee0*/  IADD3 R4, P1, PT, R8, R7, RZ ;  /* 0x0000000708047210 */ /* 0x002fc80007f3e0ff */
[----:B0-----:R-:W-:Y:S01]  /*25ef0*/  LEA.HI.X.SX32 R13, R8, R6, 0x1, P1 ;  /* 0x00000006080d7211 */ /* 0x001fe200008f0eff */
[----:B------:R-:W-:Y:S01]  /*25f00*/  @P0 IMAD.MOV.U32 R12, RZ, RZ, R4 ;  /* 0x000000ffff0c0224 */ /* 0x000fe200078e0004 */
[----:B------:R-:W-:Y:S01]  /*25f10*/  PRMT R8, RZ, 0x7610, R8 ;  /* 0x00007610ff087816 */ /* 0x000fe20000000008 */
[----:B------:R-:W-:Y:S04]  /*25f20*/  STL [R1+0x318], R4 ;  /* 0x0003180401007387 */ /* 0x000fe80000100800 */
[----:B------:R0:W-:Y:S04]  /*25f30*/  STL [R1+0x314], R13 ;  /* 0x0003140d01007387 */ /* 0x0001e80000100800 */
[----:B------:R0:W3:Y:S02]  /*25f40*/  @P0 LDG.E.U8 R8, desc[UR18][R12.64] ;  /* 0x000000120c080981 */ /* 0x0000e4000c1e1100 */
[----:B0-----:R-:W-:-:S02]  /*25f50*/  IADD3 R13, P1, PT, R11, R7, RZ ;  /* 0x000000070b0d7210 */ /* 0x001fc40007f3e0ff */
[----:B------:R-:W3:Y:S02]  /*25f60*/  LDL.LU R7, [R1+0x144] ;  /* 0x0001440001077983 */ /* 0x000ee40000300800 */
[----:B------:R-:W-:Y:S02]  /*25f70*/  LEA.HI.X.SX32 R12, R11, R6, 0x1, P1 ;  /* 0x000000060b0c7211 */ /* 0x000fe400008f0eff */
[----:B------:R-:W3:Y:S04]  /*25f80*/  LDL.LU R11, [R1+0xdd0] ;  /* 0x000dd000010b7983 */ /* 0x000ee80000300800 */
[----:B------:R0:W-:Y:S04]  /*25f90*/  STL [R1+0x310], R13 ;  /* 0x0003100d01007387 */ /* 0x0001e80000100800 */
[----:B------:R1:W-:Y:S01]  /*25fa0*/  STL [R1+0x30c], R12 ;  /* 0x00030c0c01007387 */ /* 0x0003e20000100800 */
[----:B0-----:R-:W-:-:S04]  /*25fb0*/  @P0 LOP3.LUT R13, R13, R12, RZ, 0x3c, !PT ;  /* 0x0000000c0d0d0212 */ /* 0x001fc800078e3cff */
[C---:B-1----:R-:W-:Y:S02]  /*25fc0*/  @P0 LOP3.LUT R12, R13.reuse, R12, RZ, 0x3c, !PT ;  /* 0x0000000c0d0c0212 */ /* 0x042fe400078e3cff */
[----:B------:R-:W-:Y:S02]  /*25fd0*/  PRMT R6, RZ, 0x7610, R6 ;  /* 0x00007610ff067816 */ /* 0x000fe40000000006 */
[----:B------:R-:W-:-:S05]  /*25fe0*/  @P0 LOP3.LUT R13, R13, R12, RZ, 0x3c, !PT ;  /* 0x0000000c0d0d0212 */ /* 0x000fca00078e3cff */
[----:B------:R-:W3:Y:S04]  /*25ff0*/  @P0 LDG.E.U8 R6, desc[UR18][R12.64] ;  /* 0x000000120c060981 */ /* 0x000ee8000c1e1100 */
[----:B------:R-:W3:Y:S04]  /*26000*/  LDL.LU R12, [R1+0xe04] ;  /* 0x000e0400010c7983 */ /* 0x000ee80000300800 */
[----:B------:R-:W3:Y:S01]  /*26010*/  LDL.LU R13, [R1+0xdec] ;  /* 0x000dec00010d7983 */ /* 0x000ee20000300800 */
[----:B------:R-:W0:Y:S02]  /*26020*/  S2R R4, SR_TID.X ;  /* 0x0000000000047919 */ /* 0x000e240000002100 */
[----:B0-----:R-:W-:-:S04]  /*26030*/  LOP3.LUT R4, R4, 0x7f, RZ, 0xc0, !PT ;  /* 0x0000007f04047812 */ /* 0x001fc800078ec0ff */
[----:B------:R-:W-:-:S05]  /*26040*/  LOP3.LUT R4, R4, 0x20, RZ, 0x3c, !PT ;  /* 0x0000002004047812 */ /* 0x000fca00078e3cff */
[----:B--2---:R0:W-:Y:S04]  /*26050*/  STS.U8 [R4+UR9+0x1d00], R5 ;  /* 0x001d000504007988 */ /* 0x0041e80008000009 */
[----:B----4-:R1:W-:Y:S04]  /*26060*/  STS.U8 [R4+UR9+0x2100], R3 ;  /* 0x0021000304007988 */ /* 0x0103e80008000009 */
[----:B0-----:R-:W2:Y:S04]  /*26070*/  LDL.LU R5, [R1+0x12e8] ;  /* 0x0012e80001057983 */ /* 0x001ea80000300800 */
[----:B-1----:R-:W4:Y:S04]  /*26080*/  LDL.LU R3, [R1+0x12e4] ;  /* 0x0012e40001037983 */ /* 0x002f280000300800 */
[----:B---3--:R-:W-:Y:S04]  /*26090*/  STS.U8 [R4+UR9+0x2500], R12 ;  /* 0x0025000c04007988 */ /* 0x008fe80008000009 */
        /* <DEDUP_REMOVED lines=9> */
[----:B------:R0:W-:Y:S04]  /*26130*/  STS.U8 [R4+UR9+0x4d00], R2 ;  /* 0x004d000204007988 */ /* 0x0001e80008000009 */
[----:B0-----:R-:W3:Y:S04]  /*26140*/  LDL.LU R2, [R1+0x12e0] ;  /* 0x0012e00001027983 */ /* 0x001ee80000300800 */
        /* <DEDUP_REMOVED lines=28> */
[----:B------:R0:W-:Y:S02]  /*26310*/  STS.U8 [R4+UR9+0x7500], R29 ;  /* 0x0075001d04007988 */ /* 0x0001e40008000009 */
[----:B0-----:R-:W0:Y:S02]  /*26320*/  S2R R29, SR_TID.X ;  /* 0x00000000001d7919 */ /* 0x001e240000002100 */
[----:B------:R-:W3:Y:S01]  /*26330*/  LDL.LU R4, [R1+0x12dc] ;  /* 0x0012dc0001047983 */ /* 0x000ee20000300800 */
[----:B0-----:R-:W-:-:S04]  /*26340*/  LOP3.LUT R29, R29, 0x7f, RZ, 0xc0, !PT ;  /* 0x0000007f1d1d7812 */ /* 0x001fc800078ec0ff */
[----:B------:R-:W-:-:S05]  /*26350*/  LOP3.LUT R29, R29, 0x20, RZ, 0x3c, !PT ;  /* 0x000000201d1d7812 */ /* 0x000fca00078e3cff */
[----:B------:R0:W-:Y:S02]  /*26360*/  STS.U8 [R29+UR9+0x7900], R24 ;  /* 0x007900181d007988 */ /* 0x0001e40008000009 */
[----:B0-----:R-:W0:Y:S02]  /*26370*/  S2R R24, SR_TID.X ;  /* 0x0000000000187919 */ /* 0x001e240000002100 */
[----:B------:R1:W-:Y:S04]  /*26380*/  STS.U8 [R29+UR9+0x7d00], R19 ;  /* 0x007d00131d007988 */ /* 0x0003e80008000009 */
[----:B-1----:R-:W3:Y:S01]  /*26390*/  LDL.LU R29, [R1+0xebc] ;  /* 0x000ebc00011d7983 */ /* 0x002ee20000300800 */
[----:B0-----:R-:W-:-:S04]  /*263a0*/  LOP3.LUT R24, R24, 0x7f, RZ, 0xc0, !PT ;  /* 0x0000007f18187812 */ /* 0x001fc800078ec0ff */
[----:B------:R-:W-:-:S05]  /*263b0*/  LOP3.LUT R24, R24, 0x30, RZ, 0x3c, !PT ;  /* 0x0000003018187812 */ /* 0x000fca00078e3cff */
[----:B--2---:R-:W-:Y:S04]  /*263c0*/  STS.U8 [R24+UR9+0x180], R35 ;  /* 0x0001802318007988 */ /* 0x004fe80008000009 */
[----:B------:R-:W-:Y:S04]  /*263d0*/  STS.U8 [R24+UR9+0x580], R45 ;  /* 0x0005802d18007988 */ /* 0x000fe80008000009 */
[----:B------:R0:W-:Y:S04]  /*263e0*/  STS.U8 [R24+UR9+0x980], R51 ;  /* 0x0009803318007988 */ /* 0x0001e80008000009 */
[----:B------:R1:W-:Y:S04]  /*263f0*/  STS.U8 [R24+UR9+0xd80], R57 ;  /* 0x000d803918007988 */ /* 0x0003e80008000009 */
[----:B------:R2:W-:Y:S04]  /*26400*/  STS.U8 [R24+UR9+0x1180], R63 ;  /* 0x0011803f18007988 */ /* 0x0005e80008000009 */
[----:B0-----:R-:W4:Y:S04]  /*26410*/  LDL.LU R51, [R1+0xeac] ;  /* 0x000eac0001337983 */ /* 0x001f280000300800 */
[----:B-1----:R-:W4:Y:S04]  /*26420*/  LDL.LU R57, [R1+0xe98] ;  /* 0x000e980001397983 */ /* 0x002f280000300800 */
[----:B------:R0:W-:Y:S04]  /*26430*/  STS.U8 [R24+UR9+0x1580], R69 ;  /* 0x0015804518007988 */ /* 0x0001e80008000009 */
[----:B--2---:R-:W2:Y:S04]  /*26440*/  LDL.LU R63, [R1+0xe84] ;  /* 0x000e8400013f7983 */ /* 0x004ea80000300800 */
[----:B------:R1:W-:Y:S04]  /*26450*/  STS.U8 [R24+UR9+0x1980], R75 ;  /* 0x0019804b18007988 */ /* 0x0003e80008000009 */
[----:B0-----:R-:W2:Y:S04]  /*26460*/  LDL.LU R69, [R1+0xe70] ;  /* 0x000e700001457983 */ /* 0x001ea80000300800 */
[----:B------:R0:W-:Y:S04]  /*26470*/  STS.U8 [R24+UR9+0x1d80], R81 ;  /* 0x001d805118007988 */ /* 0x0001e80008000009 */
[----:B-1----:R-:W2:Y:S04]  /*26480*/  LDL.LU R75, [R1+0xe5c] ;  /* 0x000e5c00014b7983 */ /* 0x002ea80000300800 */
        /* <DEDUP_REMOVED lines=22> */
[----:B-1----:R-:W2:Y:S01]  /*265f0*/  LDL.LU R85, [R1+0x28] ;  /* 0x0000280001557983 */ /* 0x002ea20000300800 */
[----:B------:R-:W0:Y:S03]  /*26600*/  S2R R35, SR_TID.X ;  /* 0x0000000000237919 */ /* 0x000e260000002100 */
[----:B------:R-:W-:Y:S04]  /*26610*/  STS.U8 [R24+UR9+0x4d80], R93 ;  /* 0x004d805d18007988 */ /* 0x000fe80008000009 */
[----:B------:R-:W-:Y:S04]  /*26620*/  STS.U8 [R24+UR9+0x5180], R87 ;  /* 0x0051805718007988 */ /* 0x000fe80008000009 */
[----:B------:R-:W-:Y:S04]  /*26630*/  STS.U8 [R24+UR9+0x5580], R80 ;  /* 0x0055805018007988 */ /* 0x000fe80008000009 */
[----:B------:R-:W-:Y:S04]  /*26640*/  STS.U8 [R24+UR9+0x5980], R74 ;  /* 0x0059804a18007988 */ /* 0x000fe80008000009 */
[----:B------:R-:W-:Y:S04]  /*26650*/  STS.U8 [R24+UR9+0x5d80], R68 ;  /* 0x005d804418007988 */ /* 0x000fe80008000009 */
[----:B------:R-:W-:Y:S04]  /*26660*/  STS.U8 [R24+UR9+0x6180], R62 ;  /* 0x0061803e18007988 */ /* 0x000fe80008000009 */
[----:B------:R-:W-:Y:S01]  /*26670*/  STS.U8 [R24+UR9+0x6580], R56 ;  /* 0x0065803818007988 */ /* 0x000fe20008000009 */
[----:B0-----:R-:W-:-:S03]  /*26680*/  LOP3.LUT R35, R35, 0x7f, RZ, 0xc0, !PT ;  /* 0x0000007f23237812 */ /* 0x001fc600078ec0ff */
[----:B------:R-:W-:Y:S01]  /*26690*/  STS.U8 [R24+UR9+0x6980], R50 ;  /* 0x0069803218007988 */ /* 0x000fe20008000009 */
[----:B------:R-:W-:-:S03]  /*266a0*/  LOP3.LUT R45, R35, 0x40, RZ, 0x3c, !PT ;  /* 0x00000040232d7812 */ /* 0x000fc600078e3cff */
[----:B------:R-:W-:Y:S04]  /*266b0*/  STS.U8 [R24+UR9+0x6d80], R44 ;  /* 0x006d802c18007988 */ /* 0x000fe80008000009 */
[----:B------:R-:W-:Y:S04]  /*266c0*/  STS.U8 [R24+UR9+0x7180], R34 ;  /* 0x0071802218007988 */ /* 0x000fe80008000009 */
[----:B------:R-:W-:Y:S04]  /*266d0*/  STS.U8 [R24+UR9+0x7580], R28 ;  /* 0x0075801c18007988 */ /* 0x000fe80008000009 */
[----:B------:R-:W-:Y:S04]  /*266e0*/  STS.U8 [R24+UR9+0x7980], R23 ;  /* 0x0079801718007988 */ /* 0x000fe80008000009 */
[----:B------:R-:W-:Y:S04]  /*266f0*/  STS.U8 [R24+UR9+0x7d80], R18 ;  /* 0x007d801218007988 */ /* 0x000fe80008000009 */
[----:B---3--:R-:W-:Y:S04]  /*26700*/  STS.U8 [R45+UR9+0x200], R29 ;  /* 0x0002001d2d007988 */ /* 0x008fe80008000009 */
[----:B----4-:R-:W-:Y:S04]  /*26710*/  STS.U8 [R45+UR9+0x600], R51 ;  /* 0x000600332d007988 */ /* 0x010fe80008000009 */
[----:B------:R-:W-:Y:S04]  /*26720*/  STS.U8 [R45+UR9+0xa00], R57 ;  /* 0x000a00392d007988 */ /* 0x000fe80008000009 */
[----:B--2---:R-:W-:Y:S04]  /*26730*/  STS.U8 [R45+UR9+0xe00], R63 ;  /* 0x000e003f2d007988 */ /* 0x004fe80008000009 */
        /* <DEDUP_REMOVED lines=15> */
[----:B0-----:R-:W2:Y:S04]  /*26830*/  LDL.LU R4, [R1+0x12d8] ;  /* 0x0012d80001047983 */ /* 0x001ea80000300800 */
[----:B------:R-:W3:Y:S04]  /*26840*/  LDL.LU R51, [R1+0xea8] ;  /* 0x000ea80001337983 */ /* 0x000ee80000300800 */
[----:B------:R-:W4:Y:S04]  /*26850*/  LDL.LU R57, [R1+0xe94] ;  /* 0x000e940001397983 */ /* 0x000f280000300800 */
        /* <DEDUP_REMOVED lines=15> */
[----:B------:R-:W-:Y:S04]  /*26950*/  STS.U8 [R45+UR9+0x4e00], R92 ;  /* 0x004e005c2d007988 */ /* 0x000fe80008000009 */
[----:B------:R-:W-:Y:S04]  /*26960*/  STS.U8 [R45+UR9+0x5200], R86 ;  /* 0x005200562d007988 */ /* 0x000fe80008000009 */
[----:B------:R-:W-:Y:S04]  /*26970*/  STS.U8 [R45+UR9+0x5600], R79 ;  /* 0x0056004f2d007988 */ /* 0x000fe80008000009 */
[----:B------:R-:W-:Y:S04]  /*26980*/  STS.U8 [R45+UR9+0x5a00], R73 ;  /* 0x005a00492d007988 */ /* 0x000fe80008000009 */
[----:B------:R-:W-:Y:S01]  /*26990*/  STS.U8 [R45+UR9+0x5e00], R67 ;  /* 0x005e00432d007988 */ /* 0x000fe20008000009 */
[----:B------:R-:W-:-:S03]  /*269a0*/  LOP3.LUT R29, R35, 0x50, RZ, 0x3c, !PT ;  /* 0x00000050231d7812 */ /* 0x000fc600078e3cff */
        /* <DEDUP_REMOVED lines=9> */
[----:B---3--:R-:W-:Y:S04]  /*26a40*/  STS.U8 [R29+UR9+0x680], R51 ;  /* 0x000680331d007988 */ /* 0x008fe80008000009 */
[----:B----4-:R-:W-:Y:S04]  /*26a50*/  STS.U8 [R29+UR9+0xa80], R57 ;  /* 0x000a80391d007988 */ /* 0x010fe80008000009 */
        /* <DEDUP_REMOVED lines=33> */
[----:B------:R-:W2:Y:S01]  /*26c70*/  LDL.LU R85, [R1+0x38] ;  /* 0x0000380001557983 */ /* 0x000ea20000300800 */
        /* <DEDUP_REMOVED lines=18> */
[----:B--2---:R0:W-:Y:S04]  /*26da0*/  STS.U8 [R51+UR9+0xb00], R57 ;  /* 0x000b003933007988 */ /* 0x0041e80008000009 */
[----:B------:R1:W-:Y:S04]  /*26db0*/  STS.U8 [R51+UR9+0xf00], R63 ;  /* 0x000f003f33007988 */ /* 0x0003e80008000009 */
[----:B------:R2:W-:Y:S04]  /*26dc0*/  STS.U8 [R51+UR9+0x1300], R69 ;  /* 0x0013004533007988 */ /* 0x0005e80008000009 */
[----:B0-----:R-:W3:Y:S04]  /*26dd0*/  LDL.LU R57, [R1+0xeb4] ;  /* 0x000eb40001397983 */ /* 0x001ee80000300800 */
        /* <DEDUP_REMOVED lines=29> */
[----:B-1----:R-:W2:Y:S04]  /*26fb0*/  LDL.LU R3, [R1+0x12cc] ;  /* 0x0012cc0001037983 */ /* 0x002ea80000300800 */
        /* <DEDUP_REMOVED lines=28> */
[----:B------:R0:W-:Y:S02]  /*27180*/  STS.U8 [R40+UR9+0x3b80], R85 ;  /* 0x003b805528007988 */ /* 0x0001e40008000009 */
[----:B0-----:R-:W0:Y:S02]  /*27190*/  LDC R85, c[0x0][0x3a0] ;  /* 0x0000e800ff557b82 */ /* 0x001e240000000800 */
[----:B------:R1:W-:Y:S04]  /*271a0*/  STS.U8 [R40+UR9+0x3f80], R3 ;  /* 0x003f800328007988 */ /* 0x0003e80008000009 */
[----:B------:R2:W-:Y:S04]  /*271b0*/  STS.U8 [R40+UR9+0x4380], R2 ;  /* 0x0043800228007988 */ /* 0x0005e80008000009 */
[----:B------:R3:W-:Y:S04]  /*271c0*/  STS.U8 [R40+UR9+0x4780], R4 ;  /* 0x0047800428007988 */ /* 0x0007e80008000009 */
[----:B-1----:R1:W5:Y:S04]  /*271d0*/  LDL.LU R3, [R1+0x12c8] ;  /* 0x0012c80001037983 */ /* 0x0023680000300800 */
[----:B--2---:R1:W5:Y:S04]  /*271e0*/  LDL.LU R2, [R1+0x12c4] ;  /* 0x0012c40001027983 */ /* 0x0043680000300800 */
[----:B---3--:R1:W5:Y:S04]  /*271f0*/  LDL.LU R4, [R1+0x12c0] ;  /* 0x0012c00001047983 */ /* 0x0083680000300800 */
[----:B------:R2:W-:Y:S04]  /*27200*/  STS.U8 [R40+UR9+0x4b80], R5 ;  /* 0x004b800528007988 */ /* 0x0005e80008000009 */
[----:B--2---:R1:W5:Y:S04]  /*27210*/  LDL.LU R5, [R1+0x12bc] ;  /* 0x0012bc0001057983 */ /* 0x0043680000300800 */
[----:B------:R1:W-:Y:S04]  /*27220*/  STS.U8 [R40+UR9+0x4f80], R89 ;  /* 0x004f805928007988 */ /* 0x0003e80008000009 */
        /* <DEDUP_REMOVED lines=11> */
[----:B------:R1:W-:Y:S01]  /*272e0*/  STS.U8 [R40+UR9+0x7f80], R6 ;  /* 0x007f800628007988 */ /* 0x0003e20008000009 */
[----:B------:R2:W-:Y:S06]  /*272f0*/  MEMBAR.ALL.CTA ;  /* 0x0000000000007992 */ /* 0x0005ec0000008000 */
[----:B--2---:R-:W2:Y:S01]  /*27300*/  FENCE.VIEW.ASYNC.S ;  /* 0x00000000000073c6 */ /* 0x004ea20000000000 */
[----:B0-----:R-:W-:Y:S01]  /*27310*/  VIADD R85, R85, 0x7f ;  /* 0x0000007f55557836 */ /* 0x001fe20000000000 */
[----:B--2---:R-:W-:Y:S01]  /*27320*/  BAR.SYNC.DEFER_BLOCKING 0x0 ;  /* 0x0000000000007b1d */ /* 0x004fe20000010000 */
[----:B------:R-:W-:-:S04]  /*27330*/  ISETP.NE.U32.AND P0, PT, RZ, UR7, PT ;  /* 0x00000007ff007c0c */ /* 0x000fc8000bf05070 */
[C---:B------:R-:W-:Y:S02]  /*27340*/  ISETP.LT.OR P1, PT, R85.reuse, 0x80, P0 ;  /* 0x000000805500780c */ /* 0x040fe40000721670 */
[----:B------:R-:W-:-:S11]  /*27350*/  ISETP.GE.AND P3, PT, R85, 0x100, PT ;  /* 0x000001005500780c */ /* 0x000fd60003f66270 */
[----:B-1----:R-:W-:Y:S05]  /*27360*/  @P1 BRA `(.L_x_6) ;  /* 0x0000000000841947 */ /* 0x002fea0003800000 */
[----:B------:R-:W-:Y:S02]  /*27370*/  UIADD3 UR4, UPT, UPT, UR9, 0x10000, URZ ;  /* 0x0001000009047890 */ /* 0x000fe4000fffe0ff */
[----:B------:R-:W-:Y:S02]  /*27380*/  USHF.R.U32.HI UR14, URZ, 0x4, UR9 ;  /* 0x00000004ff0e7899 */ /* 0x000fe40008011609 */
[----:B------:R-:W-:Y:S02]  /*27390*/  USHF.R.U32.HI UR4, URZ, 0x4, UR4 ;  /* 0x00000004ff047899 */ /* 0x000fe40008011604 */
[----:B------:R-:W-:Y:S02]  /*273a0*/  USGXT.U32 UR14, UR14, 0xe ;  /* 0x0000000e0e0e789a */ /* 0x000fe40008000000 */
[----:B------:R-:W-:Y:S02]  /*273b0*/  USGXT.U32 UR12, UR4, 0xe ;  /* 0x0000000e040c789a */ /* 0x000fe40008000000 */
[----:B------:R-:W-:-:S02]  /*273c0*/  UIADD3 UR28, UP2, UPT, UR14, 0x2, URZ ;  /* 0x000000020e1c7890 */ /* 0x000fc4000ff5e0ff */
[----:B------:R-:W-:Y:S01]  /*273d0*/  UIADD3 UR26, UP1, UPT, UR12, 0x100, URZ ;  /* 0x000001000c1a7890 */ /* 0x000fe2000ff3e0ff */
[----:B------:R-:W-:Y:S01]  /*273e0*/  UMOV UR4, URZ ;  /* 0x000000ff00047c82 */ /* 0x000fe20008000000 */
[----:B------:R-:W-:Y:S01]  /*273f0*/  UMOV UR30, 0x0 ;  /* 0x00000000001e7882 */ /* 0x000fe20000000000 */
[----:B------:R-:W-:Y:S02]  /*27400*/  UIADD3.X UR29, UPT, UPT, UR4, 0x40004040, URZ, UP2, !UPT ;  /* 0x40004040041d7890 */ /* 0x000fe400097fe4ff */
[----:B------:R-:W-:Y:S02]  /*27410*/  UIADD3.X UR27, UPT, UPT, UR4, 0x40004040, URZ, UP1, !UPT ;  /* 0x40004040041b7890 */ /* 0x000fe40008ffe4ff */
[----:B------:R-:W-:Y:S02]  /*27420*/  UIADD3.64 UR20, UPT, UPT, UR28, 0x2, URZ ;  /* 0x000000021c147897 */ /* 0x000fe4000fffe0ff */
[----:B------:R-:W-:Y:S02]  /*27430*/  UIADD3.64 UR16, UPT, UPT, UR26, 0x100, URZ ;  /* 0x000001001a107897 */ /* 0x000fe4000fffe0ff */
[----:B------:R-:W-:-:S02]  /*27440*/  UIADD3.64 UR24, UPT, UPT, UR28, 0x4, URZ ;  /* 0x000000041c187897 */ /* 0x000fc4000fffe0ff */
[----:B------:R-:W-:Y:S01]  /*27450*/  UIADD3.64 UR22, UPT, UPT, UR26, 0x200, URZ ;  /* 0x000002001a167897 */ /* 0x000fe2000fffe0ff */
[----:B------:R-:W-:Y:S01]  /*27460*/  UMOV UR31, 0x8408010 ;  /* 0x08408010001f7882 */ /* 0x000fe20000000000 */
[----:B------:R-:W-:Y:S01]  /*27470*/  UMOV UR15, 0x40004040 ;  /* 0x40004040000f7882 */ /* 0x000fe20000000000 */
[----:B------:R-:W-:Y:S01]  /*27480*/  UMOV UR13, 0x40004040 ;  /* 0x40004040000d7882 */ /* 0x000fe20000000000 */
[----:B------:R-:W-:Y:S01]  /*27490*/  UMOV UR32, 0x0 ;  /* 0x0000000000207882 */ /* 0x000fe20000000000 */
[----:B------:R-:W-:Y:S01]  /*274a0*/  UMOV UR33, 0x8408010 ;  /* 0x0840801000217882 */ /* 0x000fe20000000000 */
[----:B------:R-:W-:Y:S01]  /*274b0*/  UMOV UR34, 0x0 ;  /* 0x0000000000227882 */ /* 0x000fe20000000000 */
[----:B------:R-:W-:Y:S01]  /*274c0*/  UMOV UR35, 0x8408010 ;  /* 0x0840801000237882 */ /* 0x000fe20000000000 */
[----:B------:R-:W-:Y:S01]  /*274d0*/  UMOV UR4, UR6 ;  /* 0x0000000600047c82 */ /* 0x000fe20008000000 */
[----:B------:R-:W-:Y:S01]  /*274e0*/  UMOV UR5, URZ ;  /* 0x000000ff00057c82 */ /* 0x000fe20008000000 */
[----:B------:R0:W-:Y:S01]  /*274f0*/  UTCQMMA gdesc[UR12], gdesc[UR14], tmem[UR8], tmem[UR30], idesc[UR31], !UPT ;  /* 0x00ff1e0e0c0075ea */ /* 0x0001e2000f800308 */
[----:B------:R-:W-:Y:S01]  /*27500*/  UMOV UR36, 0x0 ;  /* 0x0000000000247882 */ /* 0x000fe20000000000 */
[----:B------:R-:W-:Y:S01]  /*27510*/  UMOV UR37, 0x8408010 ;  /* 0x0840801000257882 */ /* 0x000fe20000000000 */
[----:B------:R0:W-:Y:S01]  /*27520*/  UTCQMMA gdesc[UR26], gdesc[UR28], tmem[UR8], tmem[UR32], idesc[UR33], UPT ;  /* 0x00ff201c1a0075ea */ /* 0x0001e2000b800308 */
[----:B------:R-:W-:Y:S01]  /*27530*/  UMOV UR4, UR4 ;  /* 0x0000000400047c82 */ /* 0x000fe20008000000 */
[----:B------:R0:W-:Y:S01]  /*27540*/  UTCQMMA gdesc[UR16], gdesc[UR20], tmem[UR8], tmem[UR34], idesc[UR35], UPT ;  /* 0x00ff2214100075ea */ /* 0x0001e2000b800308 */
[----:B------:R0:W-:Y:S01]  /*27550*/  UTCQMMA gdesc[UR22], gdesc[UR24], tmem[UR8], tmem[UR36], idesc[UR37], UPT ;  /* 0x00ff2418160075ea */ /* 0x0001e2000b800308 */
[----:B------:R0:W-:Y:S01]  /*27560*/  UTCBAR [UR4], URZ ;  /* 0x000000ff040073e9 */ /* 0x0001e200080000ff */
[----:B------:R-:W-:Y:S01]  /*27570*/  NOP ;  /* 0x0000000000007918 */ /* 0x000fe20000000000 */
.L_x_6:
[----:B0-----:R-:W-:Y:S01]  /*27580*/  UMOV UR4, URZ ;  /* 0x000000ff00047c82 */ /* 0x001fe20008000000 */
[----:B------:R-:W-:Y:S05]  /*27590*/  @!P3 BRA `(.L_x_7) ;  /* 0x00000154006cb947 */ /* 0x000fea0003800000 */
[----:B------:R-:W-:Y:S01]  /*275a0*/  SHF.R.S32.HI R6, RZ, 0x1f, R85 ;  /* 0x0000001fff067819 */ /* 0x000fe20000011455 */
[----:B------:R-:W-:Y:S01]  /*275b0*/  UIADD3 UR4, UPT, UPT, UR9, 0x14000, URZ ;  /* 0x0001400009047890 */ /* 0x000fe2000fffe0ff */
[----:B-----5:R-:W-:Y:S01]  /*275c0*/  IMAD.SHL.U32 R4, R4, 0x80, RZ ;  /* 0x0000008004047824 */ /* 0x020fe200078e00ff */
[----:B------:R-:W-:Y:S01]  /*275d0*/  UIADD3 UR5, UPT, UPT, UR9, 0x8000, URZ ;  /* 0x0000800009057890 */ /* 0x000fe2000fffe0ff */
[----:B------:R-:W-:Y:S01]  /*275e0*/  LEA.HI R6, R6, R85, RZ, 0x7 ;  /* 0x0000005506067211 */ /* 0x000fe200078f38ff */
[----:B------:R-:W-:Y:S01]  /*275f0*/  USHF.R.U32.HI UR4, URZ, 0x4, UR4 ;  /* 0x00000004ff047899 */ /* 0x000fe20008011604 */
[----:B------:R-:W-:Y:S01]  /*27600*/  IMAD.SHL.U32 R5, R5, 0x80, RZ ;  /* 0x0000008005057824 */ /* 0x000fe200078e00ff */
[----:B------:R-:W-:Y:S01]  /*27610*/  USHF.R.U32.HI UR5, URZ, 0x4, UR5 ;  /* 0x00000004ff057899 */ /* 0x000fe20008011605 */
[----:B------:R-:W-:Y:S01]  /*27620*/  SHF.R.S32.HI R6, RZ, 0x7, R6 ;  /* 0x00000007ff067819 */ /* 0x000fe20000011406 */
[----:B------:R-:W-:Y:S01]  /*27630*/  USGXT.U32 UR12, UR4, 0xe ;  /* 0x0000000e040c789a */ /* 0x000fe20008000000 */
[----:B------:R-:W-:Y:S01]  /*27640*/  IMAD.MOV.U32 R7, RZ, RZ, RZ ;  /* 0x000000ffff077224 */ /* 0x000fe200078e00ff */
[----:B------:R-:W-:Y:S01]  /*27650*/  USGXT.U32 UR14, UR5, 0xe ;  /* 0x0000000e050e789a */ /* 0x000fe20008000000 */
[----:B------:R-:W-:Y:S01]  /*27660*/  VIMNMX R6, PT, PT, R6, 0x2, !PT ;  /* 0x0000000206067848 */ /* 0x000fe20007fe0100 */
[----:B------:R-:W-:Y:S01]  /*27670*/  UIADD3 UR28, UP1, UPT, UR12, 0x100, URZ ;  /* 0x000001000c1c7890 */ /* 0x000fe2000ff3e0ff */
[----:B------:R-:W-:Y:S01]  /*27680*/  SHF.R.S32.HI R8, RZ, 0x1f, R4 ;  /* 0x0000001fff087819 */ /* 0x000fe20000011404 */
[----:B------:R-:W-:-:S02]  /*27690*/  UIADD3 UR30, UP2, UPT, UR14, 0x2, URZ ;  /* 0x000000020e1e7890 */ /* 0x000fc4000ff5e0ff */
[----:B------:R-:W-:Y:S01]  /*276a0*/  VIADD R6, R6, 0xfffffffe ;  /* 0xfffffffe06067836 */ /* 0x000fe20000000000 */
[----:B------:R-:W-:Y:S01]  /*276b0*/  UMOV UR4, URZ ;  /* 0x000000ff00047c82 */ /* 0x000fe20008000000 */
[----:B------:R-:W-:Y:S01]  /*276c0*/  UMOV UR5, URZ ;  /* 0x000000ff00057c82 */ /* 0x000fe20008000000 */
[----:B------:R-:W-:Y:S02]  /*276d0*/  UIADD3.X UR29, UPT, UPT, UR4, 0x40004040, URZ, UP1, !UPT ;  /* 0x40004040041d7890 */ /* 0x000fe40008ffe4ff */
[----:B------:R0:W-:Y:S01]  /*276e0*/  STL [R1+0xdd4], R6 ;  /* 0x000dd40601007387 */ /* 0x0001e20000100800 */
[----:B------:R-:W-:Y:S01]  /*276f0*/  UIADD3.X UR31, UPT, UPT, UR5, 0x40004040, URZ, UP2, !UPT ;  /* 0x40004040051f7890 */ /* 0x000fe200097fe4ff */
[----:B------:R-:W-:Y:S02]  /*27700*/  UMOV UR11, 0x1 ;  /* 0x00000001000b7882 */ /* 0x000fe40000000000 */
[----:B------:R1:W-:Y:S01]  /*27710*/  STL [R1+0xdcc], RZ ;  /* 0x000dccff01007387 */ /* 0x0003e20000100800 */
[----:B------:R-:W-:-:S02]  /*27720*/  UIADD3.64 UR20, UPT, UPT, UR28, 0x100, URZ ;  /* 0x000001001c147897 */ /* 0x000fc4000fffe0ff */
[----:B------:R-:W-:Y:S02]  /*27730*/  UIADD3.64 UR22, UPT, UPT, UR30, 0x2, URZ ;  /* 0x000000021e167897 */ /* 0x000fe4000fffe0ff */
[----:B------:R-:W-:Y:S01]  /*27740*/  UIADD3.64 UR24, UPT, UPT, UR28, 0x200, URZ ;  /* 0x000002001c187897 */ /* 0x000fe2000fffe0ff */
[----:B0-----:R-:W-:Y:S01]  /*27750*/  SHF.R.S32.HI R6, RZ, 0x1f, R5 ;  /* 0x0000001fff067819 */ /* 0x001fe20000011405 */
[----:B------:R-:W-:-:S12]  /*27760*/  UIADD3.64 UR26, UPT, UPT, UR30, 0x4, URZ ;  /* 0x000000041e1a7897 */ /* 0x000fd8000fffe0ff */
.L_x_10:
[----:B------:R-:W2:Y:S01]  /*27770*/  LDL R9, [R1+0xdcc] ;  /* 0x000dcc0001097983 */ /* 0x000ea20000100800 */
[----:B------:R-:W-:Y:S01]  /*27780*/  IMAD.U32 R7, R7, -0x80000000, RZ ;  /* 0x8000000007077824 */ /* 0x000fe200078e00ff */
[----:B0-----:R-:W0:Y:S02]  /*27790*/  LDC R12, c[0x0][0x3a0] ;  /* 0x0000e800ff0c7b82 */ /* 0x001e240000000800 */
[----:B------:R-:W3:Y:S01]  /*277a0*/  LDL.LU R8, [R1+0x1d8] ;  /* 0x0001d80001087983 */ /* 0x000ee20000300800 */
[----:B------:R-:W4:Y:S01]  /*277b0*/  SYNCS.PHASECHK.TRANS64.TRYWAIT P1, [UR6], R7 ;  /* 0x00000007ff0075a7 */ /* 0x000f220008021106 */
[----:B--2---:R-:W-:Y:S01]  /*277c0*/  VIADD R9, R9, 0x1 ;  /* 0x0000000109097836 */ /* 0x004fe20000000000 */
[----:B---3-5:R-:W-:-:S04]  /*277d0*/  IADD3 R8, P5, PT, R4, R8, RZ ;  /* 0x0000000804087210 */ /* 0x028fc80007fbe0ff */
[----:B------:R2:W-:Y:S01]  /*277e0*/  STL [R1+0xdd0], R9 ;  /* 0x000dd00901007387 */ /* 0x0005e20000100800 */
[----:B0-----:R-:W-:-:S03]  /*277f0*/  IMAD R12, R9, -0x80, R12 ;  /* 0xffffff80090c7824 */ /* 0x001fc600078e020c */
[----:B------:R2:W-:Y:S02]  /*27800*/  STL [R1+0x1d8], R8 ;  /* 0x0001d80801007387 */ /* 0x0005e40000100800 */
[----:B------:R-:W-:Y:S01]  /*27810*/  ISETP.GT.AND P3, PT, R12, 0x1, PT ;  /* 0x000000010c00780c */ /* 0x000fe20003f64270 */
[----:B----4-:R-:W-:-:S12]  /*27820*/  @!P1 BRA `(.L_x_8) ;  /* 0x000001f8001c9947 */ /* 0x010fd80003800000 */
.L_x_16:
[----:B--2---:R-:W2:Y:S04]  /*27830*/  LDL.LU R9, [R1+0x1d4] ;  /* 0x0001d40001097983 */ /* 0x004ea80000300800 */
[----:B------:R-:W3:Y:S04]  /*27840*/  LDL R8, [R1+0x1d8] ;  /* 0x0001d80001087983 */ /* 0x000ee80000100800 */
[----:B------:R-:W-:Y:S04]  /*27850*/  STL [R1+0x15f8], R51 ;  /* 0x0015f83301007387 */ /* 0x000fe80000100800 */
[----:B------:R-:W-:Y:S04]  /*27860*/  STL [R1+0x1604], R51 ;  /* 0x0016043301007387 */ /* 0x000fe80000100800 */
[----:B------:R-:W-:Y:S04]  /*27870*/  STL [R1+0x15e8], R50 ;  /* 0x0015e83201007387 */ /* 0x000fe80000100800 */
[----:B------:R-:W-:Y:S04]  /*27880*/  STL [R1+0x15ec], R50 ;  /* 0x0015ec3201007387 */ /* 0x000fe80000100800 */
[----:B------:R0:W-:Y:S04]  /*27890*/  STL [R1+0x1608], R50 ;  /* 0x0016083201007387 */ /* 0x0001e80000100800 */
[----:B0-----:R-:W4:Y:S04]  /*278a0*/  LDL.LU R50, [R1+0x1e4] ;  /* 0x0001e40001327983 */ /* 0x001f280000300800 */
[----:B------:R-:W-:Y:S04]  /*278b0*/  STL [R1+0x15d8], R11 ;  /* 0x0015d80b01007387 */ /* 0x000fe80000100800 */
[----:B------:R-:W-:Y:S04]  /*278c0*/  STL [R1+0x15e4], R11 ;  /* 0x0015e40b01007387 */ /* 0x000fe80000100800 */
[----:B------:R0:W-:Y:S04]  /*278d0*/  STL [R1+0x15fc], R11 ;  /* 0x0015fc0b01007387 */ /* 0x0001e80000100800 */
[----:B0-----:R-:W2:Y:S04]  /*278e0*/  LDL.LU R11, [R1+0x1e8] ;  /* 0x0001e800010b7983 */ /* 0x001ea80000300800 */
[----:B------:R-:W-:Y:S04]  /*278f0*/  STL [R1+0x15d0], R45 ;  /* 0x0015d02d01007387 */ /* 0x000fe80000100800 */
[----:B------:R-:W-:Y:S04]  /*27900*/  STL [R1+0x15f0], R45 ;  /* 0x0015f02d01007387 */ /* 0x000fe80000100800 */
[----:B------:R0:W-:Y:S04]  /*27910*/  STL [R1+0x15f4], R45 ;  /* 0x0015f42d01007387 */ /* 0x0001e80000100800 */
[----:B0-----:R-:W2:Y:S04]  /*27920*/  LDL.LU R45, [R1+0x1f0] ;  /* 0x0001f000012d7983 */ /* 0x001ea80000300800 */
[----:B--2---:R-:W-:Y:S04]  /*27930*/  STL [R1+0x160c], R45 ;  /* 0x00160c2d01007387 */ /* 0x004fe80000100800 */
[----:B------:R-:W-:Y:S04]  /*27940*/  STL [R1+0x15cc], R46 ;  /* 0x0015cc2e01007387 */ /* 0x000fe80000100800 */
[----:B------:R-:W-:Y:S04]  /*27950*/  STL [R1+0x15d4], R46 ;  /* 0x0015d42e01007387 */ /* 0x000fe80000100800 */
[----:B------:R-:W-:Y:S04]  /*27960*/  STL [R1+0x15dc], R46 ;  /* 0x0015dc2e01007387 */ /* 0x000fe80000100800 */
[----:B------:R-:W-:Y:S04]  /*27970*/  STL [R1+0x1600], R46 ;  /* 0x0016002e01007387 */ /* 0x000fe80000100800 */
[----:B------:R0:W-:Y:S04]  /*27980*/  STL [R1+0x1610], R46 ;  /* 0x0016102e01007387 */ /* 0x0001e80000100800 */
[----:B0-----:R-:W2:Y:S01]  /*27990*/  LDL.LU R46, [R1+0x1e0] ;  /* 0x0001e000012e7983 */ /* 0x001ea20000300800 */
[----:B------:R-:W-:-:S02]  /*279a0*/  ISETP.GT.AND P4, PT, R12, 0x2, PT ;  /* 0x000000020c00780c */ /* 0x000fc40003f84270 */
[----:B------:R-:W-:Y:S01]  /*279b0*/  ISETP.GT.AND P1, PT, R12, 0x3, PT ;  /* 0x000000030c00780c */ /* 0x000fe20003f24270 */
        /* <DEDUP_REMOVED lines=75> */
[----:B--2---:R-:W-:-:S03]  /*27e70*/  IADD3 R46, P6, PT, R4, R46, RZ ;  /* 0x0000002e042e7210 */ /* 0x004fc60007fde0ff */
[----:B------:R-:W-:Y:S04]  /*27e80*/  STL [R1+0x14a0], R48 ;  /* 0x0014a03001007387 */ /* 0x000fe80000100800 */
[----:B------:R0:W-:Y:S04]  /*27e90*/  STL [R1+0x149c], R49 ;  /* 0x00149c3101007387 */ /* 0x0001e80000100800 */
[----:B------:R-:W-:Y:S04]  /*27ea0*/  STL [R1+0x1498], R52 ;  /* 0x0014983401007387 */ /* 0x000fe80000100800 */
[----:B------:R-:W-:Y:S01]  /*27eb0*/  STL [R1+0x1494], R53 ;  /* 0x0014943501007387 */ /* 0x000fe20000100800 */
[----:B0-----:R-:W-:-:S03]  /*27ec0*/  PRMT R49, RZ, 0x7610, R49 ;  /* 0x00007610ff317816 */ /* 0x001fc60000000031 */
[----:B------:R0:W-:Y:S04]  /*27ed0*/  STL [R1+0x1490], R55 ;  /* 0x0014903701007387 */ /* 0x0001e80000100800 */
[----:B------:R-:W-:Y:S04]  /*27ee0*/  STL [R1+0x148c], R57 ;  /* 0x00148c3901007387 */ /* 0x000fe80000100800 */
[----:B------:R-:W-:Y:S01]  /*27ef0*/  STL [R1+0x1488], R59 ;  /* 0x0014883b01007387 */ /* 0x000fe20000100800 */
[----:B0-----:R-:W-:-:S03]  /*27f00*/  SHF.R.S32.HI R55, RZ, 0x1f, R4 ;  /* 0x0000001fff377819 */ /* 0x001fc60000011404 */
[----:B------:R-:W-:Y:S02]  /*27f10*/  STL [R1+0x1484], R61 ;  /* 0x0014843d01007387 */ /* 0x000fe40000100800 */
[----:B------:R-:W-:Y:S02]  /*27f20*/  IMAD.X R9, R55, 0x1, R9, P5 ;  /* 0x0000000137097824 */ /* 0x000fe400028e0609 */
        /* <DEDUP_REMOVED lines=23> */
[----:B------:R-:W2:Y:S04]  /*280a0*/  LDL.LU R7, [R1+0x1f8] ;  /* 0x0001f80001077983 */ /* 0x000ea80000300800 */
[----:B------:R1:W-:Y:S04]  /*280b0*/  STL [R1+0x1e0], R46 ;  /* 0x0001e02e01007387 */ /* 0x0003e80000100800 */
[----:B------:R-:W2:Y:S04]  /*280c0*/  LDL.LU R91, [R1+0x200] ;  /* 0x00020000015b7983 */ /* 0x000ea80000300800 */
[----:B------:R-:W-:Y:S04]  /*280d0*/  STL [R1+0x1e8], R11 ;  /* 0x0001e80b01007387 */ /* 0x000fe80000100800 */
[----:B---3--:R3:W2:Y:S04]  /*280e0*/  @P3 LDG.E.U8 R49, desc[UR18][R8.64] ;  /* 0x0000001208313981 */ /* 0x0086a8000c1e1100 */
[----:B0-----:R-:W2:Y:S01]  /*280f0*/  LDL.LU R9, [R1+0x1dc] ;  /* 0x0001dc0001097983 */ /* 0x001ea20000300800 */
[----:B------:R-:W-:Y:S01]  /*28100*/  PRMT R45, RZ, 0x7610, R45 ;  /* 0x00007610ff2d7816 */ /* 0x000fe2000000002d */
[----:B---3--:R-:W-:Y:S01]  /*28110*/  @P4 IMAD.MOV.U32 R8, RZ, RZ, R46 ;  /* 0x000000ffff084224 */ /* 0x008fe200078e002e */
[----:B------:R-:W-:Y:S01]  /*28120*/  PRMT R51, RZ, 0x7610, R51 ;  /* 0x00007610ff337816 */ /* 0x000fe20000000033 */
[C---:B----4-:R-:W-:Y:S01]  /*28130*/  IMAD.X R50, R55.reuse, 0x1, R50, P5 ;  /* 0x0000000137327824 */ /* 0x050fe200028e0632 */
[----:B------:R-:W-:Y:S01]  /*28140*/  ISETP.GT.AND P3, PT, R12, 0x4, PT ;  /* 0x000000040c00780c */ /* 0x000fe20003f64270 */
[----:B--2---:R-:W-:-:S05]  /*28150*/  IMAD.X R9, R55, 0x1, R9, P6 ;  /* 0x0000000137097824 */ /* 0x004fca00030e0609 */
[----:B------:R0:W2:Y:S04]  /*28160*/  @P4 LDG.E.U8 R45, desc[UR18][R8.64] ;  /* 0x00000012082d4981 */ /* 0x0000a8000c1e1100 */
[----:B------:R3:W-:Y:S04]  /*28170*/  STL [R1+0x1dc], R9 ;  /* 0x0001dc0901007387 */ /* 0x0007e80000100800 */
[----:B-1----:R-:W4:Y:S01]  /*28180*/  LDL.LU R46, [R1+0x1610] ;  /* 0x00161000012e7983 */ /* 0x002f220000300800 */
[----:B0-----:R-:W-:-:S03]  /*28190*/  @P1 IMAD.MOV.U32 R8, RZ, RZ, R11 ;  /* 0x000000ffff081224 */ /* 0x001fc600078e000b */
[----:B------:R-:W-:Y:S01]  /*281a0*/  STL [R1+0x1e4], R50 ;  /* 0x0001e43201007387 */ /* 0x000fe20000100800 */
[----:B---3--:R-:W-:-:S05]  /*281b0*/  IMAD.MOV.U32 R9, RZ, RZ, R50 ;  /* 0x000000ffff097224 */ /* 0x008fca00078e0032 */
[----:B------:R-:W3:Y:S04]  /*281c0*/  @P1 LDG.E.U8 R51, desc[UR18][R8.64] ;  /* 0x0000001208331981 */ /* 0x000ee8000c1e1100 */
[----:B--2---:R0:W-:Y:S04]  /*281d0*/  STL [R1+0x1a8], R45 ;  /* 0x0001a82d01007387 */ /* 0x0041e80000100800 */
[----:B0-----:R-:W2:Y:S04]  /*281e0*/  LDL.LU R45, [R1+0x160c] ;  /* 0x00160c00012d7983 */ /* 0x001ea80000300800 */
[----:B------:R-:W4:Y:S04]  /*281f0*/  LDL.LU R50, [R1+0x1608] ;  /* 0x0016080001327983 */ /* 0x000f280000300800 */
[----:B------:R-:W4:Y:S04]  /*28200*/  LDL.LU R11, [R1+0x1fc] ;  /* 0x0001fc00010b7983 */ /* 0x000f280000300800 */
[----:B---3--:R0:W-:Y:S04]  /*28210*/  STL [R1+0x1a4], R51 ;  /* 0x0001a43301007387 */ /* 0x0081e80000100800 */
[----:B0-----:R-:W3:Y:S01]  /*28220*/  LDL.LU R51, [R1+0x1604] ;  /* 0x0016040001337983 */ /* 0x001ee20000300800 */
[----:B--2---:R-:W-:-:S05]  /*28230*/  IADD3 R45, P5, PT, R4, R45, RZ ;  /* 0x0000002d042d7210 */ /* 0x004fca0007fbe0ff */
[----:B------:R0:W-:Y:S04]  /*28240*/  STL [R1+0x1f0], R45 ;  /* 0x0001f02d01007387 */ /* 0x0001e80000100800 */
[----:B------:R-:W2:Y:S01]  /*28250*/  LDL.LU R8, [R1+0x1ec] ;  /* 0x0001ec0001087983 */ /* 0x000ea20000300800 */
[----:B------:R-:W-:-:S03]  /*28260*/  IMAD.MOV.U32 R9, RZ, RZ, R45 ;  /* 0x000000ffff097224 */ /* 0x000fc600078e002d */
[----:B0-----:R-:W3:Y:S01]  /*28270*/  LDL.LU R45, [R1+0x208] ;  /* 0x00020800012d7983 */ /* 0x001ee20000300800 */
[----:B----4-:R-:W-:Y:S02]  /*28280*/  PRMT R50, RZ, 0x7610, R50 ;  /* 0x00007610ff327816 */ /* 0x010fe40000000032 */
[----:B------:R-:W-:Y:S01]  /*28290*/  IADD3 R7, P6, PT, R4, R7, RZ ;  /* 0x0000000704077210 */ /* 0x000fe20007fde0ff */
[----:B--2---:R-:W-:-:S05]  /*282a0*/  IMAD.X R8, R55, 0x1, R8, P5 ;  /* 0x0000000137087824 */ /* 0x004fca00028e0608 */
[-C--:B------:R-:W-:Y:S01]  /*282b0*/  @P3 LOP3.LUT R9, R9, R8.reuse, RZ, 0x3c, !PT ;  /* 0x0000000809093212 */ /* 0x080fe200078e3cff */
[----:B------:R0:W-:Y:S03]  /*282c0*/  STL [R1+0x1ec], R8 ;  /* 0x0001ec0801007387 */ /* 0x0001e60000100800 */
[----:B0-----:R-:W-:-:S04]  /*282d0*/  @P3 LOP3.LUT R8, R9, R8, RZ, 0x3c, !PT ;  /* 0x0000000809083212 */ /* 0x001fc800078e3cff */
[----:B------:R-:W-:Y:S01]  /*282e0*/  @P3 LOP3.LUT R9, R9, R8, RZ, 0x3c, !PT ;  /* 0x0000000809093212 */ /* 0x000fe200078e3cff */
[----:B------:R0:W-:Y:S04]  /*282f0*/  STL [R1+0x1f8], R7 ;  /* 0x0001f80701007387 */ /* 0x0001e80000100800 */
[----:B------:R1:W2:Y:S04]  /*28300*/  @P3 LDG.E.U8 R50, desc[UR18][R8.64] ;  /* 0x0000001208323981 */ /* 0x0002a8000c1e1100 */
[----:B------:R-:W4:Y:S01]  /*28310*/  LDL.LU R8, [R1+0x1f4] ;  /* 0x0001f40001087983 */ /* 0x000f220000300800 */
[----:B------:R-:W-:Y:S01]  /*28320*/  ISETP.GT.AND P4, PT, R12, 0x5, PT ;  /* 0x000000050c00780c */ /* 0x000fe20003f84270 */
[----:B-1----:R-:W-:Y:S01]  /*28330*/  IMAD.MOV.U32 R9, RZ, RZ, R7 ;  /* 0x000000ffff097224 */ /* 0x002fe200078e0007 */
[----:B------:R-:W-:Y:S01]  /*28340*/  IADD3 R91, P5, PT, R4, R91, RZ ;  /* 0x0000005b045b7210 */ /* 0x000fe20007fbe0ff */
[----:B0-----:R-:W4:Y:S01]  /*28350*/  LDL.LU R7, [R1+0x210] ;  /* 0x0002100001077983 */ /* 0x001f220000300800 */
[----:B------:R-:W-:-:S03]  /*28360*/  ISETP.GT.AND P1, PT, R12, 0x6, PT ;  /* 0x000000060c00780c */ /* 0x000fc60003f24270 */
[----:B------:R-:W-:Y:S01]  /*28370*/  STL [R1+0x200], R91 ;  /* 0x0002005b01007387 */ /* 0x000fe20000100800 */
[----:B------:R-:W-:Y:S01]  /*28380*/  PRMT R46, RZ, 0x7610, R46 ;  /* 0x00007610ff2e7816 */ /* 0x000fe2000000002e */
[C---:B------:R-:W-:Y:S01]  /*28390*/  IMAD.X R11, R55.reuse, 0x1, R11, P5 ;  /* 0x00000001370b7824 */ /* 0x040fe200028e060b */
[----:B---3--:R-:W-:Y:S01]  /*283a0*/  PRMT R51, RZ, 0x7610, R51 ;  /* 0x00007610ff337816 */ /* 0x008fe20000000033 */
[----:B--2---:R0:W-:Y:S01]  /*283b0*/  STL [R1+0x1a0], R50 ;  /* 0x0001a03201007387 */ /* 0x0041e20000100800 */
[----:B----4-:R-:W-:-:S03]  /*283c0*/  IMAD.X R8, R55, 0x1, R8, P6 ;  /* 0x0000000137087824 */ /* 0x010fc600030e0608 */
[----:B0-----:R-:W2:Y:S02]  /*283d0*/  LDL.LU R50, [R1+0x218] ;  /* 0x0002180001327983 */ /* 0x001ea40000300800 */
[-C--:B------:R-:W-:Y:S02]  /*283e0*/  @P4 LOP3.LUT R9, R9, R8.reuse, RZ, 0x3c, !PT ;  /* 0x0000000809094212 */ /* 0x080fe400078e3cff */
[----:B------:R0:W-:Y:S02]  /*283f0*/  STL [R1+0x1f4], R8 ;  /* 0x0001f40801007387 */ /* 0x0001e40000100800 */
[----:B0-----:R-:W-:-:S04]  /*28400*/  @P4 LOP3.LUT R8, R9, R8, RZ, 0x3c, !PT ;  /* 0x0000000809084212 */ /* 0x001fc800078e3cff */
[----:B------:R-:W-:-:S05]  /*28410*/  @P4 LOP3.LUT R9, R9, R8, RZ, 0x3c, !PT ;  /* 0x0000000809094212 */ /* 0x000fca00078e3cff */
[----:B------:R0:W3:Y:S02]  /*28420*/  @P4 LDG.E.U8 R46, desc[UR18][R8.64] ;  /* 0x00000012082e4981 */ /* 0x0000e4000c1e1100 */
[----:B0-----:R-:W-:Y:S02]  /*28430*/  IMAD.MOV.U32 R9, RZ, RZ, R11 ;  /* 0x000000ffff097224 */ /* 0x001fe400078e000b */
[----:B------:R-:W-:-:S05]  /*28440*/  @P1 IMAD.MOV.U32 R8, RZ, RZ, R91 ;  /* 0x000000ffff081224 */ /* 0x000fca00078e005b */
[----:B------:R-:W4:Y:S01]  /*28450*/  @P1 LDG.E.U8 R51, desc[UR18][R8.64] ;  /* 0x0000001208331981 */ /* 0x000f22000c1e1100 */
[----:B------:R-:W-:-:S03]  /*28460*/  IADD3 R45, P5, PT, R4, R45, RZ ;  /* 0x0000002d042d7210 */ /* 0x000fc60007fbe0ff */
[----:B------:R-:W-:Y:S04]  /*28470*/  STL [R1+0x1fc], R11 ;  /* 0x0001fc0b01007387 */ /* 0x000fe80000100800 */
[----:B---3--:R0:W-:Y:S04]  /*28480*/  STL [R1+0x19c], R46 ;  /* 0x00019c2e01007387 */ /* 0x0081e80000100800 */
[----:B0-----:R-:W3:Y:S04]  /*28490*/  LDL.LU R46, [R1+0x1600] ;  /* 0x00160000012e7983 */ /* 0x001ee80000300800 */
[----:B------:R-:W2:Y:S04]  /*284a0*/  LDL.LU R11, [R1+0x15fc] ;  /* 0x0015fc00010b7983 */ /* 0x000ea80000300800 */
[----:B------:R-:W3:Y:S04]  /*284b0*/  LDL.LU R91, [R1+0x214] ;  /* 0x00021400015b7983 */ /* 0x000ee80000300800 */
[----:B----4-:R0:W-:Y:S04]  /*284c0*/  STL [R1+0x198], R51 ;  /* 0x0001983301007387 */ /* 0x0101e80000100800 */
[----:B0-----:R-:W4:Y:S04]  /*284d0*/  LDL.LU R51, [R1+0x15f8] ;  /* 0x0015f80001337983 */ /* 0x001f280000300800 */
[----:B------:R0:W-:Y:S04]  /*284e0*/  STL [R1+0x208], R45 ;  /* 0x0002082d01007387 */ /* 0x0001e80000100800 */
[----:B------:R-:W3:Y:S01]  /*284f0*/  LDL.LU R8, [R1+0x204] ;  /* 0x0002040001087983 */ /* 0x000ee20000300800 */
[----:B------:R-:W-:Y:S01]  /*28500*/  ISETP.GT.AND P3, PT, R12, 0x7, PT ;  /* 0x000000070c00780c */ /* 0x000fe20003f64270 */
[----:B------:R-:W-:-:S02]  /*28510*/  IMAD.MOV.U32 R9, RZ, RZ, R45 ;  /* 0x000000ffff097224 */ /* 0x000fc400078e002d */
[----:B0-----:R-:W4:Y:S01]  /*28520*/  LDL.LU R45, [R1+0x220] ;  /* 0x00022000012d7983 */ /* 0x001f220000300800 */
[----:B------:R-:W-:Y:S02]  /*28530*/  IADD3 R7, P6, PT, R4, R7, RZ ;  /* 0x0000000704077210 */ /* 0x000fe40007fde0ff */
[----:B--2---:R-:W-:Y:S01]  /*28540*/  PRMT R11, RZ, 0x7610, R11 ;  /* 0x00007610ff0b7816 */ /* 0x004fe2000000000b */
[----:B---3--:R-:W-:-:S06]  /*28550*/  IMAD.X R8, R55, 0x1, R8, P5 ;  /* 0x0000000137087824 */ /* 0x008fcc00028e0608 */
[-C--:B------:R-:W-:Y:S01]  /*28560*/  @P3 LOP3.LUT R9, R9, R8.reuse, RZ, 0x3c, !PT ;  /* 0x0000000809093212 */ /* 0x080fe200078e3cff */
[----:B------:R0:W-:Y:S03]  /*28570*/  STL [R1+0x204], R8 ;  /* 0x0002040801007387 */ /* 0x0001e60000100800 */
[----:B0-----:R-:W-:-:S04]  /*28580*/  @P3 LOP3.LUT R8, R9, R8, RZ, 0x3c, !PT ;  /* 0x0000000809083212 */ /* 0x001fc800078e3cff */
[----:B------:R-:W-:Y:S01]  /*28590*/  @P3 LOP3.LUT R9, R9, R8, RZ, 0x3c, !PT ;  /* 0x0000000809093212 */ /* 0x000fe200078e3cff */
[----:B------:R0:W-:Y:S04]  /*285a0*/  STL [R1+0x210], R7 ;  /* 0x0002100701007387 */ /* 0x0001e80000100800 */
[----:B------:R1:W2:Y:S04]  /*285b0*/  @P3 LDG.E.U8 R11, desc[UR18][R8.64] ;  /* 0x00000012080b3981 */ /* 0x0002a8000c1e1100 */
[----:B------:R-:W3:Y:S01]  /*285c0*/  LDL.LU R8, [R1+0x20c] ;  /* 0x00020c0001087983 */ /* 0x000ee20000300800 */
[----:B------:R-:W-:Y:S01]  /*285d0*/  ISETP.GT.AND P4, PT, R12, 0x8, PT ;  /* 0x000000080c00780c */ /* 0x000fe20003f84270 */
[----:B-1----:R-:W-:Y:S01]  /*285e0*/  IMAD.MOV.U32 R9, RZ, RZ, R7 ;  /* 0x000000ffff097224 */ /* 0x002fe200078e0007 */
[----:B------:R-:W-:Y:S01]  /*285f0*/  IADD3 R50, P5, PT, R4, R50, RZ ;  /* 0x0000003204327210 */ /* 0x000fe20007fbe0ff */
[----:B0-----:R-:W3:Y:S01]  /*28600*/  LDL.LU R7, [R1+0x228] ;  /* 0x0002280001077983 */ /* 0x001ee20000300800 */
[----:B------:R-:W-:-:S03]  /*28610*/  ISETP.GT.AND P1, PT, R12, 0x9, PT ;  /* 0x000000090c00780c */ /* 0x000fc60003f24270 */
[----:B------:R-:W-:Y:S01]  /*28620*/  STL [R1+0x218], R50 ;  /* 0x0002183201007387 */ /* 0x000fe20000100800 */
[----:B----4-:R-:W-:Y:S01]  /*28630*/  PRMT R51, RZ, 0x7610, R51 ;  /* 0x00007610ff337816 */ /* 0x010fe20000000033 */
[C---:B------:R-:W-:Y:S01]  /*28640*/  IMAD.X R91, R55.reuse, 0x1, R91, P5 ;  /* 0x00000001375b7824 */ /* 0x040fe200028e065b */
[----:B------:R-:W-:Y:S02]  /*28650*/  PRMT R48, RZ, 0x7610, R48 ;  /* 0x00007610ff307816 */ /* 0x000fe40000000030 */
[----:B------:R-:W-:Y:S01]  /*28660*/  IADD3 R45, P5, PT, R4, R45, RZ ;  /* 0x0000002d042d7210 */ /* 0x000fe20007fbe0ff */
[----:B--2---:R0:W-:Y:S01]  /*28670*/  STL [R1+0x194], R11 ;  /* 0x0001940b01007387 */ /* 0x0041e20000100800 */
[----:B---3--:R-:W-:-:S03]  /*28680*/  IMAD.X R8, R55, 0x1, R8, P6 ;  /* 0x0000000137087824 */ /* 0x008fc600030e0608 */
[----:B0-----:R-:W2:Y:S02]  /*28690*/  LDL.LU R11, [R1+0x230] ;  /* 0x00023000010b7983 */ /* 0x001ea40000300800 */
[-C--:B------:R-:W-:Y:S02]  /*286a0*/  @P4 LOP3.LUT R9, R9, R8.reuse, RZ, 0x3c, !PT ;  /* 0x0000000809094212 */ /* 0x080fe400078e3cff */
[----:B------:R0:W-:Y:S02]  /*286b0*/  STL [R1+0x20c], R8 ;  /* 0x00020c0801007387 */ /* 0x0001e40000100800 */
[----:B0-----:R-:W-:-:S04]  /*286c0*/  @P4 LOP3.LUT R8, R9, R8, RZ, 0x3c, !PT ;  /* 0x0000000809084212 */ /* 0x001fc800078e3cff */
[----:B------:R-:W-:Y:S01]  /*286d0*/  @P4 LOP3.LUT R9, R9, R8, RZ, 0x3c, !PT ;  /* 0x0000000809094212 */ /* 0x000fe200078e3cff */
[----:B------:R0:W-:Y:S04]  /*286e0*/  STL [R1+0x214], R91 ;  /* 0x0002145b01007387 */ /* 0x0001e80000100800 */
[----:B------:R1:W3:Y:S02]  /*286f0*/  @P4 LDG.E.U8 R51, desc[UR18][R8.64] ;  /* 0x0000001208334981 */ /* 0x0002e4000c1e1100 */
[----:B-1----:R-:W-:Y:S02]  /*28700*/  @P1 IMAD.MOV.U32 R8, RZ, RZ, R50 ;  /* 0x000000ffff081224 */ /* 0x002fe400078e0032 */
[----:B------:R-:W-:Y:S01]  /*28710*/  @P1 IMAD.MOV.U32 R9, RZ, RZ, R91 ;  /* 0x000000ffff091224 */ /* 0x000fe200078e005b */
[----:B------:R-:W4:Y:S04]  /*28720*/  LDL.LU R50, [R1+0x22c] ;  /* 0x00022c0001327983 */ /* 0x000f280000300800 */
[----:B0-----:R-:W2:Y:S04]  /*28730*/  LDL.LU R91, [R1+0x238] ;  /* 0x00023800015b7983 */ /* 0x001ea80000300800 */
[----:B------:R0:W2:Y:S04]  /*28740*/  @P1 LDG.E.U8 R48, desc[UR18][R8.64] ;  /* 0x0000001208301981 */ /* 0x0000a8000c1e1100 */
[----:B------:R1:W-:Y:S01]  /*28750*/  STL [R1+0x220], R45 ;  /* 0x0002202d01007387 */ /* 0x0003e20000100800 */
[----:B0-----:R-:W-:-:S03]  /*28760*/  IMAD.MOV.U32 R9, RZ, RZ, R45 ;  /* 0x000000ffff097224 */ /* 0x001fc600078e002d */
[----:B-1----:R-:W2:Y:S04]  /*28770*/  LDL.LU R45, [R1+0x15f4] ;  /* 0x0015f400012d7983 */ /* 0x002ea80000300800 */
[----:B------:R-:W2:Y:S01]  /*28780*/  LDL.LU R8, [R1+0x21c] ;  /* 0x00021c0001087983 */ /* 0x000ea20000300800 */
[----:B------:R-:W-:Y:S02]  /*28790*/  ISETP.GT.AND P3, PT, R12, 0xa, PT ;  /* 0x0000000a0c00780c */ /* 0x000fe40003f64270 */
[----:B------:R-:W-:Y:S02]  /*287a0*/  PRMT R46, RZ, 0x7610, R46 ;  /* 0x00007610ff2e7816 */ /* 0x000fe4000000002e */
[----:B------:R-:W-:Y:S01]  /*287b0*/  IADD3 R7, P6, PT, R4, R7, RZ ;  /* 0x0000000704077210 */ /* 0x000fe20007fde0ff */
[----:B--2---:R-:W-:-:S08]  /*287c0*/  IMAD.X R8, R55, 0x1, R8, P5 ;  /* 0x0000000137087824 */ /* 0x004fd000028e0608 */
        /* <DEDUP_REMOVED lines=10> */
[----:B0-----:R-:W4:Y:S04]  /*28870*/  LDL.LU R7, [R1+0x240] ;  /* 0x0002400001077983 */ /* 0x001f280000300800 */
[----:B------:R-:W-:Y:S01]  /*28880*/  STL [R1+0x230], R11 ;  /* 0x0002300b01007387 */ /* 0x000fe20000100800 */
[----:B------:R-:W-:-:S03]  /*28890*/  PRMT R45, RZ, 0x7610, R45 ;  /* 0x00007610ff2d7816 */ /* 0x000fc6000000002d */
[----:B--2---:R0:W-:Y:S01]  /*288a0*/  STL [R1+0x18c], R46 ;  /* 0x00018c2e01007387 */ /* 0x0041e20000100800 */
[----:B---3--:R-:W-:-:S03]  /*288b0*/  IMAD.X R8, R55, 0x1, R8, P6 ;  /* 0x0000000137087824 */ /* 0x008fc600030e0608 */
[----:B0-----:R-:W2:Y:S02]  /*288c0*/  LDL.LU R46, [R1+0x248] ;  /* 0x00024800012e7983 */ /* 0x001ea40000300800 */
[-C--:B------:R-:W-:Y:S02]  /*288d0*/  @P4 LOP3.LUT R9, R9, R8.reuse, RZ, 0x3c, !PT ;  /* 0x0000000809094212 */ /* 0x080fe400078e3cff */
[----:B------:R0:W-:Y:S02]  /*288e0*/  STL [R1+0x224], R8 ;  /* 0x0002240801007387 */ /* 0x0001e40000100800 */
[----:B0-----:R-:W-:-:S04]  /*288f0*/  @P4 LOP3.LUT R8, R9, R8, RZ, 0x3c, !PT ;  /* 0x0000000809084212 */ /* 0x001fc800078e3cff */
[----:B------:R-:W-:-:S05]  /*28900*/  @P4 LOP3.LUT R9, R9, R8, RZ, 0x3c, !PT ;  /* 0x0000000809094212 */ /* 0x000fca00078e3cff */
[----:B------:R0:W3:Y:S01]  /*28910*/  @P4 LDG.E.U8 R45, desc[UR18][R8.64] ;  /* 0x00000012082d4981 */ /* 0x0000e2000c1e1100 */
[----:B------:R-:W-:Y:S01]  /*28920*/  ISETP.GT.AND P1, PT, R12, 0xc, PT ;  /* 0x0000000c0c00780c */ /* 0x000fe20003f24270 */
[----:B----4-:R-:W-:Y:S01]  /*28930*/  IMAD.X R50, R55, 0x1, R50, P5 ;  /* 0x0000000137327824 */ /* 0x010fe200028e0632 */
[----:B------:R-:W-:-:S04]  /*28940*/  PRMT R10, RZ, 0x7610, R10 ;  /* 0x00007610ff0a7816 */ /* 0x000fc8000000000a */
[----:B------:R-:W-:Y:S01]  /*28950*/  STL [R1+0x22c], R50 ;  /* 0x00022c3201007387 */ /* 0x000fe20000100800 */
[----:B0-----:R-:W-:-:S06]  /*28960*/  IMAD.MOV.U32 R9, RZ, RZ, R50 ;  /* 0x000000ffff097224 */ /* 0x001fcc00078e0032 */
[----:B------:R-:W-:-:S05]  /*28970*/  @P1 IMAD.MOV.U32 R8, RZ, RZ, R11 ;  /* 0x000000ffff081224 */ /* 0x000fca00078e000b */
[----:B------:R-:W4:Y:S04]  /*28980*/  @P1 LDG.E.U8 R10, desc[UR18][R8.64] ;  /* 0x00000012080a1981 */ /* 0x000f28000c1e1100 */
[----:B---3--:R0:W-:Y:S04]  /*28990*/  STL [R1+0x188], R45 ;  /* 0x0001882d01007387 */ /* 0x0081e80000100800 */
[----:B0-----:R-:W3:Y:S04]  /*289a0*/  LDL.LU R45, [R1+0x15f0] ;  /* 0x0015f000012d7983 */ /* 0x001ee80000300800 */
[----:B------:R-:W2:Y:S04]  /*289b0*/  LDL.LU R50, [R1+0x15ec] ;  /* 0x0015ec0001327983 */ /* 0x000ea80000300800 */
[----:B------:R-:W2:Y:S01]  /*289c0*/  LDL.LU R9, [R1+0x234] ;  /* 0x0002340001097983 */ /* 0x000ea20000300800 */
[----:B------:R-:W-:-:S02]  /*289d0*/  ISETP.GT.AND P3, PT, R12, 0xd, PT ;  /* 0x0000000d0c00780c */ /* 0x000fc40003f64270 */
[C---:B------:R-:W-:Y:S01]  /*289e0*/  IADD3 R91, P5, PT, R4.reuse, R91, RZ ;  /* 0x0000005b045b7210 */ /* 0x040fe20007fbe0ff */
[----:B------:R-:W2:Y:S01]  /*289f0*/  LDL.LU R11, [R1+0x244] ;  /* 0x00024400010b7983 */ /* 0x000ea20000300800 */
[----:B------:R-:W-:-:S03]  /*28a00*/  IADD3 R7, P6, PT, R4, R7, RZ ;  /* 0x0000000704077210 */ /* 0x000fc60007fde0ff */
[----:B------:R-:W-:Y:S04]  /*28a10*/  STL [R1+0x238], R91 ;  /* 0x0002385b01007387 */ /* 0x000fe80000100800 */
[----:B----4-:R0:W-:Y:S02]  /*28a20*/  STL [R1+0x184], R10 ;  /* 0x0001840a01007387 */ /* 0x0101e40000100800 */
[----:B------:R-:W-:Y:S02]  /*28a30*/  @P3 IMAD.MOV.U32 R8, RZ, RZ, R91 ;  /* 0x000000ffff083224 */ /* 0x000fe400078e005b */
[----:B0-----:R-:W4:Y:S01]  /*28a40*/  LDL.LU R10, [R1+0x250] ;  /* 0x00025000010a7983 */ /* 0x001f220000300800 */
[----:B---3--:R-:W-:Y:S01]  /*28a50*/  PRMT R45, RZ, 0x7610, R45 ;  /* 0x00007610ff2d7816 */ /* 0x008fe2000000002d */
[----:B--2---:R-:W-:-:S05]  /*28a60*/  IMAD.X R9, R55, 0x1, R9, P5 ;  /* 0x0000000137097824 */ /* 0x004fca00028e0609 */
[----:B------:R0:W-:Y:S04]  /*28a70*/  STL [R1+0x234], R9 ;  /* 0x0002340901007387 */ /* 0x0001e80000100800 */
[----:B------:R0:W2:Y:S04]  /*28a80*/  @P3 LDG.E.U8 R45, desc[UR18][R8.64] ;  /* 0x00000012082d3981 */ /* 0x0000a8000c1e1100 */
[----:B------:R1:W-:Y:S04]  /*28a90*/  STL [R1+0x240], R7 ;  /* 0x0002400701007387 */ /* 0x0003e80000100800 */
[----:B------:R-:W3:Y:S01]  /*28aa0*/  LDL.LU R8, [R1+0x23c] ;  /* 0x00023c0001087983 */ /* 0x000ee20000300800 */
[----:B------:R-:W-:Y:S01]  /*28ab0*/  ISETP.GT.AND P4, PT, R12, 0xe, PT ;  /* 0x0000000e0c00780c */ /* 0x000fe20003f84270 */
[----:B0-----:R-:W-:Y:S01]  /*28ac0*/  IMAD.MOV.U32 R9, RZ, RZ, R7 ;  /* 0x000000ffff097224 */ /* 0x001fe200078e0007 */
[----:B------:R-:W-:Y:S01]  /*28ad0*/  IADD3 R46, P5, PT, R4, R46, RZ ;  /* 0x0000002e042e7210 */ /* 0x000fe20007fbe0ff */
[----:B------:R-:W4:Y:S04]  /*28ae0*/  LDL.LU R91, [R1+0x24c] ;  /* 0x00024c00015b7983 */ /* 0x000f280000300800 */
[----:B------:R-:W-:Y:S04]  /*28af0*/  STL [R1+0x248], R46 ;  /* 0x0002482e01007387 */ /* 0x000fe80000100800 */
[----:B-1----:R-:W4:Y:S01]  /*28b00*/  LDL.LU R7, [R1+0x258] ;  /* 0x0002580001077983 */ /* 0x002f220000300800 */
        /* <DEDUP_REMOVED lines=10> */
[----:B------:R-:W-:Y:S01]  /*28bb0*/  IMAD.X R11, R55, 0x1, R11, P5 ;  /* 0x00000001370b7824 */ /* 0x000fe200028e060b */
[----:B------:R-:W-:-:S04]  /*28bc0*/  PRMT R93, RZ, 0x7610, R93 ;  /* 0x00007610ff5d7816 */ /* 0x000fc8000000005d */
[----:B------:R-:W-:Y:S01]  /*28bd0*/  STL [R1+0x244], R11 ;  /* 0x0002440b01007387 */ /* 0x000fe20000100800 */
[----:B0-----:R-:W-:-:S06]  /*28be0*/  IMAD.MOV.U32 R9, RZ, RZ, R11 ;  /* 0x000000ffff097224 */ /* 0x001fcc00078e000b */
[----:B------:R-:W-:-:S05]  /*28bf0*/  @P1 IMAD.MOV.U32 R8, RZ, RZ, R46 ;  /* 0x000000ffff081224 */ /* 0x000fca00078e002e */
[----:B------:R0:W2:Y:S04]  /*28c00*/  @P1 LDG.E.U8 R93, desc[UR18][R8.64] ;  /* 0x00000012085d1981 */ /* 0x0000a8000c1e1100 */
[----:B---3--:R1:W-:Y:S04]  /*28c10*/  STL [R1+0x17c], R50 ;  /* 0x00017c3201007387 */ /* 0x0083e80000100800 */
[----:B-1----:R-:W3:Y:S01]  /*28c20*/  LDL.LU R50, [R1+0x15e8] ;  /* 0x0015e80001327983 */ /* 0x002ee20000300800 */
[----:B------:R-:W-:Y:S02]  /*28c30*/  ISETP.GT.AND P3, PT, R12, 0x10, PT ;  /* 0x000000100c00780c */ /* 0x000fe40003f64270 */
[C---:B----4-:R-:W-:Y:S01]  /*28c40*/  IADD3 R10, P5, PT, R4.reuse, R10, RZ ;  /* 0x0000000a040a7210 */ /* 0x050fe20007fbe0ff */
[----:B------:R-:W4:Y:S01]  /*28c50*/  LDL.LU R11, [R1+0x15e4] ;  /* 0x0015e400010b7983 */ /* 0x000f220000300800 */
[----:B------:R-:W-:-:S03]  /*28c60*/  IADD3 R7, P6, PT, R4, R7, RZ ;  /* 0x0000000704077210 */ /* 0x000fc60007fde0ff */
[----:B------:R-:W-:Y:S01]  /*28c70*/  IMAD.X R91, R55, 0x1, R91, P5 ;  /* 0x00000001375b7824 */ /* 0x000fe200028e065b */
[----:B------:R-:W4:Y:S01]  /*28c80*/  LDL.LU R46, [R1+0x25c] ;  /* 0x00025c00012e7983 */ /* 0x000f220000300800 */
[----:B--2---:R-:W-:-:S03]  /*28c90*/  IADD3 R45, P5, PT, R4, R45, RZ ;  /* 0x0000002d042d7210 */ /* 0x004fc60007fbe0ff */
[----:B------:R-:W-:Y:S01]  /*28ca0*/  STL [R1+0x250], R10 ;  /* 0x0002500a01007387 */ /* 0x000fe20000100800 */
[----:B0-----:R-:W-:Y:S02]  /*28cb0*/  @P3 IMAD.MOV.U32 R8, RZ, RZ, R10 ;  /* 0x000000ffff083224 */ /* 0x001fe400078e000a */
[----:B------:R-:W-:Y:S01]  /*28cc0*/  @P3 IMAD.MOV.U32 R9, RZ, RZ, R91 ;  /* 0x000000ffff093224 */ /* 0x000fe200078e005b */
[----:B------:R0:W-:Y:S04]  /*28cd0*/  STL [R1+0x178], R93 ;  /* 0x0001785d01007387 */ /* 0x0001e80000100800 */
[----:B0-----:R-:W2:Y:S04]  /*28ce0*/  LDL.LU R93, [R1+0xa88] ;  /* 0x000a8800015d7983 */ /* 0x001ea80000300800 */
[----:B------:R0:W-:Y:S04]  /*28cf0*/  STL [R1+0x24c], R91 ;  /* 0x00024c5b01007387 */ /* 0x0001e80000100800 */
[----:B------:R-:W2:Y:S04]  /*28d00*/  LDL.LU R10, [R1+0xa90] ;  /* 0x000a9000010a7983 */ /* 0x000ea80000300800 */
[----:B------:R1:W-:Y:S04]  /*28d10*/  STL [R1+0x258], R7 ;  /* 0x0002580701007387 */ /* 0x0003e80000100800 */
[----:B0-----:R-:W2:Y:S04]  /*28d20*/  LDL.LU R91, [R1+0xa98] ;  /* 0x000a9800015b7983 */ /* 0x001ea80000300800 */
[----:B------:R-:W-:Y:S01]  /*28d30*/  STL [R1+0x260], R45 ;  /* 0x0002602d01007387 */ /* 0x000fe20000100800 */
[----:B---3--:R-:W-:-:S06]  /*28d40*/  PRMT R50, RZ, 0x7610, R50 ;  /* 0x00007610ff327816 */ /* 0x008fcc0000000032 */
[----:B------:R0:W3:Y:S04]  /*28d50*/  @P3 LDG.E.U8 R50, desc[UR18][R8.64] ;  /* 0x0000001208323981 */ /* 0x0000e8000c1e1100 */
[----:B------:R-:W2:Y:S01]  /*28d60*/  LDL.LU R9, [R1+0x254] ;  /* 0x0002540001097983 */ /* 0x000ea20000300800 */
[C---:B------:R-:W-:Y:S02]  /*28d70*/  ISETP.GT.AND P4, PT, R12.reuse, 0x11, PT ;  /* 0x000000110c00780c */ /* 0x040fe40003f84270 */
[----:B------:R-:W-:Y:S02]  /*28d80*/  ISETP.GT.AND P1, PT, R12, 0x12, PT ;  /* 0x000000120c00780c */ /* 0x000fe40003f24270 */
[----:B------:R-:W-:Y:S01]  /*28d90*/  PRMT R44, RZ, 0x7610, R44 ;  /* 0x00007610ff2c7816 */ /* 0x000fe2000000002c */
[----:B----4-:R-:W-:Y:S01]  /*28da0*/  IMAD.X R46, R55, 0x1, R46, P5 ;  /* 0x00000001372e7824 */ /* 0x010fe200028e062e */
[----:B------:R-:W-:-:S07]  /*28db0*/  PRMT R11, RZ, 0x7610, R11 ;  /* 0x00007610ff0b7816 */ /* 0x000fce000000000b */
[----:B0-----:R-:W-:Y:S02]  /*28dc0*/  @P4 IMAD.MOV.U32 R8, RZ, RZ, R7 ;  /* 0x000000ffff084224 */ /* 0x001fe400078e0007 */
[----:B--2---:R-:W-:-:S05]  /*28dd0*/  IMAD.X R9, R55, 0x1, R9, P6 ;  /* 0x0000000137097824 */ /* 0x004fca00030e0609 */
[----:B------:R0:W-:Y:S04]  /*28de0*/  STL [R1+0x254], R9 ;  /* 0x0002540901007387 */ /* 0x0001e80000100800 */
[----:B------:R0:W2:Y:S01]  /*28df0*/  @P4 LDG.E.U8 R44, desc[UR18][R8.64] ;  /* 0x00000012082c4981 */ /* 0x0000a2000c1e1100 */
[----:B------:R-:W-:-:S03]  /*28e00*/  IADD3 R93, P5, PT, R4, R93, RZ ;  /* 0x0000005d045d7210 */ /* 0x000fc60007fbe0ff */
[----:B-1----:R-:W4:Y:S01]  /*28e10*/  LDL.LU R7, [R1+0x15e0] ;  /* 0x0015e00001077983 */ /* 0x002f220000300800 */
[----:B0-----:R-:W-:Y:S02]  /*28e20*/  IMAD.MOV.U32 R9, RZ, RZ, R46 ;  /* 0x000000ffff097224 */ /* 0x001fe400078e002e */
[----:B------:R-:W-:-:S05]  /*28e30*/  @P1 IMAD.MOV.U32 R8, RZ, RZ, R45 ;  /* 0x000000ffff081224 */ /* 0x000fca00078e002d */
[----:B------:R-:W2:Y:S04]  /*28e40*/  @P1 LDG.E.U8 R11, desc[UR18][R8.64] ;  /* 0x00000012080b1981 */ /* 0x000ea8000c1e1100 */
[----:B------:R0:W-:Y:S04]  /*28e50*/  STL [R1+0x25c], R46 ;  /* 0x00025c2e01007387 */ /* 0x0001e80000100800 */
[----:B0-----:R-:W3:Y:S04]  /*28e60*/  LDL.LU R46, [R1+0x15dc] ;  /* 0x0015dc00012e7983 */ /* 0x001ee80000300800 */
[----:B------:R-:W3:Y:S04]  /*28e70*/  LDL.LU R45, [R1+0xa94] ;  /* 0x000a9400012d7983 */ /* 0x000ee80000300800 */
[----:B--2---:R0:W-:Y:S04]  /*28e80*/  STL [R1+0x170], R11 ;  /* 0x0001700b01007387 */ /* 0x0041e80000100800 */
[----:B0-----:R-:W2:Y:S04]  /*28e90*/  LDL.LU R11, [R1+0x15d8] ;  /* 0x0015d800010b7983 */ /* 0x001ea80000300800 */
[----:B------:R0:W-:Y:S04]  /*28ea0*/  STL [R1+0xa88], R93 ;  /* 0x000a885d01007387 */ /* 0x0001e80000100800 */
[----:B------:R-:W2:Y:S01]  /*28eb0*/  LDL.LU R8, [R1+0xa84] ;  /* 0x000a840001087983 */ /* 0x000ea20000300800 */
[----:B------:R-:W-:Y:S01]  /*28ec0*/  ISETP.GT.AND P3, PT, R12, 0x13, PT ;  /* 0x000000130c00780c */ /* 0x000fe20003f64270 */
[----:B------:R-:W-:-:S02]  /*28ed0*/  IMAD.MOV.U32 R9, RZ, RZ, R93 ;  /* 0x000000ffff097224 */ /* 0x000fc400078e005d */
[----:B0-----:R-:W3:Y:S01]  /*28ee0*/  LDL.LU R93, [R1+0xaa0] ;  /* 0x000aa000015d7983 */ /* 0x001ee20000300800 */
[----:B------:R-:W-:Y:S02]  /*28ef0*/  PRMT R47, RZ, 0x7610, R47 ;  /* 0x00007610ff2f7816 */ /* 0x000fe4000000002f */
[----:B------:R-:W-:Y:S01]  /*28f00*/  IADD3 R10, P6, PT, R4, R10, RZ ;  /* 0x0000000a040a7210 */ /* 0x000fe20007fde0ff */
[----:B--2---:R-:W-:-:S06]  /*28f10*/  IMAD.X R8, R55, 0x1, R8, P5 ;  /* 0x0000000137087824 */ /* 0x004fcc00028e0608 */
[-C--:B------:R-:W-:Y:S01]  /*28f20*/  @P3 LOP3.LUT R9, R9, R8.reuse, RZ, 0x3c, !PT ;  /* 0x0000000809093212 */ /* 0x080fe200078e3cff */
[----:B------:R0:W-:Y:S03]  /*28f30*/  STL [R1+0xa84], R8 ;  /* 0x000a840801007387 */ /* 0x0001e60000100800 */
[----:B0-----:R-:W-:-:S04]  /*28f40*/  @P3 LOP3.LUT R8, R9, R8, RZ, 0x3c, !PT ;  /* 0x0000000809083212 */ /* 0x001fc800078e3cff */
[----:B------:R-:W-:Y:S01]  /*28f50*/  @P3 LOP3.LUT R9, R9, R8, RZ, 0x3c, !PT ;  /* 0x0000000809093212 */ /* 0x000fe200078e3cff */
[----:B------:R-:W-:Y:S04]  /*28f60*/  STL [R1+0xa90], R10 ;  /* 0x000a900a01007387 */ /* 0x000fe80000100800 */
[----:B------:R0:W2:Y:S04]  /*28f70*/  @P3 LDG.E.U8 R47, desc[UR18][R8.64] ;  /* 0x00000012082f3981 */ /* 0x0000a8000c1e1100 */
[----:B------:R-:W4:Y:S01]  /*28f80*/  LDL.LU R8, [R1+0xa8c] ;  /* 0x000a8c0001087983 */ /* 0x000f220000300800 */
[----:B------:R-:W-:Y:S01]  /*28f90*/  ISETP.GT.AND P4, PT, R12, 0x14, PT ;  /* 0x000000140c00780c */ /* 0x000fe20003f84270 */
[----:B0-----:R-:W-:Y:S01]  /*28fa0*/  IMAD.MOV.U32 R9, RZ, RZ, R10 ;  /* 0x000000ffff097224 */ /* 0x001fe200078e000a */
[----:B------:R-:W-:-:S02]  /*28fb0*/  IADD3 R91, P5, PT, R4, R91, RZ ;  /* 0x0000005b045b7210 */ /* 0x000fc40007fbe0ff */
[----:B---3--:R-:W-:Y:S01]  /*28fc0*/  PRMT R46, RZ, 0x7610, R46 ;  /* 0x00007610ff2e7816 */ /* 0x008fe2000000002e */
[----:B--2---:R0:W-:Y:S01]  /*28fd0*/  STL [R1+0x16c], R47 ;  /* 0x00016c2f01007387 */ /* 0x0041e20000100800 */
[----:B----4-:R-:W-:-:S03]  /*28fe0*/  IMAD.X R8, R55, 0x1, R8, P6 ;  /* 0x0000000137087824 */ /* 0x010fc600030e0608 */
[----:B0-----:R-:W2:Y:S04]  /*28ff0*/  LDL.LU R47, [R1+0xaa8] ;  /* 0x000aa800012f7983 */ /* 0x001ea80000300800 */
[-C--:B------:R-:W-:Y:S01]  /*29000*/  @P4 LOP3.LUT R9, R9, R8.reuse, RZ, 0x3c, !PT ;  /* 0x0000000809094212 */ /* 0x080fe200078e3cff */
[----:B------:R-:W-:Y:S04]  /*29010*/  STL [R1+0xa98], R91 ;  /* 0x000a985b01007387 */ /* 0x000fe80000100800 */
[----:B------:R-:W3:Y:S04]  /*29020*/  LDL.LU R10, [R1+0xab0] ;  /* 0x000ab000010a7983 */ /* 0x000ee80000300800 */
[----:B------:R0:W-:Y:S02]  /*29030*/  STL [R1+0xa8c], R8 ;  /* 0x000a8c0801007387 */ /* 0x0001e40000100800 */
[----:B0-----:R-:W-:-:S04]  /*29040*/  @P4 LOP3.LUT R8, R9, R8, RZ, 0x3c, !PT ;  /* 0x0000000809084212 */ /* 0x001fc800078e3cff */
[----:B------:R-:W-:-:S05]  /*29050*/  @P4 LOP3.LUT R9, R9, R8, RZ, 0x3c, !PT ;  /* 0x0000000809094212 */ /* 0x000fca00078e3cff */
[----:B------:R0:W4:Y:S01]  /*29060*/  @P4 LDG.E.U8 R46, desc[UR18][R8.64] ;  /* 0x00000012082e4981 */ /* 0x000122000c1e1100 */
[----:B------:R-:W-:Y:S01]  /*29070*/  ISETP.GT.AND P1, PT, R12, 0x15, PT ;  /* 0x000000150c00780c */ /* 0x000fe20003f24270 */
[----:B------:R-:W-:Y:S01]  /*29080*/  IMAD.X R45, R55, 0x1, R45, P5 ;  /* 0x00000001372d7824 */ /* 0x000fe200028e062d */
[----:B------:R-:W-:-:S04]  /*29090*/  PRMT R11, RZ, 0x7610, R11 ;  /* 0x00007610ff0b7816 */ /* 0x000fc8000000000b */
[----:B------:R-:W-:Y:S01]  /*290a0*/  STL [R1+0xa94], R45 ;  /* 0x000a942d01007387 */ /* 0x000fe20000100800 */
[----:B0-----:R-:W-:-:S06]  /*290b0*/  IMAD.MOV.U32 R9, RZ, RZ, R45 ;  /* 0x000000ffff097224 */ /* 0x001fcc00078e002d */
[----:B------:R-:W-:-:S05]  /*290c0*/  @P1 IMAD.MOV.U32 R8, RZ, RZ, R91 ;  /* 0x000000ffff081224 */ /* 0x000fca00078e005b */
[----:B------:R-:W2:Y:S04]  /*290d0*/  @P1 LDG.E.U8 R11, desc[UR18][R8.64] ;  /* 0x00000012080b1981 */ /* 0x000ea8000c1e1100 */
[----:B----4-:R0:W-:Y:S04]  /*290e0*/  STL [R1+0x168], R46 ;  /* 0x0001682e01007387 */ /* 0x0101e80000100800 */
[----:B0-----:R-:W4:Y:S04]  /*290f0*/  LDL.LU R46, [R1+0x15d4] ;  /* 0x0015d400012e7983 */ /* 0x001f280000300800 */
[----:B------:R-:W3:Y:S04]  /*29100*/  LDL.LU R45, [R1+0x15d0] ;  /* 0x0015d000012d7983 */ /* 0x000ee80000300800 */
[----:B------:R-:W3:Y:S01]  /*29110*/  LDL.LU R9, [R1+0xa9c] ;  /* 0x000a9c0001097983 */ /* 0x000ee20000300800 */
[----:B------:R-:W-:-:S02]  /*29120*/  ISETP.GT.AND P3, PT, R12, 0x16, PT ;  /* 0x000000160c00780c */ /* 0x000fc40003f64270 */
[C---:B------:R-:W-:Y:S01]  /*29130*/  IADD3 R93, P5, PT, R4.reuse, R93, RZ ;  /* 0x0000005d045d7210 */ /* 0x040fe20007fbe0ff */
[----:B------:R-:W4:Y:S01]  /*29140*/  LDL.LU R91, [R1+0xaac] ;  /* 0x000aac00015b7983 */ /* 0x000f220000300800 */
[----:B------:R-:W-:Y:S02]  /*29150*/  PRMT R89, RZ, 0x7610, R89 ;  /* 0x00007610ff597816 */ /* 0x000fe40000000059 */
[----:B--2---:R-:W-:Y:S01]  /*29160*/  IADD3 R47, P6, PT, R4, R47, RZ ;  /* 0x0000002f042f7210 */ /* 0x004fe20007fde0ff */
[----:B------:R-:W-:Y:S04]  /*29170*/  STL [R1+0xaa0], R93 ;  /* 0x000aa05d01007387 */ /* 0x000fe80000100800 */
[----:B------:R0:W-:Y:S02]  /*29180*/  STL [R1+0x164], R11 ;  /* 0x0001640b01007387 */ /* 0x0001e40000100800 */
[----:B------:R-:W-:-:S02]  /*29190*/  @P3 IMAD.MOV.U32 R8, RZ, RZ, R93 ;  /* 0x000000ffff083224 */ /* 0x000fc400078e005d */
[----:B0-----:R-:W2:Y:S01]  /*291a0*/  LDL.LU R11, [R1+0xab8] ;  /* 0x000ab800010b7983 */ /* 0x001ea20000300800 */
[----:B---3--:R-:W-:-:S05]  /*291b0*/  IMAD.X R9, R55, 0x1, R9, P5 ;  /* 0x0000000137097824 */ /* 0x008fca00028e0609 */
[----:B------:R0:W-:Y:S04]  /*291c0*/  STL [R1+0xa9c], R9 ;  /* 0x000a9c0901007387 */ /* 0x0001e80000100800 */
[----:B------:R0:W3:Y:S04]  /*291d0*/  @P3 LDG.E.U8 R89, desc[UR18][R8.64] ;  /* 0x0000001208593981 */ /* 0x0000e8000c1e1100 */
[----:B------:R-:W-:Y:S04]  /*291e0*/  STL [R1+0xaa8], R47 ;  /* 0x000aa82f01007387 */ /* 0x000fe80000100800 */
[----:B------:R-:W2:Y:S01]  /*291f0*/  LDL.LU R8, [R1+0xaa4] ;  /* 0x000aa40001087983 */ /* 0x000ea20000300800 */
[----:B------:R-:W-:Y:S01]  /*29200*/  ISETP.GT.AND P4, PT, R12, 0x17, PT ;  /* 0x000000170c00780c */ /* 0x000fe20003f84270 */
[----:B0-----:R-:W-:Y:S01]  /*29210*/  IMAD.MOV.U32 R9, RZ, RZ, R47 ;  /* 0x000000ffff097224 */ /* 0x001fe200078e002f */
[----:B------:R-:W-:Y:S01]  /*29220*/  IADD3 R10, P5, PT, R4, R10, RZ ;  /* 0x0000000a040a7210 */ /* 0x000fe20007fbe0ff */
[----:B------:R-:W2:Y:S04]  /*29230*/  LDL.LU R93, [R1+0xab4] ;  /* 0x000ab400015d7983 */ /* 0x000ea80000300800 */
[----:B------:R-:W-:Y:S01]  /*29240*/  STL [R1+0xab0], R10 ;  /* 0x000ab00a01007387 */ /* 0x000fe20000100800 */
[----:B----4-:R-:W-:-:S03]  /*29250*/  PRMT R46, RZ, 0x7610, R46 ;  /* 0x00007610ff2e7816 */ /* 0x010fc6000000002e */
[----:B---3--:R0:W-:Y:S01]  /*29260*/  STL [R1+0x160], R89 ;  /* 0x0001605901007387 */ /* 0x0081e20000100800 */
[----:B--2---:R-:W-:-:S03]  /*29270*/  IMAD.X R8, R55, 0x1, R8, P6 ;  /* 0x0000000137087824 */ /* 0x004fc600030e0608 */
[----:B0-----:R-:W2:Y:S02]  /*29280*/  LDL.LU R89, [R1+0xac0] ;  /* 0x000ac00001597983 */ /* 0x001ea40000300800 */
[-C--:B------:R-:W-:Y:S02]  /*29290*/  @P4 LOP3.LUT R9, R9, R8.reuse, RZ, 0x3c, !PT ;  /* 0x0000000809094212 */ /* 0x080fe400078e3cff */
[----:B------:R-:W3:Y:S04]  /*292a0*/  LDL.LU R47, [R1+0xac8] ;  /* 0x000ac800012f7983 */ /* 0x000ee80000300800 */
[----:B------:R0:W-:Y:S02]  /*292b0*/  STL [R1+0xaa4], R8 ;  /* 0x000aa40801007387 */ /* 0x0001e40000100800 */
[----:B0-----:R-:W-:-:S04]  /*292c0*/  @P4 LOP3.LUT R8, R9, R8, RZ, 0x3c, !PT ;  /* 0x0000000809084212 */ /* 0x001fc800078e3cff */
[----:B------:R-:W-:-:S05]  /*292d0*/  @P4 LOP3.LUT R9, R9, R8, RZ, 0x3c, !PT ;  /* 0x0000000809094212 */ /* 0x000fca00078e3cff */
[----:B------:R-:W4:Y:S01]  /*292e0*/  @P4 LDG.E.U8 R46, desc[UR18][R8.64] ;  /* 0x00000012082e4981 */ /* 0x000f22000c1e1100 */
[----:B------:R-:W-:-:S05]  /*292f0*/  IMAD.X R91, R55, 0x1, R91, P5 ;  /* 0x00000001375b7824 */ /* 0x000fca00028e065b */
[----:B------:R-:W-:Y:S01]  /*29300*/  STL [R1+0xaac], R91 ;  /* 0x000aac5b01007387 */ /* 0x000fe20000100800 */
[C---:B------:R-:W-:Y:S02]  /*29310*/  ISETP.GT.AND P1, PT, R12.reuse, 0x18, PT ;  /* 0x000000180c00780c */ /* 0x040fe40003f24270 */
[----:B------:R-:W-:Y:S01]  /*29320*/  ISETP.GT.AND P3, PT, R12, 0x19, PT ;  /* 0x000000190c00780c */ /* 0x000fe20003f64270 */
[----:B----4-:R0:W-:Y:S04]  /*29330*/  STL [R1+0x15c], R46 ;  /* 0x00015c2e01007387 */ /* 0x0101e80000100800 */
[----:B0-----:R-:W4:Y:S01]  /*29340*/  LDL.LU R46, [R1+0x15cc] ;  /* 0x0015cc00012e7983 */ /* 0x001f220000300800 */
[----:B------:R-:W-:-:S05]  /*29350*/  IADD3 R11, P5, PT, R4, R11, RZ ;  /* 0x0000000b040b7210 */ /* 0x000fca0007fbe0ff */
[----:B------:R-:W-:Y:S01]  /*29360*/  @P1 IMAD.MOV.U32 R8, RZ, RZ, R10 ;  /* 0x000000ffff081224 */ /* 0x000fe200078e000a */
[----:B------:R-:W-:Y:S01]  /*29370*/  PRMT R45, RZ, 0x7610, R45 ;  /* 0x00007610ff2d7816 */ /* 0x000fe2000000002d */
[----:B------:R-:W-:Y:S02]  /*29380*/  @P1 IMAD.MOV.U32 R9, RZ, RZ, R91 ;  /* 0x000000ffff091224 */ /* 0x000fe400078e005b */
[----:B------:R-:W-:Y:S01]  /*29390*/  IMAD.X R93, R55, 0x1, R93, P5 ;  /* 0x00000001375d7824 */ /* 0x000fe200028e065d */
[----:B------:R-:W4:Y:S01]  /*293a0*/  LDL.LU R91, [R1+0xac4] ;  /* 0x000ac400015b7983 */ /* 0x000f220000300800 */
[C---:B--2---:R-:W-:Y:S02]  /*293b0*/  IADD3 R89, P6, PT, R4.reuse, R89, RZ ;  /* 0x0000005904597210 */ /* 0x044fe40007fde0ff */
[----:B---3--:R-:W-:Y:S01]  /*293c0*/  IADD3 R47, P5, PT, R4, R47, RZ ;  /* 0x0000002f042f7210 */ /* 0x008fe20007fbe0ff */
[----:B------:R-:W2:Y:S04]  /*293d0*/  LDL.LU R10, [R1+0xad0] ;  /* 0x000ad000010a7983 */ /* 0x000ea80000300800 */
[----:B------:R0:W3:Y:S04]  /*293e0*/  @P1 LDG.E.U8 R45, desc[UR18][R8.64] ;  /* 0x00000012082d1981 */ /* 0x0000e8000c1e1100 */
[----:B------:R1:W-:Y:S04]  /*293f0*/  STL [R1+0xab8], R11 ;  /* 0x000ab80b01007387 */ /* 0x0003e80000100800 */
[----:B------:R1:W-:Y:S01]  /*29400*/  STL [R1+0xab4], R93 ;  /* 0x000ab45d01007387 */ /* 0x0003e20000100800 */
[----:B0-----:R-:W-:-:S02]  /*29410*/  @P3 IMAD.MOV.U32 R8, RZ, RZ, R11 ;  /* 0x000000ffff083224 */ /* 0x001fc400078e000b */
[----:B------:R-:W-:Y:S01]  /*29420*/  @P3 IMAD.MOV.U32 R9, RZ, RZ, R93 ;  /* 0x000000ffff093224 */ /* 0x000fe200078e005d */
[----:B-1----:R-:W2:Y:S04]  /*29430*/  LDL.LU R11, [R1+0xad8] ;  /* 0x000ad800010b7983 */ /* 0x002ea80000300800 */
[----:B------:R0:W-:Y:S04]  /*29440*/  STL [R1+0xac0], R89 ;  /* 0x000ac05901007387 */ /* 0x0001e80000100800 */
[----:B------:R-:W2:Y:S04]  /*29450*/  LDL.LU R93, [R1+0xae0] ;  /* 0x000ae000015d7983 */ /* 0x000ea80000300800 */
[----:B------:R-:W-:Y:S01]  /*29460*/  STL [R1+0xac8], R47 ;  /* 0x000ac82f01007387 */ /* 0x000fe20000100800 */
[----:B----4-:R-:W-:-:S06]  /*29470*/  PRMT R46, RZ, 0x7610, R46 ;  /* 0x00007610ff2e7816 */ /* 0x010fcc000000002e */
[----:B------:R1:W4:Y:S04]  /*29480*/  @P3 LDG.E.U8 R46, desc[UR18][R8.64] ;  /* 0x00000012082e3981 */ /* 0x000328000c1e1100 */
[----:B------:R-:W2:Y:S01]  /*29490*/  LDL.LU R9, [R1+0xabc] ;  /* 0x000abc0001097983 */ /* 0x000ea20000300800 */
[C---:B------:R-:W-:Y:S02]  /*294a0*/  ISETP.GT.AND P4, PT, R12.reuse, 0x1a, PT ;  /* 0x0000001a0c00780c */ /* 0x040fe40003f84270 */
[----:B------:R-:W-:Y:S02]  /*294b0*/  ISETP.GT.AND P1, PT, R12, 0x1b, PT ;  /* 0x0000001b0c00780c */ /* 0x000fe40003f24270 */
[----:B------:R-:W-:Y:S01]  /*294c0*/  PRMT R90, RZ, 0x7610, R90 ;  /* 0x00007610ff5a7816 */ /* 0x000fe2000000005a */
[----:B------:R-:W-:Y:S01]  /*294d0*/  IMAD.X R91, R55, 0x1, R91, P5 ;  /* 0x00000001375b7824 */ /* 0x000fe200028e065b */
[----:B------:R-:W-:-:S07]  /*294e0*/  PRMT R7, RZ, 0x7610, R7 ;  /* 0x00007610ff077816 */ /* 0x000fce0000000007 */
[----:B-1----:R-:W-:Y:S02]  /*294f0*/  @P4 IMAD.MOV.U32 R8, RZ, RZ, R89 ;  /* 0x000000ffff084224 */ /* 0x002fe400078e0059 */
[----:B--2---:R-:W-:-:S05]  /*29500*/  IMAD.X R9, R55, 0x1, R9, P6 ;  /* 0x0000000137097824 */ /* 0x004fca00030e0609 */
[----:B------:R1:W-:Y:S04]  /*29510*/  STL [R1+0xabc], R9 ;  /* 0x000abc0901007387 */ /* 0x0003e80000100800 */
[----:B------:R1:W2:Y:S01]  /*29520*/  @P4 LDG.E.U8 R90, desc[UR18][R8.64] ;  /* 0x00000012085a4981 */ /* 0x0002a2000c1e1100 */
[----:B------:R-:W-:-:S03]  /*29530*/  IADD3 R10, P5, PT, R4, R10, RZ ;  /* 0x0000000a040a7210 */ /* 0x000fc60007fbe0ff */
[----:B0-----:R-:W3:Y:S01]  /*29540*/  LDL.LU R89, [R1+0x15c8] ;  /* 0x0015c80001597983 */ /* 0x001ee20000300800 */
[----:B-1----:R-:W-:Y:S02]  /*29550*/  IMAD.MOV.U32 R9, RZ, RZ, R91 ;  /* 0x000000ffff097224 */ /* 0x002fe400078e005b */
[----:B------:R-:W-:-:S05]  /*29560*/  @P1 IMAD.MOV.U32 R8, RZ, RZ, R47 ;  /* 0x000000ffff081224 */ /* 0x000fca00078e002f */
[----:B------:R-:W3:Y:S04]  /*29570*/  @P1 LDG.E.U8 R7, desc[UR18][R8.64] ;  /* 0x0000001208071981 */ /* 0x000ee8000c1e1100 */
[----:B------:R-:W-:Y:S04]  /*29580*/  STL [R1+0xac4], R91 ;  /* 0x000ac45b01007387 */ /* 0x000fe80000100800 */
[----:B--2---:R0:W-:Y:S04]  /*29590*/  STL [R1+0x154], R90 ;  /* 0x0001545a01007387 */ /* 0x0041e80000100800 */
[----:B0-----:R-:W2:Y:S04]  /*295a0*/  LDL.LU R90, [R1+0x15c4] ;  /* 0x0015c400015a7983 */ /* 0x001ea80000300800 */
[----:B------:R-:W2:Y:S04]  /*295b0*/  LDL.LU R91, [R1+0x15c0] ;  /* 0x0015c000015b7983 */ /* 0x000ea80000300800 */
[----:B------:R-:W4:Y:S04]  /*295c0*/  LDL.LU R47, [R1+0xadc] ;  /* 0x000adc00012f7983 */ /* 0x000f280000300800 */
[----:B---3--:R0:W-:Y:S04]  /*295d0*/  STL [R1+0x150], R7 ;  /* 0x0001500701007387 */ /* 0x0081e80000100800 */
[----:B0-----:R-:W3:Y:S04]  /*295e0*/  LDL.LU R7, [R1+0x15bc] ;  /* 0x0015bc0001077983 */ /* 0x001ee80000300800 */
        /* <DEDUP_REMOVED lines=21> */
[----:B------:R-:W-:Y:S01]  /*29740*/  PRMT R90, RZ, 0x7610, R90 ;  /* 0x00007610ff5a7816 */ /* 0x000fe2000000005a */
[C---:B----4-:R-:W-:Y:S01]  /*29750*/  IMAD.X R47, R55.reuse, 0x1, R47, P5 ;  /* 0x00000001372f7824 */ /* 0x050fe200028e062f */
[----:B------:R-:W-:Y:S01]  /*29760*/  PRMT R7, RZ, 0x7610, R7 ;  /* 0x00007610ff077816 */ /* 0x000fe20000000007 */
[----:B--2---:R0:W-:Y:S01]  /*29770*/  STL [R1+0x14c], R91 ;  /* 0x00014c5b01007387 */ /* 0x0041e20000100800 */
[----:B---3--:R-:W-:-:S03]  /*29780*/  IMAD.X R8, R55, 0x1, R8, P6 ;  /* 0x0000000137087824 */ /* 0x008fc600030e0608 */
        /* <DEDUP_REMOVED lines=14> */
[----:B------:R-:W2:Y:S04]  /*29870*/  LDL.LU R93, [R1+0xaf4] ;  /* 0x000af400015d7983 */ /* 0x000ea80000300800 */
[----:B----4-:R0:W-:Y:S04]  /*29880*/  STL [R1+0x144], R7 ;  /* 0x0001440701007387 */ /* 0x0101e80000100800 */
[----:B0-----:R-:W4:Y:S04]  /*29890*/  LDL.LU R7, [R1+0x15b0] ;  /* 0x0015b00001077983 */ /* 0x001f280000300800 */
        /* <DEDUP_REMOVED lines=12> */
[----:B------:R0:W-:Y:S04]  /*29960*/  STL [R1+0xaf0], R11 ;  /* 0x000af00b01007387 */ /* 0x0001e80000100800 */
[----:B------:R1:W2:Y:S04]  /*29970*/  @P3 LDG.E.U8 R86, desc[UR18][R8.64] ;  /* 0x0000001208563981 */ /* 0x0002a8000c1e1100 */
[----:B------:R-:W2:Y:S01]  /*29980*/  LDL.LU R8, [R1+0xaec] ;  /* 0x000aec0001087983 */ /* 0x000ea20000300800 */
[----:B------:R-:W-:Y:S01]  /*29990*/  ISETP.GT.AND P4, PT, R12, 0x20, PT ;  /* 0x000000200c00780c */ /* 0x000fe20003f84270 */
[----:B-1----:R-:W-:Y:S01]  /*299a0*/  IMAD.MOV.U32 R9, RZ, RZ, R11 ;  /* 0x000000ffff097224 */ /* 0x002fe200078e000b */
[----:B------:R-:W-:Y:S01]  /*299b0*/  IADD3 R91, P5, PT, R4, R91, RZ ;  /* 0x0000005b045b7210 */ /* 0x000fe20007fbe0ff */
[----:B0-----:R-:W2:Y:S01]  /*299c0*/  LDL.LU R11, [R1+0xb08] ;  /* 0x000b0800010b7983 */ /* 0x001ea20000300800 */
[----:B------:R-:W-:-:S03]  /*299d0*/  ISETP.GT.AND P1, PT, R12, 0x21, PT ;  /* 0x000000210c00780c */ /* 0x000fc60003f24270 */
[----:B------:R-:W-:Y:S01]  /*299e0*/  STL [R1+0xaf8], R91 ;  /* 0x000af85b01007387 */ /* 0x000fe20000100800 */
[----:B----4-:R-:W-:Y:S01]  /*299f0*/  PRMT R7, RZ, 0x7610, R7 ;  /* 0x00007610ff077816 */ /* 0x010fe20000000007 */
[C---:B------:R-:W-:Y:S01]  /*29a00*/  IMAD.X R93, R55.reuse, 0x1, R93, P5 ;  /* 0x00000001375d7824 */ /* 0x040fe200028e065d */
[----:B------:R-:W-:Y:S02]  /*29a10*/  PRMT R73, RZ, 0x7610, R73 ;  /* 0x00007610ff497816 */ /* 0x000fe40000000049 */
[----:B---3--:R-:W-:Y:S01]  /*29a20*/  IADD3 R10, P5, PT, R4, R10, RZ ;  /* 0x0000000a040a7210 */ /* 0x008fe20007fbe0ff */
[----:B--2---:R0:W-:Y:S01]  /*29a30*/  STL [R1+0x140], R86 ;  /* 0x0001405601007387 */ /* 0x0041e20000100800 */
[----:B------:R-:W-:-:S03]  /*29a40*/  IMAD.X R8, R55, 0x1, R8, P6 ;  /* 0x0000000137087824 */ /* 0x000fc600030e0608 */
        /* <DEDUP_REMOVED lines=8> */
[----:B------:R-:W-:Y:S02]  /*29ad0*/  @P1 IMAD.MOV.U32 R9, RZ, RZ, R93 ;  /* 0x000000ffff091224 */ /* 0x000fe400078e005d */
[----:B0-----:R-:W4:Y:S04]  /*29ae0*/  LDL.LU R93, [R1+0xb0c] ;  /* 0x000b0c00015d7983 */ /* 0x001f280000300800 */
[----:B------:R-:W2:Y:S04]  /*29af0*/  LDL.LU R91, [R1+0xb18] ;  /* 0x000b1800015b7983 */ /* 0x000ea80000300800 */
        /* <DEDUP_REMOVED lines=58> */
[----:B-1----:R-:W4:Y:S01]  /*29ea0*/  LDL.LU R11, [R1+0xb2c] ;  /* 0x000b2c00010b7983 */ /* 0x002f220000300800 */
[----:B------:R-:W-:-:S03]  /*29eb0*/  ISETP.GT.AND P1, PT, R12, 0x27, PT ;  /* 0x000000270c00780c */ /* 0x000fc60003f24270 */
[----:B------:R-:W-:Y:S04]  /*29ec0*/  STL [R1+0xb28], R47 ;  /* 0x000b282f01007387 */ /* 0x000fe80000100800 */
[----:B------:R-:W4:Y:S01]  /*29ed0*/  LDL.LU R91, [R1+0xb38] ;  /* 0x000b3800015b7983 */ /* 0x000f220000300800 */
[----:B------:R-:W-:Y:S01]  /*29ee0*/  PRMT R88, RZ, 0x7610, R88 ;  /* 0x00007610ff587816 */ /* 0x000fe20000000058 */
[C---:B------:R-:W-:Y:S01]  /*29ef0*/  IMAD.X R86, R55.reuse, 0x1, R86, P5 ;  /* 0x0000000137567824 */ /* 0x040fe200028e0656 */
        /* <DEDUP_REMOVED lines=9> */
[----:B0-----:R-:W-:Y:S02]  /*29f90*/  @P1 IMAD.MOV.U32 R8, RZ, RZ, R47 ;  /* 0x000000ffff081224 */ /* 0x001fe400078e002f */
[----:B------:R-:W-:-:S05]  /*29fa0*/  @P1 IMAD.MOV.U32 R9, RZ, RZ, R86 ;  /* 0x000000ffff091224 */ /* 0x000fca00078e0056 */
[----:B------:R0:W3:Y:S01]  /*29fb0*/  @P1 LDG.E.U8 R70, desc[UR18][R8.64] ;  /* 0x0000001208461981 */ /* 0x0000e2000c1e1100 */
[----:B----4-:R-:W-:Y:S02]  /*29fc0*/  IADD3 R10, P5, PT, R4, R10, RZ ;  /* 0x0000000a040a7210 */ /* 0x010fe40007fbe0ff */
[----:B------:R-:W-:Y:S01]  /*29fd0*/  ISETP.GT.AND P3, PT, R12, 0x28, PT ;  /* 0x000000280c00780c */ /* 0x000fe20003f64270 */
[----:B------:R-:W-:Y:S02]  /*29fe0*/  STL [R1+0xb24], R86 ;  /* 0x000b245601007387 */ /* 0x000fe40000100800 */
[----:B------:R-:W-:Y:S02]  /*29ff0*/  IMAD.X R11, R55, 0x1, R11, P5 ;  /* 0x00000001370b7824 */ /* 0x000fe400028e060b */
[----:B------:R-:W4:Y:S01]  /*2a000*/  LDL.LU R47, [R1+0xb3c] ;  /* 0x000b3c00012f7983 */ /* 0x000f220000300800 */
[----:B------:R-:W-:-:S03]  /*2a010*/  IADD3 R91, P6, PT, R4, R91, RZ ;  /* 0x0000005b045b7210 */ /* 0x000fc60007fde0ff */
[----:B------:R-:W-:Y:S01]  /*2a020*/  STL [R1+0xb30], R10 ;  /* 0x000b300a01007387 */ /* 0x000fe20000100800 */
[----:B0-----:R-:W-:-:S06]  /*2a030*/  PRMT R8, RZ, 0x7610, R8 ;  /* 0x00007610ff087816 */ /* 0x001fcc0000000008 */
[----:B------:R0:W4:Y:S01]  /*2a040*/  @P3 LDG.E.U8 R8, desc[UR18][R10.64] ;  /* 0x000000120a083981 */ /* 0x000122000c1e1100 */
[----:B--2---:R-:W-:-:S03]  /*2a050*/  IADD3 R90, P5, PT, R4, R90, RZ ;  /* 0x0000005a045a7210 */ /* 0x004fc60007fbe0ff */
[----:B---3--:R1:W-:Y:S04]  /*2a060*/  STL [R1+0x128], R88 ;  /* 0x0001285801007387 */ /* 0x0083e80000100800 */
[----:B-1----:R-:W2:Y:S04]  /*2a070*/  LDL.LU R88, [R1+0xb48] ;  /* 0x000b480001587983 */ /* 0x002ea80000300800 */
[----:B------:R-:W-:Y:S04]  /*2a080*/  STL [R1+0xb2c], R11 ;  /* 0x000b2c0b01007387 */ /* 0x000fe80000100800 */
[----:B------:R1:W-:Y:S04]  /*2a090*/  STL [R1+0x124], R70 ;  /* 0x0001244601007387 */ /* 0x0003e80000100800 */
[----:B-1----:R-:W3:Y:S04]  /*2a0a0*/  LDL.LU R70, [R1+0xb50] ;  /* 0x000b500001467983 */ /* 0x002ee80000300800 */
[----:B------:R1:W-:Y:S04]  /*2a0b0*/  STL [R1+0xb38], R91 ;  /* 0x000b385b01007387 */ /* 0x0003e80000100800 */
[----:B------:R-:W2:Y:S04]  /*2a0c0*/  LDL.LU R86, [R1+0xb58] ;  /* 0x000b580001567983 */ /* 0x000ea80000300800 */
[----:B------:R-:W-:Y:S04]  /*2a0d0*/  STL [R1+0xb40], R90 ;  /* 0x000b405a01007387 */ /* 0x000fe80000100800 */
[----:B------:R-:W2:Y:S01]  /*2a0e0*/  LDL.LU R11, [R1+0xb34] ;  /* 0x000b3400010b7983 */ /* 0x000ea20000300800 */
[----:B------:R-:W-:-:S02]  /*2a0f0*/  ISETP.GT.AND P4, PT, R12, 0x29, PT ;  /* 0x000000290c00780c */ /* 0x000fc40003f84270 */
        /* <DEDUP_REMOVED lines=22> */
[----:B0-----:R-:W4:Y:S01]  /*2a260*/  LDL.LU R88, [R1+0xb60] ;  /* 0x000b600001587983 */ /* 0x001f220000300800 */
[----:B------:R-:W-:Y:S02]  /*2a270*/  PRMT R81, RZ, 0x7610, R81 ;  /* 0x00007610ff517816 */ /* 0x000fe40000000051 */
[----:B---3--:R-:W-:Y:S01]  /*2a280*/  IADD3 R70, P6, PT, R4, R70, RZ ;  /* 0x0000004604467210 */ /* 0x008fe20007fde0ff */
[----:B--2---:R-:W-:-:S06]  /*2a290*/  IMAD.X R10, R55, 0x1, R10, P5 ;  /* 0x00000001370a7824 */ /* 0x004fcc00028e060a */
        /* <DEDUP_REMOVED lines=10> */
[----:B0-----:R-:W3:Y:S04]  /*2a340*/  LDL.LU R70, [R1+0xb68] ;  /* 0x000b680001467983 */ /* 0x001ee80000300800 */
[----:B------:R-:W-:Y:S01]  /*2a350*/  STL [R1+0xb58], R86 ;  /* 0x000b585601007387 */ /* 0x000fe20000100800 */
[----:B----4-:R-:W-:-:S03]  /*2a360*/  PRMT R91, RZ, 0x7610, R91 ;  /* 0x00007610ff5b7816 */ /* 0x010fc6000000005b */
        /* <DEDUP_REMOVED lines=21> */
[----:B------:R-:W3:Y:S01]  /*2a4c0*/  LDL.LU R86, [R1+0xb6c] ;  /* 0x000b6c0001567983 */ /* 0x000ee20000300800 */
[----:B------:R-:W-:Y:S02]  /*2a4d0*/  PRMT R83, RZ, 0x7610, R83 ;  /* 0x00007610ff537816 */ /* 0x000fe40000000053 */
[----:B------:R-:W-:Y:S01]  /*2a4e0*/  IADD3 R70, P6, PT, R4, R70, RZ ;  /* 0x0000004604467210 */ /* 0x000fe20007fde0ff */
[----:B------:R-:W-:Y:S04]  /*2a4f0*/  STL [R1+0xb60], R88 ;  /* 0x000b605801007387 */ /* 0x000fe80000100800 */
[----:B----4-:R0:W-:Y:S02]  /*2a500*/  STL [R1+0x110], R2 ;  /* 0x0001100201007387 */ /* 0x0101e40000100800 */
[----:B------:R-:W-:-:S02]  /*2a510*/  @P3 IMAD.MOV.U32 R10, RZ, RZ, R88 ;  /* 0x000000ffff0a3224 */ /* 0x000fc400078e0058 */
[----:B0-----:R-:W4:Y:S01]  /*2a520*/  LDL.LU R2, [R1+0xb78] ;  /* 0x000b780001027983 */ /* 0x001f220000300800 */
        /* <DEDUP_REMOVED lines=8> */
[----:B-1----:R-:W4:Y:S04]  /*2a5b0*/  LDL.LU R70, [R1+0xb74] ;  /* 0x000b740001467983 */ /* 0x002f280000300800 */
[----:B------:R-:W-:Y:S04]  /*2a5c0*/  STL [R1+0xb70], R81 ;  /* 0x000b705101007387 */ /* 0x000fe80000100800 */
[----:B------:R-:W4:Y:S01]  /*2a5d0*/  LDL.LU R88, [R1+0xb80] ;  /* 0x000b800001587983 */ /* 0x000f220000300800 */
        /* <DEDUP_REMOVED lines=9> */
[C---:B------:R-:W-:Y:S02]  /*2a670*/  ISETP.GT.AND P1, PT, R12.reuse, 0x30, PT ;  /* 0x000000300c00780c */ /* 0x040fe40003f24270 */
[----:B------:R-:W-:Y:S01]  /*2a680*/  ISETP.GT.AND P3, PT, R12, 0x31, PT ;  /* 0x000000310c00780c */ /* 0x000fe20003f64270 */
[C---:B------:R-:W-:Y:S01]  /*2a690*/  IMAD.X R86, R55.reuse, 0x1, R86, P5 ;  /* 0x0000000137567824 */ /* 0x040fe200028e0656 */
[----:B----4-:R-:W-:Y:S02]  /*2a6a0*/  IADD3 R2, P5, PT, R4, R2, RZ ;  /* 0x0000000204027210 */ /* 0x010fe40007fbe0ff */
[----:B------:R-:W-:Y:S02]  /*2a6b0*/  PRMT R9, RZ, 0x7610, R9 ;  /* 0x00007610ff097816 */ /* 0x000fe40000000009 */
[----:B------:R-:W-:Y:S01]  /*2a6c0*/  STL [R1+0xb6c], R86 ;  /* 0x000b6c5601007387 */ /* 0x000fe20000100800 */
[----:B------:R-:W-:-:S04]  /*2a6d0*/  IMAD.X R70, R55, 0x1, R70, P5 ;  /* 0x0000000137467824 */ /* 0x000fc800028e0646 */
[----:B0-----:R-:W-:Y:S02]  /*2a6e0*/  @P1 IMAD.MOV.U32 R10, RZ, RZ, R81 ;  /* 0x000000ffff0a1224 */ /* 0x001fe400078e0051 */
[----:B------:R-:W-:Y:S01]  /*2a6f0*/  @P1 IMAD.MOV.U32 R11, RZ, RZ, R86 ;  /* 0x000000ffff0b1224 */ /* 0x000fe200078e0056 */
[----:B------:R-:W-:Y:S02]  /*2a700*/  IADD3 R88, P6, PT, R4, R88, RZ ;  /* 0x0000005804587210 */ /* 0x000fe40007fde0ff */
[----:B------:R-:W-:Y:S02]  /*2a710*/  PRMT R67, RZ, 0x7610, R67 ;  /* 0x00007610ff437816 */ /* 0x000fe40000000043 */
[----:B------:R0:W4:Y:S02]  /*2a720*/  @P1 LDG.E.U8 R9, desc[UR18][R10.64] ;  /* 0x000000120a091981 */ /* 0x000124000c1e1100 */
[----:B0-----:R-:W-:Y:S02]  /*2a730*/  @P3 IMAD.MOV.U32 R10, RZ, RZ, R2 ;  /* 0x000000ffff0a3224 */ /* 0x001fe400078e0002 */
[----:B------:R-:W-:-:S05]  /*2a740*/  @P3 IMAD.MOV.U32 R11, RZ, RZ, R70 ;  /* 0x000000ffff0b3224 */ /* 0x000fca00078e0046 */
[----:B------:R0:W4:Y:S01]  /*2a750*/  @P3 LDG.E.U8 R67, desc[UR18][R10.64] ;  /* 0x000000120a433981 */ /* 0x000122000c1e1100 */
[----:B--2---:R-:W-:-:S03]  /*2a760*/  IADD3 R83, P5, PT, R4, R83, RZ ;  /* 0x0000005304537210 */ /* 0x004fc60007fbe0ff */
[----:B---3--:R1:W-:Y:S04]  /*2a770*/  STL [R1+0x108], R89 ;  /* 0x0001085901007387 */ /* 0x0083e80000100800 */
[----:B-1----:R-:W2:Y:S04]  /*2a780*/  LDL.LU R89, [R1+0x158c] ;  /* 0x00158c0001597983 */ /* 0x002ea80000300800 */
[----:B------:R-:W3:Y:S04]  /*2a790*/  LDL.LU R86, [R1+0xb84] ;  /* 0x000b840001567983 */ /* 0x000ee80000300800 */
[----:B------:R-:W2:Y:S04]  /*2a7a0*/  LDL.LU R81, [R1+0xb90] ;  /* 0x000b900001517983 */ /* 0x000ea80000300800 */
[----:B------:R1:W-:Y:S04]  /*2a7b0*/  STL [R1+0xb78], R2 ;  /* 0x000b780201007387 */ /* 0x0003e80000100800 */
[----:B------:R0:W-:Y:S04]  /*2a7c0*/  STL [R1+0xb74], R70 ;  /* 0x000b744601007387 */ /* 0x0001e80000100800 */
[----:B-1----:R-:W2:Y:S04]  /*2a7d0*/  LDL.LU R2, [R1+0xb98] ;  /* 0x000b980001027983 */ /* 0x002ea80000300800 */
[----:B------:R1:W-:Y:S04]  /*2a7e0*/  STL [R1+0xb80], R88 ;  /* 0x000b805801007387 */ /* 0x0003e80000100800 */
[----:B0-----:R-:W2:Y:S04]  /*2a7f0*/  LDL.LU R70, [R1+0xba0] ;  /* 0x000ba00001467983 */ /* 0x001ea80000300800 */
[----:B------:R-:W-:Y:S04]  /*2a800*/  STL [R1+0xb88], R83 ;  /* 0x000b885301007387 */ /* 0x000fe80000100800 */
[----:B------:R-:W2:Y:S01]  /*2a810*/  LDL.LU R11, [R1+0xb7c] ;  /* 0x000b7c00010b7983 */ /* 0x000ea20000300800 */
[----:B------:R-:W-:-:S02]  /*2a820*/  ISETP.GT.AND P4, PT, R12, 0x32, PT ;  /* 0x000000320c00780c */ /* 0x000fc40003f84270 */
[----:B------:R-:W-:Y:S02]  /*2a830*/  ISETP.GT.AND P1, PT, R12, 0x33, PT ;  /* 0x000000330c00780c */ /* 0x000fe40003f24270 */
[----:B------:R-:W-:Y:S02]  /*2a840*/  PRMT R87, RZ, 0x7610, R87 ;  /* 0x00007610ff577816 */ /* 0x000fe40000000057 */
[----:B------:R-:W-:-:S07]  /*2a850*/  PRMT R85, RZ, 0x7610, R85 ;  /* 0x00007610ff557816 */ /* 0x000fce0000000055 */
[----:B------:R-:W-:Y:S02]  /*2a860*/  @P4 IMAD.MOV.U32 R10, RZ, RZ, R88 ;  /* 0x000000ffff0a4224 */ /* 0x000fe400078e0058 */
[C---:B---3--:R-:W-:Y:S02]  /*2a870*/  IMAD.X R86, R55.reuse, 0x1, R86, P5 ;  /* 0x0000000137567824 */ /* 0x048fe400028e0656 */
[----:B--2---:R-:W-:-:S05]  /*2a880*/  IMAD.X R11, R55, 0x1, R11, P6 ;  /* 0x00000001370b7824 */ /* 0x004fca00030e060b */
[----:B------:R0:W-:Y:S04]  /*2a890*/  STL [R1+0xb7c], R11 ;  /* 0x000b7c0b01007387 */ /* 0x0001e80000100800 */
[----:B------:R0:W2:Y:S01]  /*2a8a0*/  @P4 LDG.E.U8 R87, desc[UR18][R10.64] ;  /* 0x000000120a574981 */ /* 0x0000a2000c1e1100 */
[----:B------:R-:W-:-:S03]  /*2a8b0*/  IADD3 R81, P5, PT, R4, R81, RZ ;  /* 0x0000005104517210 */ /* 0x000fc60007fbe0ff */
[----:B-1----:R-:W3:Y:S01]  /*2a8c0*/  LDL.LU R88, [R1+0x1588] ;  /* 0x0015880001587983 */ /* 0x002ee20000300800 */
[----:B0-----:R-:W-:Y:S02]  /*2a8d0*/  IMAD.MOV.U32 R11, RZ, RZ, R86 ;  /* 0x000000ffff0b7224 */ /* 0x001fe400078e0056 */
[----:B------:R-:W-:-:S05]  /*2a8e0*/  @P1 IMAD.MOV.U32 R10, RZ, RZ, R83 ;  /* 0x000000ffff0a1224 */ /* 0x000fca00078e0053 */
[----:B------:R-:W3:Y:S04]  /*2a8f0*/  @P1 LDG.E.U8 R85, desc[UR18][R10.64] ;  /* 0x000000120a551981 */ /* 0x000ee8000c1e1100 */
[----:B------:R-:W-:Y:S04]  /*2a900*/  STL [R1+0xb84], R86 ;  /* 0x000b845601007387 */ /* 0x000fe80000100800 */
[----:B--2---:R0:W-:Y:S04]  /*2a910*/  STL [R1+0x100], R87 ;  /* 0x0001005701007387 */ /* 0x0041e80000100800 */
[----:B0-----:R-:W2:Y:S04]  /*2a920*/  LDL.LU R87, [R1+0x1584] ;  /* 0x0015840001577983 */ /* 0x001ea80000300800 */
[----:B------:R-:W2:Y:S04]  /*2a930*/  LDL.LU R86, [R1+0x1580] ;  /* 0x0015800001567983 */ /* 0x000ea80000300800 */
[----:B------:R-:W2:Y:S04]  /*2a940*/  LDL.LU R83, [R1+0xb9c] ;  /* 0x000b9c0001537983 */ /* 0x000ea80000300800 */
[----:B---3--:R0:W-:Y:S04]  /*2a950*/  STL [R1+0xfc], R85 ;  /* 0x0000fc5501007387 */ /* 0x0081e80000100800 */
[----:B0-----:R-:W3:Y:S04]  /*2a960*/  LDL.LU R85, [R1+0x157c] ;  /* 0x00157c0001557983 */ /* 0x001ee80000300800 */
        /* <DEDUP_REMOVED lines=14> */
[----:B------:R-:W3:Y:S01]  /*2aa50*/  LDL.LU R10, [R1+0xb94] ;  /* 0x000b9400010a7983 */ /* 0x000ee20000300800 */
[----:B------:R-:W-:Y:S01]  /*2aa60*/  ISETP.GT.AND P4, PT, R12, 0x35, PT ;  /* 0x000000350c00780c */ /* 0x000fe20003f84270 */
[----:B0-----:R-:W-:Y:S01]  /*2aa70*/  IMAD.MOV.U32 R11, RZ, RZ, R2 ;  /* 0x000000ffff0b7224 */ /* 0x001fe200078e0002 */
[----:B------:R-:W-:-:S02]  /*2aa80*/  IADD3 R70, P5, PT, R4, R70, RZ ;  /* 0x0000004604467210 */ /* 0x000fc40007fbe0ff */
[----:B------:R-:W-:Y:S02]  /*2aa90*/  ISETP.GT.AND P1, PT, R12, 0x36, PT ;  /* 0x000000360c00780c */ /* 0x000fe40003f24270 */
[----:B------:R-:W-:Y:S01]  /*2aaa0*/  PRMT R84, RZ, 0x7610, R84 ;  /* 0x00007610ff547816 */ /* 0x000fe20000000054 */
[C---:B------:R-:W-:Y:S01]  /*2aab0*/  IMAD.X R83, R55.reuse, 0x1, R83, P5 ;  /* 0x0000000137537824 */ /* 0x040fe200028e0653 */
[----:B------:R-:W-:Y:S01]  /*2aac0*/  PRMT R82, RZ, 0x7610, R82 ;  /* 0x00007610ff527816 */ /* 0x000fe20000000052 */
[----:B--2---:R0:W-:Y:S01]  /*2aad0*/  STL [R1+0xf8], R5 ;  /* 0x0000f80501007387 */ /* 0x0041e20000100800 */
[----:B---3--:R-:W-:-:S03]  /*2aae0*/  IMAD.X R10, R55, 0x1, R10, P6 ;  /* 0x00000001370a7824 */ /* 0x008fc600030e060a */
[----:B0-----:R-:W2:Y:S02]  /*2aaf0*/  LDL.LU R5, [R1+0xbb0] ;  /* 0x000bb00001057983 */ /* 0x001ea40000300800 */
[-C--:B------:R-:W-:Y:S02]  /*2ab00*/  @P4 LOP3.LUT R11, R11, R10.reuse, RZ, 0x3c, !PT ;  /* 0x0000000a0b0b4212 */ /* 0x080fe400078e3cff */
[----:B------:R-:W-:Y:S04]  /*2ab10*/  STL [R1+0xba0], R70 ;  /* 0x000ba04601007387 */ /* 0x000fe80000100800 */
[----:B------:R-:W3:Y:S04]  /*2ab20*/  LDL.LU R2, [R1+0xbb8] ;  /* 0x000bb80001027983 */ /* 0x000ee80000300800 */
[----:B------:R0:W-:Y:S02]  /*2ab30*/  STL [R1+0xb94], R10 ;  /* 0x000b940a01007387 */ /* 0x0001e40000100800 */
[----:B0-----:R-:W-:-:S04]  /*2ab40*/  @P4 LOP3.LUT R10, R11, R10, RZ, 0x3c, !PT ;  /* 0x0000000a0b0a4212 */ /* 0x001fc800078e3cff */
[----:B------:R-:W-:-:S05]  /*2ab50*/  @P4 LOP3.LUT R11, R11, R10, RZ, 0x3c, !PT ;  /* 0x0000000a0b0b4212 */ /* 0x000fca00078e3cff */
[----:B------:R0:W2:Y:S02]  /*2ab60*/  @P4 LDG.E.U8 R84, desc[UR18][R10.64] ;  /* 0x000000120a544981 */ /* 0x0000a4000c1e1100 */
[----:B0-----:R-:W-:Y:S02]  /*2ab70*/  IMAD.MOV.U32 R11, RZ, RZ, R83 ;  /* 0x000000ffff0b7224 */ /* 0x001fe400078e0053 */
[----:B------:R-:W-:-:S05]  /*2ab80*/  @P1 IMAD.MOV.U32 R10, RZ, RZ, R70 ;  /* 0x000000ffff0a1224 */ /* 0x000fca00078e0046 */
[----:B------:R-:W3:Y:S01]  /*2ab90*/  @P1 LDG.E.U8 R82, desc[UR18][R10.64] ;  /* 0x000000120a521981 */ /* 0x000ee2000c1e1100 */
[----:B------:R-:W-:-:S03]  /*2aba0*/  IADD3 R81, P5, PT, R4, R81, RZ ;  /* 0x0000005104517210 */ /* 0x000fc60007fbe0ff */
        /* <DEDUP_REMOVED lines=30> */
[----:B------:R-:W-:Y:S02]  /*2ad90*/  PRMT R65, RZ, 0x7610, R65 ;  /* 0x00007610ff417816 */ /* 0x000fe40000000041 */
[----:B---3--:R-:W-:Y:S01]  /*2ada0*/  IADD3 R81, P5, PT, R4, R81, RZ ;  /* 0x0000005104517210 */ /* 0x008fe20007fbe0ff */
[----:B--2---:R0:W-:Y:S01]  /*2adb0*/  STL [R1+0xec], R54 ;  /* 0x0000ec3601007387 */ /* 0x0041e20000100800 */
[----:B----4-:R-:W-:-:S03]  /*2adc0*/  IMAD.X R10, R55, 0x1, R10, P6 ;  /* 0x00000001370a7824 */ /* 0x010fc600030e060a */
        /* <DEDUP_REMOVED lines=64> */
[----:B------:R-:W-:Y:S04]  /*2b1d0*/  STL [R1+0xbe0], R5 ;  /* 0x000be00501007387 */ /* 0x000fe80000100800 */
[----:B------:R-:W4:Y:S01]  /*2b1e0*/  LDL.LU R10, [R1+0xbdc] ;  /* 0x000bdc00010a7983 */ /* 0x000f220000300800 */
[----:B------:R-:W-:Y:S01]  /*2b1f0*/  ISETP.GT.AND P4, PT, R12, 0x3e, PT ;  /* 0x0000003e0c00780c */ /* 0x000fe20003f84270 */
[----:B0-----:R-:W-:Y:S01]  /*2b200*/  IMAD.MOV.U32 R11, RZ, RZ, R5 ;  /* 0x000000ffff0b7224 */ /* 0x001fe200078e0005 */
[----:B------:R-:W-:-:S02]  /*2b210*/  IADD3 R6, P5, PT, R4, R6, RZ ;  /* 0x0000000604067210 */ /* 0x000fc40007fbe0ff */
[----:B------:R-:W-:Y:S02]  /*2b220*/  ISETP.GT.AND P1, PT, R12, 0x3f, PT ;  /* 0x0000003f0c00780c */ /* 0x000fe40003f24270 */
[----:B------:R-:W-:Y:S01]  /*2b230*/  PRMT R3, RZ, 0x7610, R3 ;  /* 0x00007610ff037816 */ /* 0x000fe20000000003 */
[C---:B---3--:R-:W-:Y:S01]  /*2b240*/  IMAD.X R54, R55.reuse, 0x1, R54, P5 ;  /* 0x0000000137367824 */ /* 0x048fe200028e0636 */
[----:B------:R-:W-:Y:S01]  /*2b250*/  PRMT R62, RZ, 0x7610, R62 ;  /* 0x00007610ff3e7816 */ /* 0x000fe2000000003e */
[----:B--2---:R0:W-:Y:S01]  /*2b260*/  STL [R1+0xd4], R43 ;  /* 0x0000d42b01007387 */ /* 0x0041e20000100800 */
[----:B----4-:R-:W-:-:S03]  /*2b270*/  IMAD.X R10, R55, 0x1, R10, P6 ;  /* 0x00000001370a7824 */ /* 0x010fc600030e060a */
[----:B0-----:R-:W2:Y:S04]  /*2b280*/  LDL.LU R43, [R1+0xbec] ;  /* 0x000bec00012b7983 */ /* 0x001ea80000300800 */
[----:B------:R-:W-:Y:S01]  /*2b290*/  STL [R1+0xbe8], R6 ;  /* 0x000be80601007387 */ /* 0x000fe20000100800 */
[----:B------:R-:W-:-:S03]  /*2b2a0*/  @P4 LOP3.LUT R11, R11, R10, RZ, 0x3c, !PT ;  /* 0x0000000a0b0b4212 */ /* 0x000fc600078e3cff */
[----:B------:R-:W3:Y:S04]  /*2b2b0*/  LDL.LU R5, [R1+0xbf8] ;  /* 0x000bf80001057983 */ /* 0x000ee80000300800 */
[----:B------:R-:W4:Y:S04]  /*2b2c0*/  LDL.LU R70, [R1+0xc00] ;  /* 0x000c000001467983 */ /* 0x000f280000300800 */
[----:B------:R0:W-:Y:S02]  /*2b2d0*/  STL [R1+0xbdc], R10 ;  /* 0x000bdc0a01007387 */ /* 0x0001e40000100800 */
[----:B0-----:R-:W-:-:S04]  /*2b2e0*/  @P4 LOP3.LUT R10, R11, R10, RZ, 0x3c, !PT ;  /* 0x0000000a0b0a4212 */ /* 0x001fc800078e3cff */
[----:B------:R-:W-:-:S05]  /*2b2f0*/  @P4 LOP3.LUT R11, R11, R10, RZ, 0x3c, !PT ;  /* 0x0000000a0b0b4212 */ /* 0x000fca00078e3cff */
[----:B------:R0:W4:Y:S02]  /*2b300*/  @P4 LDG.E.U8 R3, desc[UR18][R10.64] ;  /* 0x000000120a034981 */ /* 0x000124000c1e1100 */
[----:B0-----:R-:W-:Y:S02]  /*2b310*/  IMAD.MOV.U32 R11, RZ, RZ, R54 ;  /* 0x000000ffff0b7224 */ /* 0x001fe400078e0036 */
[----:B------:R-:W-:-:S05]  /*2b320*/  @P1 IMAD.MOV.U32 R10, RZ, RZ, R6 ;  /* 0x000000ffff0a1224 */ /* 0x000fca00078e0006 */
[----:B------:R0:W4:Y:S01]  /*2b330*/  @P1 LDG.E.U8 R62, desc[UR18][R10.64] ;  /* 0x000000120a3e1981 */ /* 0x000122000c1e1100 */
[----:B------:R-:W-:Y:S02]  /*2b340*/  ISETP.GT.AND P3, PT, R12, 0x40, PT ;  /* 0x000000400c00780c */ /* 0x000fe40003f64270 */
[----:B------:R-:W-:Y:S01]  /*2b350*/  IADD3 R36, P5, PT, R4, R36, RZ ;  /* 0x0000002404247210 */ /* 0x000fe20007fbe0ff */
[----:B------:R-:W-:Y:S01]  /*2b360*/  STL [R1+0xbe4], R54 ;  /* 0x000be43601007387 */ /* 0x000fe20000100800 */
[----:B------:R-:W-:-:S09]  /*2b370*/  PRMT R61, RZ, 0x7610, R61 ;  /* 0x00007610ff3d7816 */ /* 0x000fd2000000003d */
[----:B0-----:R-:W-:Y:S02]  /*2b380*/  @P3 IMAD.MOV.U32 R10, RZ, RZ, R36 ;  /* 0x000000ffff0a3224 */ /* 0x001fe400078e0024 */
[----:B--2---:R-:W-:-:S04]  /*2b390*/  IMAD.X R43, R55, 0x1, R43, P5 ;  /* 0x00000001372b7824 */ /* 0x004fc800028e062b */
[----:B------:R-:W-:Y:S01]  /*2b3a0*/  @P3 IMAD.MOV.U32 R11, RZ, RZ, R43 ;  /* 0x000000ffff0b3224 */ /* 0x000fe200078e002b */
[----:B---3--:R-:W-:-:S04]  /*2b3b0*/  IADD3 R5, P6, PT, R4, R5, RZ ;  /* 0x0000000504057210 */ /* 0x008fc80007fde0ff */
[----:B------:R0:W2:Y:S01]  /*2b3c0*/  @P3 LDG.E.U8 R61, desc[UR18][R10.64] ;  /* 0x000000120a3d3981 */ /* 0x0000a2000c1e1100 */
[----:B----4-:R-:W-:-:S03]  /*2b3d0*/  IADD3 R70, P5, PT, R4, R70, RZ ;  /* 0x0000004604467210 */ /* 0x010fc60007fbe0ff */
[----:B------:R1:W-:Y:S04]  /*2b3e0*/  STL [R1+0xd0], R3 ;  /* 0x0000d00301007387 */ /* 0x0003e80000100800 */
[----:B-1----:R-:W3:Y:S04]  /*2b3f0*/  LDL.LU R3, [R1+0x1560] ;  /* 0x0015600001037983 */ /* 0x002ee80000300800 */
[----:B------:R-:W4:Y:S04]  /*2b400*/  LDL.LU R54, [R1+0x155c] ;  /* 0x00155c0001367983 */ /* 0x000f280000300800 */
[----:B------:R-:W2:Y:S04]  /*2b410*/  LDL.LU R6, [R1+0xbfc] ;  /* 0x000bfc0001067983 */ /* 0x000ea80000300800 */
[----:B------:R-:W-:Y:S04]  /*2b420*/  STL [R1+0xbf0], R36 ;  /* 0x000bf02401007387 */ /* 0x000fe80000100800 */
[----:B------:R1:W-:Y:S04]  /*2b430*/  STL [R1+0xcc], R62 ;  /* 0x0000cc3e01007387 */ /* 0x0003e80000100800 */
[----:B-1----:R-:W3:Y:S04]  /*2b440*/  LDL.LU R62, [R1+0xc08] ;  /* 0x000c0800013e7983 */ /* 0x002ee80000300800 */
[----:B------:R1:W-:Y:S04]  /*2b450*/  STL [R1+0xbec], R43 ;  /* 0x000bec2b01007387 */ /* 0x0003e80000100800 */
[----:B------:R-:W3:Y:S04]  /*2b460*/  LDL.LU R36, [R1+0xc10] ;  /* 0x000c100001247983 */ /* 0x000ee80000300800 */
[----:B------:R0:W-:Y:S04]  /*2b470*/  STL [R1+0xbf8], R5 ;  /* 0x000bf80501007387 */ /* 0x0001e80000100800 */
[----:B-1----:R-:W3:Y:S04]  /*2b480*/  LDL.LU R43, [R1+0xc18] ;  /* 0x000c1800012b7983 */ /* 0x002ee80000300800 */
[----:B------:R-:W-:Y:S04]  /*2b490*/  STL [R1+0xc00], R70 ;  /* 0x000c004601007387 */ /* 0x000fe80000100800 */
[----:B------:R-:W3:Y:S01]  /*2b4a0*/  LDL.LU R11, [R1+0xbf4] ;  /* 0x000bf400010b7983 */ /* 0x000ee20000300800 */
[----:B------:R-:W-:-:S02]  /*2b4b0*/  ISETP.GT.AND P4, PT, R12, 0x41, PT ;  /* 0x000000410c00780c */ /* 0x000fc40003f84270 */
[----:B------:R-:W-:Y:S02]  /*2b4c0*/  ISETP.GT.AND P1, PT, R12, 0x42, PT ;  /* 0x000000420c00780c */ /* 0x000fe40003f24270 */
[----:B------:R-:W-:Y:S02]  /*2b4d0*/  PRMT R63, RZ, 0x7610, R63 ;  /* 0x00007610ff3f7816 */ /* 0x000fe4000000003f */
[----:B------:R-:W-:-:S07]  /*2b4e0*/  PRMT R78, RZ, 0x7610, R78 ;  /* 0x00007610ff4e7816 */ /* 0x000fce000000004e */
[----:B0-----:R-:W-:Y:S02]  /*2b4f0*/  @P4 IMAD.MOV.U32 R10, RZ, RZ, R5 ;  /* 0x000000ffff0a4224 */ /* 0x001fe400078e0005 */
[C---:B--2---:R-:W-:Y:S02]  /*2b500*/  IMAD.X R6, R55.reuse, 0x1, R6, P5 ;  /* 0x0000000137067824 */ /* 0x044fe400028e0606 */
[----:B---3--:R-:W-:-:S05]  /*2b510*/  IMAD.X R11, R55, 0x1, R11, P6 ;  /* 0x00000001370b7824 */ /* 0x008fca00030e060b */
[----:B------:R0:W-:Y:S04]  /*2b520*/  STL [R1+0xbf4], R11 ;  /* 0x000bf40b01007387 */ /* 0x0001e80000100800 */
[----:B------:R0:W2:Y:S01]  /*2b530*/  @P4 LDG.E.U8 R63, desc[UR18][R10.64] ;  /* 0x000000120a3f4981 */ /* 0x0000a2000c1e1100 */
[----:B------:R-:W-:-:S03]  /*2b540*/  IADD3 R62, P5, PT, R4, R62, RZ ;  /* 0x0000003e043e7210 */ /* 0x000fc60007fbe0ff */
[----:B------:R-:W3:Y:S01]  /*2b550*/  LDL.LU R5, [R1+0x1558] ;  /* 0x0015580001057983 */ /* 0x000ee20000300800 */
        /* <DEDUP_REMOVED lines=43> */
[----:B------:R-:W2:Y:S04]  /*2b810*/  @P1 LDG.E.U8 R24, desc[UR18][R10.64] ;  /* 0x000000120a181981 */ /* 0x000ea8000c1e1100 */
[----:B---3--:R0:W-:Y:S04]  /*2b820*/  STL [R1+0xb8], R74 ;  /* 0x0000b84a01007387 */ /* 0x0081e80000100800 */
[----:B0-----:R-:W3:Y:S04]  /*2b830*/  LDL.LU R74, [R1+0x154c] ;  /* 0x00154c00014a7983 */ /* 0x001ee80000300800 */
[----:B------:R-:W3:Y:S04]  /*2b840*/  LDL.LU R70, [R1+0x1548] ;  /* 0x0015480001467983 */ /* 0x000ee80000300800 */
[----:B------:R-:W3:Y:S01]  /*2b850*/  LDL.LU R11, [R1+0xc1c] ;  /* 0x000c1c00010b7983 */ /* 0x000ee20000300800 */
[----:B------:R-:W-:-:S02]  /*2b860*/  ISETP.GT.AND P3, PT, R12, 0x46, PT ;  /* 0x000000460c00780c */ /* 0x000fc40003f64270 */
[C---:B------:R-:W-:Y:S01]  /*2b870*/  IADD3 R62, P5, PT, R4.reuse, R62, RZ ;  /* 0x0000003e043e7210 */ /* 0x040fe20007fbe0ff */
[----:B------:R-:W3:Y:S01]  /*2b880*/  LDL.LU R43, [R1+0xc2c] ;  /* 0x000c2c00012b7983 */ /* 0x000ee20000300800 */
[----:B------:R-:W-:Y:S02]  /*2b890*/  PRMT R40, RZ, 0x7610, R40 ;  /* 0x00007610ff287816 */ /* 0x000fe40000000028 */
[----:B----4-:R-:W-:Y:S01]  /*2b8a0*/  IADD3 R36, P6, PT, R4, R36, RZ ;  /* 0x0000002404247210 */ /* 0x010fe20007fde0ff */
[----:B------:R-:W-:Y:S04]  /*2b8b0*/  STL [R1+0xc20], R62 ;  /* 0x000c203e01007387 */ /* 0x000fe80000100800 */
[----:B--2---:R0:W-:Y:S02]  /*2b8c0*/  STL [R1+0xb4], R24 ;  /* 0x0000b41801007387 */ /* 0x0041e40000100800 */
[----:B------:R-:W-:-:S02]  /*2b8d0*/  @P3 IMAD.MOV.U32 R10, RZ, RZ, R62 ;  /* 0x000000ffff0a3224 */ /* 0x000fc400078e003e */
[----:B0-----:R-:W2:Y:S01]  /*2b8e0*/  LDL.LU R24, [R1+0xc38] ;  /* 0x000c380001187983 */ /* 0x001ea20000300800 */
[----:B---3--:R-:W-:-:S05]  /*2b8f0*/  IMAD.X R11, R55, 0x1, R11, P5 ;  /* 0x00000001370b7824 */ /* 0x008fca00028e060b */
[----:B------:R0:W-:Y:S04]  /*2b900*/  STL [R1+0xc1c], R11 ;  /* 0x000c1c0b01007387 */ /* 0x0001e80000100800 */
[----:B------:R0:W3:Y:S04]  /*2b910*/  @P3 LDG.E.U8 R40, desc[UR18][R10.64] ;  /* 0x000000120a283981 */ /* 0x0000e8000c1e1100 */
[----:B------:R1:W-:Y:S04]  /*2b920*/  STL [R1+0xc28], R36 ;  /* 0x000c282401007387 */ /* 0x0003e80000100800 */
[----:B------:R-:W4:Y:S01]  /*2b930*/  LDL.LU R10, [R1+0xc24] ;  /* 0x000c2400010a7983 */ /* 0x000f220000300800 */
[----:B------:R-:W-:Y:S01]  /*2b940*/  ISETP.GT.AND P4, PT, R12, 0x47, PT ;  /* 0x000000470c00780c */ /* 0x000fe20003f84270 */
[----:B0-----:R-:W-:Y:S01]  /*2b950*/  IMAD.MOV.U32 R11, RZ, RZ, R36 ;  /* 0x000000ffff0b7224 */ /* 0x001fe200078e0024 */
[----:B------:R-:W-:Y:S01]  /*2b960*/  IADD3 R38, P5, PT, R4, R38, RZ ;  /* 0x0000002604267210 */ /* 0x000fe20007fbe0ff */
[----:B-1----:R-:W2:Y:S04]  /*2b970*/  LDL.LU R36, [R1+0xc34] ;  /* 0x000c340001247983 */ /* 0x002ea80000300800 */
[----:B------:R-:W-:Y:S04]  /*2b980*/  STL [R1+0xc30], R38 ;  /* 0x000c302601007387 */ /* 0x000fe80000100800 */
[----:B------:R-:W2:Y:S01]  /*2b990*/  LDL.LU R62, [R1+0xc40] ;  /* 0x000c4000013e7983 */ /* 0x000ea20000300800 */
[----:B------:R-:W-:-:S03]  /*2b9a0*/  PRMT R66, RZ, 0x7610, R66 ;  /* 0x00007610ff427816 */ /* 0x000fc60000000042 */
[----:B---3--:R0:W-:Y:S01]  /*2b9b0*/  STL [R1+0xb0], R40 ;  /* 0x0000b02801007387 */ /* 0x0081e20000100800 */
[----:B----4-:R-:W-:-:S03]  /*2b9c0*/  IMAD.X R10, R55, 0x1, R10, P6 ;  /* 0x00000001370a7824 */ /* 0x010fc600030e060a */
[----:B0-----:R-:W3:Y:S02]  /*2b9d0*/  LDL.LU R40, [R1+0xc48] ;  /* 0x000c480001287983 */ /* 0x001ee40000300800 */
[-C--:B------:R-:W-:Y:S02]  /*2b9e0*/  @P4 LOP3.LUT R11, R11, R10.reuse, RZ, 0x3c, !PT ;  /* 0x0000000a0b0b4212 */ /* 0x080fe400078e3cff */
[----:B------:R0:W-:Y:S02]  /*2b9f0*/  STL [R1+0xc24], R10 ;  /* 0x000c240a01007387 */ /* 0x0001e40000100800 */
[----:B0-----:R-:W-:-:S04]  /*2ba00*/  @P4 LOP3.LUT R10, R11, R10, RZ, 0x3c, !PT ;  /* 0x0000000a0b0a4212 */ /* 0x001fc800078e3cff */
[----:B------:R-:W-:-:S05]  /*2ba10*/  @P4 LOP3.LUT R11, R11, R10, RZ, 0x3c, !PT ;  /* 0x0000000a0b0b4212 */ /* 0x000fca00078e3cff */
[----:B------:R0:W4:Y:S01]  /*2ba20*/  @P4 LDG.E.U8 R66, desc[UR18][R10.64] ;  /* 0x000000120a424981 */ /* 0x000122000c1e1100 */
[C---:B------:R-:W-:Y:S02]  /*2ba30*/  ISETP.GT.AND P1, PT, R12.reuse, 0x48, PT ;  /* 0x000000480c00780c */ /* 0x040fe40003f24270 */
[----:B------:R-:W-:Y:S01]  /*2ba40*/  ISETP.GT.AND P3, PT, R12, 0x49, PT ;  /* 0x000000490c00780c */ /* 0x000fe20003f64270 */
[C---:B------:R-:W-:Y:S01]  /*2ba50*/  IMAD.X R43, R55.reuse, 0x1, R43, P5 ;  /* 0x00000001372b7824 */ /* 0x040fe200028e062b */
[----:B--2---:R-:W-:Y:S02]  /*2ba60*/  IADD3 R24, P5, PT, R4, R24, RZ ;  /* 0x0000001804187210 */ /* 0x004fe40007fbe0ff */
[----:B------:R-:W-:Y:S02]  /*2ba70*/  PRMT R75, RZ, 0x7610, R75 ;  /* 0x00007610ff4b7816 */ /* 0x000fe4000000004b */
[----:B------:R-:W-:Y:S01]  /*2ba80*/  STL [R1+0xc2c], R43 ;  /* 0x000c2c2b01007387 */ /* 0x000fe20000100800 */
[----:B------:R-:W-:-:S04]  /*2ba90*/  IMAD.X R36, R55, 0x1, R36, P5 ;  /* 0x0000000137247824 */ /* 0x000fc800028e0624 */
[----:B0-----:R-:W-:Y:S02]  /*2baa0*/  @P1 IMAD.MOV.U32 R10, RZ, RZ, R38 ;  /* 0x000000ffff0a1224 */ /* 0x001fe400078e0026 */
[----:B------:R-:W-:Y:S01]  /*2bab0*/  @P1 IMAD.MOV.U32 R11, RZ, RZ, R43 ;  /* 0x000000ffff0b1224 */ /* 0x000fe200078e002b */
[----:B------:R-:W-:Y:S02]  /*2bac0*/  IADD3 R62, P6, PT, R4, R62, RZ ;  /* 0x0000003e043e7210 */ /* 0x000fe40007fde0ff */
[----:B------:R-:W-:Y:S02]  /*2bad0*/  PRMT R59, RZ, 0x7610, R59 ;  /* 0x00007610ff3b7816 */ /* 0x000fe4000000003b */
[----:B------:R0:W2:Y:S02]  /*2bae0*/  @P1 LDG.E.U8 R75, desc[UR18][R10.64] ;  /* 0x000000120a4b1981 */ /* 0x0000a4000c1e1100 */
[----:B0-----:R-:W-:Y:S02]  /*2baf0*/  @P3 IMAD.MOV.U32 R10, RZ, RZ, R24 ;  /* 0x000000ffff0a3224 */ /* 0x001fe400078e0018 */
[----:B------:R-:W-:-:S05]  /*2bb00*/  @P3 IMAD.MOV.U32 R11, RZ, RZ, R36 ;  /* 0x000000ffff0b3224 */ /* 0x000fca00078e0024 */
[----:B------:R0:W2:Y:S01]  /*2bb10*/  @P3 LDG.E.U8 R59, desc[UR18][R10.64] ;  /* 0x000000120a3b3981 */ /* 0x0000a2000c1e1100 */
[----:B---3--:R-:W-:-:S03]  /*2bb20*/  IADD3 R40, P5, PT, R4, R40, RZ ;  /* 0x0000002804287210 */ /* 0x008fc60007fbe0ff */
[----:B----4-:R1:W-:Y:S04]  /*2bb30*/  STL [R1+0xac], R66 ;  /* 0x0000ac4201007387 */ /* 0x0103e80000100800 */
[----:B-1----:R-:W3:Y:S04]  /*2bb40*/  LDL.LU R66, [R1+0x1544] ;  /* 0x0015440001427983 */ /* 0x002ee80000300800 */
[----:B------:R-:W4:Y:S04]  /*2bb50*/  LDL.LU R43, [R1+0xc44] ;  /* 0x000c4400012b7983 */ /* 0x000f280000300800 */
        /* <DEDUP_REMOVED lines=13> */
[C---:B----4-:R-:W-:Y:S02]  /*2bc30*/  IMAD.X R43, R55.reuse, 0x1, R43, P5 ;  /* 0x00000001372b7824 */ /* 0x050fe400028e062b */
[----:B--2---:R-:W-:-:S05]  /*2bc40*/  IMAD.X R11, R55, 0x1, R11, P6 ;  /* 0x00000001370b7824 */ /* 0x004fca00030e060b */
[----:B------:R0:W-:Y:S04]  /*2bc50*/  STL [R1+0xc3c], R11 ;  /* 0x000c3c0b01007387 */ /* 0x0001e80000100800 */
[----:B------:R0:W2:Y:S01]  /*2bc60*/  @P4 LDG.E.U8 R58, desc[UR18][R10.64] ;  /* 0x000000120a3a4981 */ /* 0x0000a2000c1e1100 */
[----:B------:R-:W-:-:S03]  /*2bc70*/  IADD3 R38, P5, PT, R4, R38, RZ ;  /* 0x0000002604267210 */ /* 0x000fc60007fbe0ff */
[----:B-1----:R-:W4:Y:S01]  /*2bc80*/  LDL.LU R62, [R1+0x1540] ;  /* 0x00154000013e7983 */ /* 0x002f220000300800 */
        /* <DEDUP_REMOVED lines=44> */
[----:B------:R-:W2:Y:S01]  /*2bf50*/  @P1 LDG.E.U8 R39, desc[UR18][R10.64] ;  /* 0x000000120a271981 */ /* 0x000ea2000c1e1100 */
[----:B------:R-:W-:-:S03]  /*2bf60*/  IADD3 R38, P5, PT, R4, R38, RZ ;  /* 0x0000002604267210 */ /* 0x000fc60007fbe0ff */
[----:B------:R-:W-:Y:S04]  /*2bf70*/  STL [R1+0xc5c], R40 ;  /* 0x000c5c2801007387 */ /* 0x000fe80000100800 */
[----:B---3--:R0:W-:Y:S04]  /*2bf80*/  STL [R1+0x94], R41 ;  /* 0x0000942901007387 */ /* 0x0081e80000100800 */
[----:B0-----:R-:W3:Y:S04]  /*2bf90*/  LDL.LU R41, [R1+0x1530] ;  /* 0x0015300001297983 */ /* 0x001ee80000300800 */
[----:B------:R-:W3:Y:S04]  /*2bfa0*/  LDL.LU R40, [R1+0x152c] ;  /* 0x00152c0001287983 */ /* 0x000ee80000300800 */
        /* <DEDUP_REMOVED lines=9> */
[----:B----4-:R-:W-:Y:S01]  /*2c040*/  IADD3 R24, P6, PT, R4, R24, RZ ;  /* 0x0000001804187210 */ /* 0x010fe20007fde0ff */
        /* <DEDUP_REMOVED lines=15> */
[C---:B---3--:R-:W-:Y:S01]  /*2c140*/  IMAD.X R36, R55.reuse, 0x1, R36, P5 ;  /* 0x0000000137247824 */ /* 0x048fe200028e0624 */
[----:B------:R-:W-:Y:S02]  /*2c150*/  PRMT R71, RZ, 0x7610, R71 ;  /* 0x00007610ff477816 */ /* 0x000fe40000000047 */
[----:B------:R-:W-:Y:S01]  /*2c160*/  IADD3 R38, P5, PT, R4, R38, RZ ;  /* 0x0000002604267210 */ /* 0x000fe20007fbe0ff */
        /* <DEDUP_REMOVED lines=67> */
[----:B------:R-:W4:Y:S01]  /*2c5a0*/  LDL.LU R10, [R1+0xc9c] ;  /* 0x000c9c00010a7983 */ /* 0x000f220000300800 */
        /* <DEDUP_REMOVED lines=8> */
[C---:B---3--:R-:W-:Y:S01]  /*2c630*/  IMAD.X R34, R55.reuse, 0x1, R34, P5 ;  /* 0x0000000137227824 */ /* 0x048fe200028e0622 */
[----:B------:R-:W-:Y:S01]  /*2c640*/  PRMT R76, RZ, 0x7610, R76 ;  /* 0x00007610ff4c7816 */ /* 0x000fe2000000004c */
        /* <DEDUP_REMOVED lines=10> */
[----:B------:R0:W4:Y:S01]  /*2c6f0*/  @P1 LDG.E.U8 R76, desc[UR18][R10.64] ;  /* 0x000000120a4c1981 */ /* 0x000122000c1e1100 */
[----:B------:R-:W-:Y:S02]  /*2c700*/  ISETP.GT.AND P3, PT, R12, 0x58, PT ;  /* 0x000000580c00780c */ /* 0x000fe40003f64270 */
[C---:B------:R-:W-:Y:S01]  /*2c710*/  IADD3 R19, P5, PT, R4.reuse, R19, RZ ;  /* 0x0000001304137210 */ /* 0x040fe20007fbe0ff */
[----:B------:R-:W-:Y:S01]  /*2c720*/  STL [R1+0xca4], R34 ;  /* 0x000ca42201007387 */ /* 0x000fe20000100800 */
[----:B------:R-:W-:-:S03]  /*2c730*/  IADD3 R33, P6, PT, R4, R33, RZ ;  /* 0x0000002104217210 */ /* 0x000fc60007fde0ff */
[----:B------:R-:W-:Y:S01]  /*2c740*/  IMAD.X R24, R55, 0x1, R24, P5 ;  /* 0x0000000137187824 */ /* 0x000fe200028e0618 */
[----:B------:R-:W-:-:S05]  /*2c750*/  PRMT R77, RZ, 0x7610, R77 ;  /* 0x00007610ff4d7816 */ /* 0x000fca000000004d */
        /* <DEDUP_REMOVED lines=8> */
[----:B------:R-:W-:Y:S04]  /*2c7e0*/  STL [R1+0xcb0], R19 ;  /* 0x000cb01301007387 */ /* 0x000fe80000100800 */
[----:B----4-:R1:W-:Y:S04]  /*2c7f0*/  STL [R1+0x6c], R76 ;  /* 0x00006c4c01007387 */ /* 0x0103e80000100800 */
[----:B-1----:R-:W4:Y:S04]  /*2c800*/  LDL.LU R76, [R1+0xcc8] ;  /* 0x000cc800014c7983 */ /* 0x002f280000300800 */
        /* <DEDUP_REMOVED lines=15> */
[----:B----4-:R-:W-:-:S03]  /*2c900*/  IADD3 R76, P5, PT, R4, R76, RZ ;  /* 0x0000004c044c7210 */ /* 0x010fc60007fbe0ff */
[----:B------:R-:W3:Y:S01]  /*2c910*/  LDL.LU R33, [R1+0x1510] ;  /* 0x0015100001217983 */ /* 0x000ee20000300800 */
[----:B0-----:R-:W-:Y:S02]  /*2c920*/  IMAD.MOV.U32 R11, RZ, RZ, R31 ;  /* 0x000000ffff0b7224 */ /* 0x001fe400078e001f */
[----:B------:R-:W-:-:S05]  /*2c930*/  @P1 IMAD.MOV.U32 R10, RZ, RZ, R28 ;  /* 0x000000ffff0a1224 */ /* 0x000fca00078e001c */
[----:B------:R-:W4:Y:S04]  /*2c940*/  @P1 LDG.E.U8 R30, desc[UR18][R10.64] ;  /* 0x000000120a1e1981 */ /* 0x000f28000c1e1100 */
[----:B------:R-:W-:Y:S04]  /*2c950*/  STL [R1+0xcbc], R31 ;  /* 0x000cbc1f01007387 */ /* 0x000fe80000100800 */
[----:B--2---:R0:W-:Y:S04]  /*2c960*/  STL [R1+0x64], R32 ;  /* 0x0000642001007387 */ /* 0x0041e80000100800 */
[----:B0-----:R-:W2:Y:S04]  /*2c970*/  LDL.LU R32, [R1+0x150c] ;  /* 0x00150c0001207983 */ /* 0x001ea80000300800 */
        /* <DEDUP_REMOVED lines=22> */
[----:B------:R-:W-:Y:S01]  /*2cae0*/  PRMT R29, RZ, 0x7610, R29 ;  /* 0x00007610ff1d7816 */ /* 0x000fe2000000001d */
[----:B--2---:R0:W-:Y:S01]  /*2caf0*/  STL [R1+0x5c], R21 ;  /* 0x00005c1501007387 */ /* 0x0041e20000100800 */
[----:B---3--:R-:W-:-:S03]  /*2cb00*/  IMAD.X R10, R55, 0x1, R10, P6 ;  /* 0x00000001370a7824 */ /* 0x008fc600030e060a */
[----:B0-----:R-:W2:Y:S04]  /*2cb10*/  LDL.LU R21, [R1+0xce8] ;  /* 0x000ce80001157983 */ /* 0x001ea80000300800 */
[-C--:B------:R-:W-:Y:S01]  /*2cb20*/  @P4 LOP3.LUT R11, R11, R10.reuse, RZ, 0x3c, !PT ;  /* 0x0000000a0b0b4212 */ /* 0x080fe200078e3cff */
[----:B------:R-:W-:Y:S04]  /*2cb30*/  STL [R1+0xcd8], R24 ;  /* 0x000cd81801007387 */ /* 0x000fe80000100800 */
[----:B------:R-:W3:Y:S04]  /*2cb40*/  LDL.LU R19, [R1+0xcf0] ;  /* 0x000cf00001137983 */ /* 0x000ee80000300800 */
[----:B------:R0:W-:Y:S02]  /*2cb50*/  STL [R1+0xccc], R10 ;  /* 0x000ccc0a01007387 */ /* 0x0001e40000100800 */
[----:B0-----:R-:W-:-:S04]  /*2cb60*/  @P4 LOP3.LUT R10, R11, R10, RZ, 0x3c, !PT ;  /* 0x0000000a0b0a4212 */ /* 0x001fc800078e3cff */
[----:B------:R-:W-:-:S05]  /*2cb70*/  @P4 LOP3.LUT R11, R11, R10, RZ, 0x3c, !PT ;  /* 0x0000000a0b0b4212 */ /* 0x000fca00078e3cff */
[----:B------:R0:W2:Y:S01]  /*2cb80*/  @P4 LDG.E.U8 R29, desc[UR18][R10.64] ;  /* 0x000000120a1d4981 */ /* 0x0000a2000c1e1100 */
[----:B------:R-:W-:Y:S01]  /*2cb90*/  ISETP.GT.AND P1, PT, R12, 0x5d, PT ;  /* 0x0000005d0c00780c */ /* 0x000fe20003f24270 */
[----:B------:R-:W-:Y:S01]  /*2cba0*/  IMAD.X R28, R55, 0x1, R28, P5 ;  /* 0x00000001371c7824 */ /* 0x000fe200028e061c */
[----:B------:R-:W-:-:S04]  /*2cbb0*/  PRMT R13, RZ, 0x7610, R13 ;  /* 0x00007610ff0d7816 */ /* 0x000fc8000000000d */
[----:B------:R-:W-:Y:S01]  /*2cbc0*/  STL [R1+0xcd4], R28 ;  /* 0x000cd41c01007387 */ /* 0x000fe20000100800 */
[----:B0-----:R-:W-:-:S06]  /*2cbd0*/  IMAD.MOV.U32 R11, RZ, RZ, R28 ;  /* 0x000000ffff0b7224 */ /* 0x001fcc00078e001c */
[----:B------:R-:W-:-:S05]  /*2cbe0*/  @P1 IMAD.MOV.U32 R10, RZ, RZ, R24 ;  /* 0x000000ffff0a1224 */ /* 0x000fca00078e0018 */
[----:B------:R-:W3:Y:S04]  /*2cbf0*/  @P1 LDG.E.U8 R13, desc[UR18][R10.64] ;  /* 0x000000120a0d1981 */ /* 0x000ee8000c1e1100 */
[----:B--2---:R0:W-:Y:S04]  /*2cc00*/  STL [R1+0x58], R29 ;  /* 0x0000581d01007387 */ /* 0x0041e80000100800 */
[----:B0-----:R-:W2:Y:S04]  /*2cc10*/  LDL.LU R29, [R1+0x1500] ;  /* 0x00150000011d7983 */ /* 0x001ea80000300800 */
[----:B------:R-:W2:Y:S04]  /*2cc20*/  LDL.LU R28, [R1+0x14fc] ;  /* 0x0014fc00011c7983 */ /* 0x000ea80000300800 */
[----:B------:R-:W2:Y:S01]  /*2cc30*/  LDL.LU R11, [R1+0xcdc] ;  /* 0x000cdc00010b7983 */ /* 0x000ea20000300800 */
[----:B------:R-:W-:-:S02]  /*2cc40*/  ISETP.GT.AND P3, PT, R12, 0x5e, PT ;  /* 0x0000005e0c00780c */ /* 0x000fc40003f64270 */
[C---:B------:R-:W-:Y:S01]  /*2cc50*/  IADD3 R76, P5, PT, R4.reuse, R76, RZ ;  /* 0x0000004c044c7210 */ /* 0x040fe20007fbe0ff */
[----:B------:R-:W4:Y:S01]  /*2cc60*/  LDL.LU R24, [R1+0xcec] ;  /* 0x000cec0001187983 */ /* 0x000f220000300800 */
[----:B------:R-:W-:Y:S02]  /*2cc70*/  PRMT R26, RZ, 0x7610, R26 ;  /* 0x00007610ff1a7816 */ /* 0x000fe4000000001a */
[----:B------:R-:W-:Y:S01]  /*2cc80*/  IADD3 R21, P6, PT, R4, R21, RZ ;  /* 0x0000001504157210 */ /* 0x000fe20007fde0ff */
[----:B------:R-:W-:Y:S04]  /*2cc90*/  STL [R1+0xce0], R76 ;  /* 0x000ce04c01007387 */ /* 0x000fe80000100800 */
[----:B---3--:R0:W-:Y:S02]  /*2cca0*/  STL [R1+0x54], R13 ;  /* 0x0000540d01007387 */ /* 0x0081e40000100800 */
[----:B------:R-:W-:-:S02]  /*2ccb0*/  @P3 IMAD.MOV.U32 R10, RZ, RZ, R76 ;  /* 0x000000ffff0a3224 */ /* 0x000fc400078e004c */
[----:B0-----:R-:W3:Y:S01]  /*2ccc0*/  LDL.LU R13, [R1+0xcf8] ;  /* 0x000cf800010d7983 */ /* 0x001ee20000300800 */
[----:B--2---:R-:W-:-:S05]  /*2ccd0*/  IMAD.X R11, R55, 0x1, R11, P5 ;  /* 0x00000001370b7824 */ /* 0x004fca00028e060b */
[----:B------:R0:W-:Y:S04]  /*2cce0*/  STL [R1+0xcdc], R11 ;  /* 0x000cdc0b01007387 */ /* 0x0001e80000100800 */
[----:B------:R0:W2:Y:S04]  /*2ccf0*/  @P3 LDG.E.U8 R26, desc[UR18][R10.64] ;  /* 0x000000120a1a3981 */ /* 0x0000a8000c1e1100 */
[----:B------:R-:W-:Y:S04]  /*2cd00*/  STL [R1+0xce8], R21 ;  /* 0x000ce81501007387 */ /* 0x000fe80000100800 */
[----:B------:R-:W3:Y:S01]  /*2cd10*/  LDL.LU R10, [R1+0xce4] ;  /* 0x000ce400010a7983 */ /* 0x000ee20000300800 */
[----:B------:R-:W-:Y:S01]  /*2cd20*/  ISETP.GT.AND P4, PT, R12, 0x5f, PT ;  /* 0x0000005f0c00780c */ /* 0x000fe20003f84270 */
[----:B0-----:R-:W-:Y:S01]  /*2cd30*/  IMAD.MOV.U32 R11, RZ, RZ, R21 ;  /* 0x000000ffff0b7224 */ /* 0x001fe200078e0015 */
[----:B------:R-:W-:Y:S01]  /*2cd40*/  IADD3 R19, P5, PT, R4, R19, RZ ;  /* 0x0000001304137210 */ /* 0x000fe20007fbe0ff */
[----:B------:R-:W4:Y:S04]  /*2cd50*/  LDL.LU R76, [R1+0xcf4] ;  /* 0x000cf400014c7983 */ /* 0x000f280000300800 */
[----:B------:R-:W-:Y:S01]  /*2cd60*/  STL [R1+0xcf0], R19 ;  /* 0x000cf01301007387 */ /* 0x000fe20000100800 */
[----:B------:R-:W-:-:S03]  /*2cd70*/  PRMT R27, RZ, 0x7610, R27 ;  /* 0x00007610ff1b7816 */ /* 0x000fc6000000001b */
[----:B--2---:R0:W-:Y:S01]  /*2cd80*/  STL [R1+0x50], R26 ;  /* 0x0000501a01007387 */ /* 0x0041e20000100800 */
[----:B---3--:R-:W-:-:S03]  /*2cd90*/  IMAD.X R10, R55, 0x1, R10, P6 ;  /* 0x00000001370a7824 */ /* 0x008fc600030e060a */
[----:B0-----:R-:W2:Y:S02]  /*2cda0*/  LDL.LU R26, [R1+0xd00] ;  /* 0x000d0000011a7983 */ /* 0x001ea40000300800 */
[-C--:B------:R-:W-:Y:S02]  /*2cdb0*/  @P4 LOP3.LUT R11, R11, R10.reuse, RZ, 0x3c, !PT ;  /* 0x0000000a0b0b4212 */ /* 0x080fe400078e3cff */
[----:B------:R-:W3:Y:S04]  /*2cdc0*/  LDL.LU R21, [R1+0xd08] ;  /* 0x000d080001157983 */ /* 0x000ee80000300800 */
[----:B------:R0:W-:Y:S02]  /*2cdd0*/  STL [R1+0xce4], R10 ;  /* 0x000ce40a01007387 */ /* 0x0001e40000100800 */
[----:B0-----:R-:W-:-:S04]  /*2cde0*/  @P4 LOP3.LUT R10, R11, R10, RZ, 0x3c, !PT ;  /* 0x0000000a0b0a4212 */ /* 0x001fc800078e3cff */
[----:B------:R-:W-:-:S05]  /*2cdf0*/  @P4 LOP3.LUT R11, R11, R10, RZ, 0x3c, !PT ;  /* 0x0000000a0b0b4212 */ /* 0x000fca00078e3cff */
[----:B------:R0:W3:Y:S01]  /*2ce00*/  @P4 LDG.E.U8 R27, desc[UR18][R10.64] ;  /* 0x000000120a1b4981 */ /* 0x0000e2000c1e1100 */
[C---:B------:R-:W-:Y:S02]  /*2ce10*/  ISETP.GT.AND P1, PT, R12.reuse, 0x60, PT ;  /* 0x000000600c00780c */ /* 0x040fe40003f24270 */
[----:B------:R-:W-:Y:S01]  /*2ce20*/  ISETP.GT.AND P3, PT, R12, 0x61, PT ;  /* 0x000000610c00780c */ /* 0x000fe20003f64270 */
[C---:B----4-:R-:W-:Y:S01]  /*2ce30*/  IMAD.X R24, R55.reuse, 0x1, R24, P5 ;  /* 0x0000000137187824 */ /* 0x050fe200028e0618 */
[----:B------:R-:W-:Y:S02]  /*2ce40*/  IADD3 R13, P5, PT, R4, R13, RZ ;  /* 0x0000000d040d7210 */ /* 0x000fe40007fbe0ff */
[----:B------:R-:W-:Y:S02]  /*2ce50*/  PRMT R47, RZ, 0x7610, R47 ;  /* 0x00007610ff2f7816 */ /* 0x000fe4000000002f */
[----:B------:R-:W-:Y:S01]  /*2ce60*/  STL [R1+0xcec], R24 ;  /* 0x000cec1801007387 */ /* 0x000fe20000100800 */
[----:B------:R-:W-:-:S04]  /*2ce70*/  IMAD.X R76, R55, 0x1, R76, P5 ;  /* 0x00000001374c7824 */ /* 0x000fc800028e064c */
[----:B0-----:R-:W-:Y:S02]  /*2ce80*/  @P1 IMAD.MOV.U32 R10, RZ, RZ, R19 ;  /* 0x000000ffff0a1224 */ /* 0x001fe400078e0013 */
[----:B------:R-:W-:Y:S01]  /*2ce90*/  @P1 IMAD.MOV.U32 R11, RZ, RZ, R24 ;  /* 0x000000ffff0b1224 */ /* 0x000fe200078e0018 */
[----:B------:R-:W-:-:S04]  /*2cea0*/  PRMT R57, RZ, 0x7610, R57 ;  /* 0x00007610ff397816 */ /* 0x000fc80000000039 */
[----:B------:R0:W4:Y:S02]  /*2ceb0*/  @P1 LDG.E.U8 R47, desc[UR18][R10.64] ;  /* 0x000000120a2f1981 */ /* 0x000124000c1e1100 */
[----:B0-----:R-:W-:Y:S02]  /*2cec0*/  @P3 IMAD.MOV.U32 R10, RZ, RZ, R13 ;  /* 0x000000ffff0a3224 */ /* 0x001fe400078e000d */
[----:B------:R-:W-:-:S05]  /*2ced0*/  @P3 IMAD.MOV.U32 R11, RZ, RZ, R76 ;  /* 0x000000ffff0b3224 */ /* 0x000fca00078e004c */
[----:B------:R0:W4:Y:S01]  /*2cee0*/  @P3 LDG.E.U8 R57, desc[UR18][R10.64] ;  /* 0x000000120a393981 */ /* 0x000122000c1e1100 */
[C---:B--2---:R-:W-:Y:S02]  /*2cef0*/  IADD3 R26, P6, PT, R4.reuse, R26, RZ ;  /* 0x0000001a041a7210 */ /* 0x044fe40007fde0ff */
[----:B---3--:R-:W-:Y:S01]  /*2cf00*/  IADD3 R21, P5, PT, R4, R21, RZ ;  /* 0x0000001504157210 */ /* 0x008fe20007fbe0ff */
[----:B------:R1:W-:Y:S04]  /*2cf10*/  STL [R1+0x4c], R27 ;  /* 0x00004c1b01007387 */ /* 0x0003e80000100800 */
        /* <DEDUP_REMOVED lines=186> */
[----:B------:R-:W-:-:S04]  /*2dac0*/  IMAD.X R64, R55, 0x1, R64, P5 ;  /* 0x0000000137407824 */ /* 0x000fc800028e0640 */
[----:B0-----:R-:W-:Y:S02]  /*2dad0*/  IMAD.MOV.U32 R10, RZ, RZ, R64 ;  /* 0x000000ffff0a7224 */ /* 0x001fe400078e0040 */
[----:B------:R-:W-:-:S06]  /*2dae0*/  IMAD.MOV.U32 R11, RZ, RZ, R17 ;  /* 0x000000ffff0b7224 */ /* 0x000fcc00078e0011 */
[----:B------:R-:W-:-:S04]  /*2daf0*/  @P1 LOP3.LUT R11, R11, R10, RZ, 0x3c, !PT ;  /* 0x0000000a0b0b1212 */ /* 0x000fc800078e3cff */
[C---:B------:R-:W-:Y:S02]  /*2db00*/  @P1 LOP3.LUT R10, R11.reuse, R10, RZ, 0x3c, !PT ;  /* 0x0000000a0b0a1212 */ /* 0x040fe400078e3cff */
[----:B------:R-:W-:Y:S01]  /*2db10*/  PRMT R14, RZ, 0x7610, R14 ;  /* 0x00007610ff0e7816 */ /* 0x000fe2000000000e */
[----:B------:R-:W-:Y:S01]  /*2db20*/  STL [R1+0x26c], R64 ;  /* 0x00026c4001007387 */ /* 0x000fe20000100800 */
[----:B------:R-:W-:-:S05]  /*2db30*/  @P1 LOP3.LUT R11, R11, R10, RZ, 0x3c, !PT ;  /* 0x0000000a0b0b1212 */ /* 0x000fca00078e3cff */
[----:B------:R0:W3:Y:S04]  /*2db40*/  @P1 LDG.E.U8 R14, desc[UR18][R10.64] ;  /* 0x000000120a0e1981 */ /* 0x0000e8000c1e1100 */
[----:B--2---:R1:W-:Y:S04]  /*2db50*/  STL [R1+0x10], R68 ;  /* 0x0000104401007387 */ /* 0x0043e80000100800 */
[----:B-1----:R-:W2:Y:S04]  /*2db60*/  LDL.LU R68, [R1+0x14c8] ;  /* 0x0014c80001447983 */ /* 0x002ea80000300800 */
[----:B------:R-:W2:Y:S04]  /*2db70*/  LDL.LU R64, [R1+0x14c4] ;  /* 0x0014c40001407983 */ /* 0x000ea80000300800 */
[----:B------:R-:W2:Y:S04]  /*2db80*/  LDL.LU R17, [R1+0xd6c] ;  /* 0x000d6c0001117983 */ /* 0x000ea80000300800 */
[----:B------:R-:W2:Y:S01]  /*2db90*/  LDL.LU R10, [R1+0xd5c] ;  /* 0x000d5c00010a7983 */ /* 0x000ea20000300800 */
[----:B------:R-:W-:-:S02]  /*2dba0*/  ISETP.GT.AND P3, PT, R12, 0x70, PT ;  /* 0x000000700c00780c */ /* 0x000fc40003f64270 */
[----:B------:R-:W-:-:S05]  /*2dbb0*/  IADD3 R13, P5, PT, R4, R13, RZ ;  /* 0x0000000d040d7210 */ /* 0x000fca0007fbe0ff */
[----:B0-----:R-:W-:Y:S01]  /*2dbc0*/  IMAD.MOV.U32 R11, RZ, RZ, R13 ;  /* 0x000000ffff0b7224 */ /* 0x001fe200078e000d */
[----:B------:R-:W-:Y:S04]  /*2dbd0*/  STL [R1+0xd60], R13 ;  /* 0x000d600d01007387 */ /* 0x000fe80000100800 */
[----:B---3--:R0:W-:Y:S01]  /*2dbe0*/  STL [R1+0xc], R14 ;  /* 0x00000c0e01007387 */ /* 0x0081e20000100800 */
[----:B------:R-:W-:-:S03]  /*2dbf0*/  PRMT R52, RZ, 0x7610, R52 ;  /* 0x00007610ff347816 */ /* 0x000fc60000000034 */
[----:B0-----:R-:W3:Y:S04]  /*2dc00*/  LDL.LU R14, [R1+0xd78] ;  /* 0x000d7800010e7983 */ /* 0x001ee80000300800 */
[----:B------:R-:W3:Y:S01]  /*2dc10*/  LDL.LU R13, [R1+0xd80] ;  /* 0x000d8000010d7983 */ /* 0x000ee20000300800 */
[----:B--2---:R-:W-:-:S05]  /*2dc20*/  IMAD.X R10, R55, 0x1, R10, P5 ;  /* 0x00000001370a7824 */ /* 0x004fca00028e060a */
[-C--:B------:R-:W-:Y:S01]  /*2dc30*/  @P3 LOP3.LUT R11, R11, R10.reuse, RZ, 0x3c, !PT ;  /* 0x0000000a0b0b3212 */ /* 0x080fe200078e3cff */
[----:B------:R0:W-:Y:S03]  /*2dc40*/  STL [R1+0xd5c], R10 ;  /* 0x000d5c0a01007387 */ /* 0x0001e60000100800 */
[----:B0-----:R-:W-:-:S04]  /*2dc50*/  @P3 LOP3.LUT R10, R11, R10, RZ, 0x3c, !PT ;  /* 0x0000000a0b0a3212 */ /* 0x001fc800078e3cff */
[----:B------:R-:W-:-:S05]  /*2dc60*/  @P3 LOP3.LUT R11, R11, R10, RZ, 0x3c, !PT ;  /* 0x0000000a0b0b3212 */ /* 0x000fca00078e3cff */
[----:B------:R0:W2:Y:S04]  /*2dc70*/  @P3 LDG.E.U8 R52, desc[UR18][R10.64] ;  /* 0x000000120a343981 */ /* 0x0000a8000c1e1100 */
[----:B------:R-:W2:Y:S01]  /*2dc80*/  LDL.LU R11, [R1+0xd64] ;  /* 0x000d6400010b7983 */ /* 0x000ea20000300800 */
[C---:B------:R-:W-:Y:S02]  /*2dc90*/  ISETP.GT.AND P4, PT, R12.reuse, 0x71, PT ;  /* 0x000000710c00780c */ /* 0x040fe40003f84270 */
[----:B------:R-:W-:Y:S02]  /*2dca0*/  ISETP.GT.AND P1, PT, R12, 0x72, PT ;  /* 0x000000720c00780c */ /* 0x000fe40003f24270 */
[C---:B------:R-:W-:Y:S02]  /*2dcb0*/  IADD3 R60, P6, PT, R4.reuse, R60, RZ ;  /* 0x0000003c043c7210 */ /* 0x040fe40007fde0ff */
[----:B------:R-:W-:-:S02]  /*2dcc0*/  IADD3 R16, P5, PT, R4, R16, RZ ;  /* 0x0000001004107210 */ /* 0x000fc40007fbe0ff */
[----:B------:R-:W-:Y:S01]  /*2dcd0*/  PRMT R56, RZ, 0x7610, R56 ;  /* 0x00007610ff387816 */ /* 0x000fe20000000038 */
[----:B------:R1:W-:Y:S02]  /*2dce0*/  STL [R1+0xd68], R60 ;  /* 0x000d683c01007387 */ /* 0x0003e40000100800 */
[C---:B------:R-:W-:Y:S02]  /*2dcf0*/  IMAD.X R17, R55.reuse, 0x1, R17, P5 ;  /* 0x0000000137117824 */ /* 0x040fe400028e0611 */
[----:B0-----:R-:W-:Y:S01]  /*2dd00*/  @P4 IMAD.MOV.U32 R10, RZ, RZ, R60 ;  /* 0x000000ffff0a4224 */ /* 0x001fe200078e003c */
[----:B------:R-:W-:Y:S01]  /*2dd10*/  STL [R1+0xd70], R16 ;  /* 0x000d701001007387 */ /* 0x000fe20000100800 */
[----:B------:R-:W-:Y:S01]  /*2dd20*/  PRMT R15, RZ, 0x7610, R15 ;  /* 0x00007610ff0f7816 */ /* 0x000fe2000000000f */
[----:B--2---:R-:W-:-:S05]  /*2dd30*/  IMAD.X R11, R55, 0x1, R11, P6 ;  /* 0x00000001370b7824 */ /* 0x004fca00030e060b */
[----:B------:R0:W-:Y:S04]  /*2dd40*/  STL [R1+0xd64], R11 ;  /* 0x000d640b01007387 */ /* 0x0001e80000100800 */
[----:B------:R2:W3:Y:S04]  /*2dd50*/  @P4 LDG.E.U8 R56, desc[UR18][R10.64] ;  /* 0x000000120a384981 */ /* 0x0004e8000c1e1100 */
[----:B-1----:R-:W4:Y:S01]  /*2dd60*/  LDL.LU R60, [R1+0x14c0] ;  /* 0x0014c000013c7983 */ /* 0x002f220000300800 */
[----:B--2---:R-:W-:Y:S02]  /*2dd70*/  @P1 IMAD.MOV.U32 R10, RZ, RZ, R16 ;  /* 0x000000ffff0a1224 */ /* 0x004fe400078e0010 */
[----:B0-----:R-:W-:-:S05]  /*2dd80*/  @P1 IMAD.MOV.U32 R11, RZ, RZ, R17 ;  /* 0x000000ffff0b1224 */ /* 0x001fca00078e0011 */
[----:B------:R-:W2:Y:S04]  /*2dd90*/  @P1 LDG.E.U8 R15, desc[UR18][R10.64] ;  /* 0x000000120a0f1981 */ /* 0x000ea8000c1e1100 */
[----:B------:R-:W-:Y:S04]  /*2dda0*/  STL [R1+0xd6c], R17 ;  /* 0x000d6c1101007387 */ /* 0x000fe80000100800 */
[----:B---3--:R0:W-:Y:S04]  /*2ddb0*/  STL [R1+0x4], R56 ;  /* 0x0000043801007387 */ /* 0x0081e80000100800 */
[----:B0-----:R-:W3:Y:S04]  /*2ddc0*/  LDL.LU R56, [R1+0x14bc] ;  /* 0x0014bc0001387983 */ /* 0x001ee80000300800 */
[----:B------:R-:W3:Y:S04]  /*2ddd0*/  LDL.LU R17, [R1+0x14b8] ;  /* 0x0014b80001117983 */ /* 0x000ee80000300800 */
[----:B------:R-:W3:Y:S04]  /*2dde0*/  LDL.LU R16, [R1+0x14b4] ;  /* 0x0014b40001107983 */ /* 0x000ee80000300800 */
[----:B--2---:R0:W-:Y:S04]  /*2ddf0*/  STL [R1], R15 ;  /* 0x0000000f01007387 */ /* 0x0041e80000100800 */
[----:B0-----:R-:W2:Y:S04]  /*2de00*/  LDL.LU R15, [R1+0x14b0] ;  /* 0x0014b000010f7983 */ /* 0x001ea80000300800 */
[----:B------:R-:W2:Y:S01]  /*2de10*/  LDL.LU R11, [R1+0xd74] ;  /* 0x000d7400010b7983 */ /* 0x000ea20000300800 */
[----:B------:R-:W-:-:S02]  /*2de20*/  ISETP.GT.AND P3, PT, R12, 0x73, PT ;  /* 0x000000730c00780c */ /* 0x000fc40003f64270 */
[----:B------:R-:W-:Y:S02]  /*2de30*/  IADD3 R14, P4, PT, R4, R14, RZ ;  /* 0x0000000e040e7210 */ /* 0x000fe40007f9e0ff */
[----:B------:R-:W-:-:S03]  /*2de40*/  PRMT R93, RZ, 0x7610, R93 ;  /* 0x00007610ff5d7816 */ /* 0x000fc6000000005d */
[----:B------:R0:W-:Y:S06]  /*2de50*/  STL [R1+0xd78], R14 ;  /* 0x000d780e01007387 */ /* 0x0001ec0000100800 */
[----:B------:R-:W-:Y:S02]  /*2de60*/  @P3 IMAD.MOV.U32 R10, RZ, RZ, R14 ;  /* 0x000000ffff0a3224 */ /* 0x000fe400078e000e */
[----:B--2---:R-:W-:-:S05]  /*2de70*/  IMAD.X R11, R55, 0x1, R11, P4 ;  /* 0x00000001370b7824 */ /* 0x004fca00020e060b */
[----:B------:R1:W-:Y:S04]  /*2de80*/  STL [R1+0xd74], R11 ;  /* 0x000d740b01007387 */ /* 0x0003e80000100800 */
[----:B0-----:R-:W2:Y:S04]  /*2de90*/  LDL.LU R14, [R1+0x14ac] ;  /* 0x0014ac00010e7983 */ /* 0x001ea80000300800 */
[----:B------:R0:W2:Y:S04]  /*2dea0*/  @P3 LDG.E.U8 R93, desc[UR18][R10.64] ;  /* 0x000000120a5d3981 */ /* 0x0000a8000c1e1100 */
[----:B-1----:R-:W2:Y:S01]  /*2deb0*/  LDL.LU R11, [R1+0xd7c] ;  /* 0x000d7c00010b7983 */ /* 0x002ea20000300800 */
[----:B------:R-:W-:-:S02]  /*2dec0*/  ISETP.GT.AND P5, PT, R12, 0x74, PT ;  /* 0x000000740c00780c */ /* 0x000fc40003fa4270 */
[----:B------:R-:W-:Y:S02]  /*2ded0*/  IADD3 R13, P1, PT, R4, R13, RZ ;  /* 0x0000000d040d7210 */ /* 0x000fe40007f3e0ff */
[----:B------:R-:W-:-:S03]  /*2dee0*/  PRMT R91, RZ, 0x7610, R91 ;  /* 0x00007610ff5b7816 */ /* 0x000fc6000000005b */
[----:B------:R1:W-:Y:S06]  /*2def0*/  STL [R1+0xd80], R13 ;  /* 0x000d800d01007387 */ /* 0x0003ec0000100800 */
[----:B0-----:R-:W-:Y:S02]  /*2df00*/  @P5 IMAD.MOV.U32 R10, RZ, RZ, R13 ;  /* 0x000000ffff0a5224 */ /* 0x001fe400078e000d */
[----:B--2---:R-:W-:-:S05]  /*2df10*/  IMAD.X R11, R55, 0x1, R11, P1 ;  /* 0x00000001370b7824 */ /* 0x004fca00008e060b */
[----:B------:R0:W-:Y:S04]  /*2df20*/  STL [R1+0xd7c], R11 ;  /* 0x000d7c0b01007387 */ /* 0x0001e80000100800 */
[----:B-1----:R-:W2:Y:S04]  /*2df30*/  LDL.LU R13, [R1+0x14a8] ;  /* 0x0014a800010d7983 */ /* 0x002ea80000300800 */
[----:B------:R-:W2:Y:S04]  /*2df40*/  @P5 LDG.E.U8 R91, desc[UR18][R10.64] ;  /* 0x000000120a5b5981 */ /* 0x000ea8000c1e1100 */
[----:B------:R-:W3:Y:S04]  /*2df50*/  LDL.LU R10, [R1+0xd84] ;  /* 0x000d8400010a7983 */ /* 0x000ee80000300800 */
[----:B0-----:R-:W3:Y:S01]  /*2df60*/  LDL.LU R11, [R1+0xd88] ;  /* 0x000d8800010b7983 */ /* 0x001ee20000300800 */
[----:B------:R-:W-:-:S02]  /*2df70*/  ISETP.GT.AND P3, PT, R12, 0x75, PT ;  /* 0x000000750c00780c */ /* 0x000fc40003f64270 */
[----:B------:R-:W-:Y:S01]  /*2df80*/  PRMT R90, RZ, 0x7610, R90 ;  /* 0x00007610ff5a7816 */ /* 0x000fe2000000005a */
[----:B--2---:R0:W-:Y:S01]  /*2df90*/  STL [R1+0x1458], R91 ;  /* 0x0014585b01007387 */ /* 0x0041e20000100800 */
[----:B---3--:R-:W-:Y:S01]  /*2dfa0*/  IADD3 R11, P1, PT, R4, R11, RZ ;  /* 0x0000000b040b7210 */ /* 0x008fe20007f3e0ff */
[----:B0-----:R-:W-:Y:S02]  /*2dfb0*/  IMAD.MOV.U32 R91, RZ, RZ, R44 ;  /* 0x000000ffff5b7224 */ /* 0x001fe400078e002c */
[----:B------:R-:W2:Y:S02]  /*2dfc0*/  LDL.LU R44, [R1+0x14a4] ;  /* 0x0014a400012c7983 */ /* 0x000ea40000300800 */
[----:B------:R-:W-:Y:S02]  /*2dfd0*/  IMAD.X R10, R55, 0x1, R10, P1 ;  /* 0x00000001370a7824 */ /* 0x000fe400008e060a */
[----:B------:R0:W-:Y:S04]  /*2dfe0*/  STL [R1+0xd88], R11 ;  /* 0x000d880b01007387 */ /* 0x0001e80000100800 */
[----:B------:R1:W-:Y:S01]  /*2dff0*/  STL [R1+0xd84], R10 ;  /* 0x000d840a01007387 */ /* 0x0003e20000100800 */
[----:B0-----:R-:W-:-:S04]  /*2e000*/  @P3 LOP3.LUT R11, R11, R10, RZ, 0x3c, !PT ;  /* 0x0000000a0b0b3212 */ /* 0x001fc800078e3cff */
[----:B-1----:R-:W-:-:S04]  /*2e010*/  @P3 LOP3.LUT R10, R11, R10, RZ, 0x3c, !PT ;  /* 0x0000000a0b0a3212 */ /* 0x002fc800078e3cff */
[----:B------:R-:W-:-:S05]  /*2e020*/  @P3 LOP3.LUT R11, R11, R10, RZ, 0x3c, !PT ;  /* 0x0000000a0b0b3212 */ /* 0x000fca00078e3cff */
[----:B------:R0:W3:Y:S04]  /*2e030*/  @P3 LDG.E.U8 R90, desc[UR18][R10.64] ;  /* 0x000000120a5a3981 */ /* 0x0000e8000c1e1100 */
[----:B------:R-:W2:Y:S04]  /*2e040*/  LDL.LU R10, [R1+0xd8c] ;  /* 0x000d8c00010a7983 */ /* 0x000ea80000300800 */
[----:B------:R-:W0:Y:S01]  /*2e050*/  LDL.LU R11, [R1+0xd90] ;  /* 0x000d9000010b7983 */ /* 0x000e220000300800 */
[----:B------:R-:W-:Y:S02]  /*2e060*/  ISETP.GT.AND P3, PT, R12, 0x76, PT ;  /* 0x000000760c00780c */ /* 0x000fe40003f64270 */
[----:B------:R-:W-:-:S02]  /*2e070*/  PRMT R89, RZ, 0x7610, R89 ;  /* 0x00007610ff597816 */ /* 0x000fc40000000059 */
[----:B0-----:R-:W-:-:S05]  /*2e080*/  IADD3 R11, P1, PT, R4, R11, RZ ;  /* 0x0000000b040b7210 */ /* 0x001fca0007f3e0ff */
[----:B--2---:R-:W-:Y:S01]  /*2e090*/  IMAD.X R10, R55, 0x1, R10, P1 ;  /* 0x00000001370a7824 */ /* 0x004fe200008e060a */
[----:B------:R0:W-:Y:S04]  /*2e0a0*/  STL [R1+0xd90], R11 ;  /* 0x000d900b01007387 */ /* 0x0001e80000100800 */
[----:B------:R1:W-:Y:S01]  /*2e0b0*/  STL [R1+0xd8c], R10 ;  /* 0x000d8c0a01007387 */ /* 0x0003e20000100800 */
[----:B0-----:R-:W-:-:S04]  /*2e0c0*/  @P3 LOP3.LUT R11, R11, R10, RZ, 0x3c, !PT ;  /* 0x0000000a0b0b3212 */ /* 0x001fc800078e3cff */
[----:B-1----:R-:W-:-:S04]  /*2e0d0*/  @P3 LOP3.LUT R10, R11, R10, RZ, 0x3c, !PT ;  /* 0x0000000a0b0a3212 */ /* 0x002fc800078e3cff */
[----:B------:R-:W-:-:S05]  /*2e0e0*/  @P3 LOP3.LUT R11, R11, R10, RZ, 0x3c, !PT ;  /* 0x0000000a0b0b3212 */ /* 0x000fca00078e3cff */
[----:B------:R-:W2:Y:S04]  /*2e0f0*/  @P3 LDG.E.U8 R89, desc[UR18][R10.64] ;  /* 0x000000120a593981 */ /* 0x000ea8000c1e1100 */
[----:B------:R-:W3:Y:S04]  /*2e100*/  LDL.LU R10, [R1+0x274] ;  /* 0x00027400010a7983 */ /* 0x000ee80000300800 */
[----:B------:R-:W3:Y:S01]  /*2e110*/  LDL.LU R11, [R1+0x278] ;  /* 0x00027800010b7983 */ /* 0x000ee20000300800 */
[----:B------:R-:W-:Y:S02]  /*2e120*/  ISETP.GT.AND P3, PT, R12, 0x77, PT ;  /* 0x000000770c00780c */ /* 0x000fe40003f64270 */
[----:B------:R-:W-:Y:S01]  /*2e130*/  PRMT R88, RZ, 0x7610, R88 ;  /* 0x00007610ff587816 */ /* 0x000fe20000000058 */
[----:B--2---:R0:W-:Y:S01]  /*2e140*/  STL [R1+0x1420], R89 ;  /* 0x0014205901007387 */ /* 0x0041e20000100800 */
[----:B---3--:R-:W-:Y:S01]  /*2e150*/  IADD3 R11, P1, PT, R4, R11, RZ ;  /* 0x0000000b040b7210 */ /* 0x008fe20007f3e0ff */
[----:B0-----:R-:W-:-:S02]  /*2e160*/  IMAD.MOV.U32 R89, RZ, RZ, R48 ;  /* 0x000000ffff597224 */ /* 0x001fc400078e0030 */
[----:B------:R-:W2:Y:S02]  /*2e170*/  LDL.LU R48, [R1+0x14a0] ;  /* 0x0014a00001307983 */ /* 0x000ea40000300800 */
[----:B------:R-:W-:Y:S02]  /*2e180*/  IMAD.X R10, R55, 0x1, R10, P1 ;  /* 0x00000001370a7824 */ /* 0x000fe400008e060a */
[----:B------:R0:W-:Y:S04]  /*2e190*/  STL [R1+0x278], R11 ;  /* 0x0002780b01007387 */ /* 0x0001e80000100800 */
[----:B------:R1:W-:Y:S01]  /*2e1a0*/  STL [R1+0x274], R10 ;  /* 0x0002740a01007387 */ /* 0x0003e20000100800 */
[----:B0-----:R-:W-:-:S04]  /*2e1b0*/  @P3 LOP3.LUT R11, R11, R10, RZ, 0x3c, !PT ;  /* 0x0000000a0b0b3212 */ /* 0x001fc800078e3cff */
[----:B-1----:R-:W-:-:S04]  /*2e1c0*/  @P3 LOP3.LUT R10, R11, R10, RZ, 0x3c, !PT ;  /* 0x0000000a0b0a3212 */ /* 0x002fc800078e3cff */
[----:B------:R-:W-:-:S05]  /*2e1d0*/  @P3 LOP3.LUT R11, R11, R10, RZ, 0x3c, !PT ;  /* 0x0000000a0b0b3212 */ /* 0x000fca00078e3cff */
[----:B------:R-:W3:Y:S04]  /*2e1e0*/  @P3 LDG.E.U8 R88, desc[UR18][R10.64] ;  /* 0x000000120a583981 */ /* 0x000ee8000c1e1100 */
[----:B------:R-:W2:Y:S04]  /*2e1f0*/  LDL.LU R10, [R1+0xd94] ;  /* 0x000d9400010a7983 */ /* 0x000ea80000300800 */
[----:B------:R-:W2:Y:S01]  /*2e200*/  LDL.LU R11, [R1+0xd98] ;  /* 0x000d9800010b7983 */ /* 0x000ea20000300800 */
[----:B------:R-:W-:Y:S02]  /*2e210*/  ISETP.GT.AND P3, PT, R12, 0x78, PT ;  /* 0x000000780c00780c */ /* 0x000fe40003f64270 */
[----:B------:R-:W-:Y:S01]  /*2e220*/  PRMT R87, RZ, 0x7610, R87 ;  /* 0x00007610ff577816 */ /* 0x000fe20000000057 */
[----:B---3--:R0:W-:Y:S01]  /*2e230*/  STL [R1+0x13f8], R88 ;  /* 0x0013f85801007387 */ /* 0x0081e20000100800 */
[----:B--2---:R-:W-:Y:S01]  /*2e240*/  IADD3 R11, P1, PT, R4, R11, RZ ;  /* 0x0000000b040b7210 */ /* 0x004fe20007f3e0ff */
        /* <DEDUP_REMOVED lines=20> */
[----:B------:R0:W2:Y:S04]  /*2e390*/  @P3 LDG.E.U8 R86, desc[UR18][R10.64] ;  /* 0x000000120a563981 */ /* 0x0000a8000c1e1100 */
        /* <DEDUP_REMOVED lines=74> */
[----:B------:R0:W3:Y:S02]  /*2e840*/  @P3 LDG.E.U8 R80, desc[UR18][R10.64] ;  /* 0x000000120a503981 */ /* 0x0000e4000c1e1100 */
[----:B0-----:R-:W-:Y:S02]  /*2e850*/  IMAD.MOV.U32 R10, RZ, RZ, R53 ;  /* 0x000000ffff0a7224 */ /* 0x001fe400078e0035 */
[----:B------:R-:W2:Y:S01]  /*2e860*/  LDL.LU R53, [R1+0x1494] ;  /* 0x0014940001357983 */ /* 0x000ea20000300800 */
[----:B------:R-:W-:Y:S01]  /*2e870*/  IADD3 R2, P3, PT, R4, R2, RZ ;  /* 0x0000000204027210 */ /* 0x000fe20007f7e0ff */
[----:B------:R-:W-:-:S04]  /*2e880*/  IMAD.MOV.U32 R11, RZ, RZ, R0 ;  /* 0x000000ffff0b7224 */ /* 0x000fc800078e0000 */
[----:B------:R-:W-:Y:S01]  /*2e890*/  IMAD.X R3, R55, 0x1, R3, P3 ;  /* 0x0000000137037824 */ /* 0x000fe200018e0603 */
[----:B------:R-:W0:Y:S01]  /*2e8a0*/  S2R R0, SR_TID.X ;  /* 0x0000000000007919 */ /* 0x000e220000002100 */
[----:B---3--:R1:W-:Y:S04]  /*2e8b0*/  STL [R1+0x13fc], R80 ;  /* 0x0013fc5001007387 */ /* 0x0083e80000100800 */
        /* <DEDUP_REMOVED lines=14> */
[----:B-1----:R-:W-:-:S03]  /*2e9a0*/  IMAD.MOV.U32 R80, RZ, RZ, R11 ;  /* 0x000000ffff507224 */ /* 0x002fc600078e000b */
[----:B------:R-:W-:Y:S04]  /*2e9b0*/  STL [R1+0x13e8], R4 ;  /* 0x0013e80401007387 */ /* 0x000fe80000100800 */
[----:B------:R-:W-:Y:S04]  /*2e9c0*/  STL [R1+0x13f4], R4 ;  /* 0x0013f40401007387 */ /* 0x000fe80000100800 */
[----:B------:R1:W-:Y:S04]  /*2e9d0*/  STL [R1+0x1400], R4 ;  /* 0x0014000401007387 */ /* 0x0003e80000100800 */
[----:B------:R-:W3:Y:S04]  /*2e9e0*/  LDL.LU R55, [R1+0x1490] ;  /* 0x0014900001377983 */ /* 0x000ee80000300800 */
[----:B------:R-:W2:Y:S01]  /*2e9f0*/  LDL.LU R11, [R1+0x284] ;  /* 0x00028400010b7983 */ /* 0x000ea20000300800 */
[----:B-1----:R-:W-:-:S03]  /*2ea00*/  IMAD.MOV.U32 R4, RZ, RZ, R10 ;  /* 0x000000ffff047224 */ /* 0x002fc600078e000a */
[----:B------:R-:W2:Y:S01]  /*2ea10*/  LDL.LU R10, [R1+0x288] ;  /* 0x00028800010a7983 */ /* 0x000ea20000300800 */
[----:B------:R-:W-:Y:S02]  /*2ea20*/  ISETP.GT.AND P4, PT, R12, RZ, PT ;  /* 0x000000ff0c00720c */ /* 0x000fe40003f84270 */
[----:B------:R-:W-:Y:S01]  /*2ea30*/  PRMT R54, RZ, 0x7610, R54 ;  /* 0x00007610ff367816 */ /* 0x000fe20000000036 */
[----:B------:R-:W-:Y:S04]  /*2ea40*/  STL [R1+0x12c8], R2 ;  /* 0x0012c80201007387 */ /* 0x000fe80000100800 */
[----:B------:R-:W-:Y:S06]  /*2ea50*/  STL [R1+0x1310], R2 ;  /* 0x0013100201007387 */ /* 0x000fec0000100800 */
[----:B------:R1:W3:Y:S04]  /*2ea60*/  @P4 LDG.E.U8 R54, desc[UR18][R2.64] ;  /* 0x0000001202364981 */ /* 0x0002e8000c1e1100 */
[----:B------:R-:W-:Y:S01]  /*2ea70*/  STL [R1+0x1318], R2 ;  /* 0x0013180201007387 */ /* 0x000fe20000100800 */
[----:B0-----:R-:W-:Y:S01]  /*2ea80*/  LOP3.LUT R0, R0, 0x7f, RZ, 0xc0, !PT ;  /* 0x0000007f00007812 */ /* 0x001fe200078ec0ff */
[----:B------:R-:W-:Y:S03]  /*2ea90*/  BAR.SYNC.DEFER_BLOCKING 0x0 ;  /* 0x0000000000007b1d */ /* 0x000fe60000010000 */
[----:B------:R-:W-:-:S03]  /*2eaa0*/  ISETP.GE.AND P1, PT, R0, R12, PT ;  /* 0x0000000c0000720c */ /* 0x000fc60003f26270 */
[----:B------:R-:W-:Y:S04]  /*2eab0*/  STL [R1+0x1380], R2 ;  /* 0x0013800201007387 */ /* 0x000fe80000100800 */
[----:B------:R-:W-:Y:S04]  /*2eac0*/  STL [R1+0x13a8], R2 ;  /* 0x0013a80201007387 */ /* 0x000fe80000100800 */
[----:B------:R-:W-:Y:S04]  /*2ead0*/  STL [R1+0x13b0], R2 ;  /* 0x0013b00201007387 */ /* 0x000fe80000100800 */
[----:B------:R-:W-:Y:S04]  /*2eae0*/  STL [R1+0x13d8], R2 ;  /* 0x0013d80201007387 */ /* 0x000fe80000100800 */
[----:B------:R1:W-:Y:S01]  /*2eaf0*/  STL [R1+0x13e0], R2 ;  /* 0x0013e00201007387 */ /* 0x0003e20000100800 */
[----:B------:R-:W-:Y:S01]  /*2eb00*/  PRMT R78, RZ, 0x7610, R78 ;  /* 0x00007610ff4e7816 */ /* 0x000fe2000000004e */
[----:B-1----:R-:W-:-:S02]  /*2eb10*/  IMAD.MOV.U32 R2, RZ, RZ, R57 ;  /* 0x000000ffff027224 */ /* 0x002fc400078e0039 */
[----:B------:R-:W3:Y:S04]  /*2eb20*/  LDL.LU R57, [R1+0x148c] ;  /* 0x00148c0001397983 */ /* 0x000ee80000300800 */
        /* <DEDUP_REMOVED lines=9> */
[----:B------:R0:W-:Y:S02]  /*2ebc0*/  STL [R1+0x1404], R3 ;  /* 0x0014040301007387 */ /* 0x0001e40000100800 */
[----:B0-----:R-:W-:-:S02]  /*2ebd0*/  IMAD.MOV.U32 R3, RZ, RZ, R59 ;  /* 0x000000ffff037224 */ /* 0x001fc400078e003b */
[----:B------:R-:W3:Y:S01]  /*2ebe0*/  LDL.LU R59, [R1+0x1488] ;  /* 0x00148800013b7983 */ /* 0x000ee20000300800 */
[----:B--2---:R-:W-:-:S05]  /*2ebf0*/  IADD3 R10, P3, PT, R5, R10, RZ ;  /* 0x0000000a050a7210 */ /* 0x004fca0007f7e0ff */
[----:B------:R-:W-:Y:S01]  /*2ec00*/  IMAD.X R11, R6, 0x1, R11, P3 ;  /* 0x00000001060b7824 */ /* 0x000fe200018e060b */
[----:B------:R0:W-:Y:S04]  /*2ec10*/  STL [R1+0x288], R10 ;  /* 0x0002880a01007387 */ /* 0x0001e80000100800 */
[----:B------:R1:W-:Y:S04]  /*2ec20*/  STL [R1+0x284], R11 ;  /* 0x0002840b01007387 */ /* 0x0003e80000100800 */
[----:B------:R-:W2:Y:S04]  /*2ec30*/  @!P1 LDG.E.U8 R78, desc[UR18][R10.64] ;  /* 0x000000120a4e9981 */ /* 0x000ea8000c1e1100 */
[----:B0-----:R-:W3:Y:S04]  /*2ec40*/  LDL.LU R10, [R1+0x2c4] ;  /* 0x0002c400010a7983 */ /* 0x001ee80000300800 */
[----:B-1----:R-:W3:Y:S01]  /*2ec50*/  LDL.LU R11, [R1+0x2c8] ;  /* 0x0002c800010b7983 */ /* 0x002ee20000300800 */
[----:B------:R-:W-:-:S03]  /*2ec60*/  PRMT R74, RZ, 0x7610, R74 ;  /* 0x00007610ff4a7816 */ /* 0x000fc6000000004a */
[----:B--2---:R0:W-:Y:S01]  /*2ec70*/  STL [R1+0x1408], R78 ;  /* 0x0014084e01007387 */ /* 0x0041e20000100800 */
[----:B---3--:R-:W-:Y:S01]  /*2ec80*/  IADD3 R11, P3, PT, R5, R11, RZ ;  /* 0x0000000b050b7210 */ /* 0x008fe20007f7e0ff */
[----:B0-----:R-:W-:Y:S02]  /*2ec90*/  IMAD.MOV.U32 R78, RZ, RZ, R61 ;  /* 0x000000ffff4e7224 */ /* 0x001fe400078e003d */
[----:B------:R-:W2:Y:S02]  /*2eca0*/  LDL.LU R61, [R1+0x1484] ;  /* 0x00148400013d7983 */ /* 0x000ea40000300800 */
[----:B------:R-:W-:Y:S02]  /*2ecb0*/  IMAD.X R10, R6, 0x1, R10, P3 ;  /* 0x00000001060a7824 */ /* 0x000fe400018e060a */
[----:B------:R0:W-:Y:S04]  /*2ecc0*/  STL [R1+0x2c8], R11 ;  /* 0x0002c80b01007387 */ /* 0x0001e80000100800 */
[----:B------:R1:W-:Y:S01]  /*2ecd0*/  STL [R1+0x2c4], R10 ;  /* 0x0002c40a01007387 */ /* 0x0003e20000100800 */
[----:B0-----:R-:W-:-:S04]  /*2ece0*/  @!P1 LOP3.LUT R11, R11, R10, RZ, 0x3c, !PT ;  /* 0x0000000a0b0b9212 */ /* 0x001fc800078e3cff */
[----:B-1----:R-:W-:-:S04]  /*2ecf0*/  @!P1 LOP3.LUT R10, R11, R10, RZ, 0x3c, !PT ;  /* 0x0000000a0b0a9212 */ /* 0x002fc800078e3cff */
[----:B------:R-:W-:-:S05]  /*2ed00*/  @!P1 LOP3.LUT R11, R11, R10, RZ, 0x3c, !PT ;  /* 0x0000000a0b0b9212 */ /* 0x000fca00078e3cff */
[----:B------:R-:W3:Y:S04]  /*2ed10*/  @!P1 LDG.E.U8 R74, desc[UR18][R10.64] ;  /* 0x000000120a4a9981 */ /* 0x000ee8000c1e1100 */
[----:B------:R-:W2:Y:S04]  /*2ed20*/  LDL.LU R10, [R1+0x324] ;  /* 0x00032400010a7983 */ /* 0x000ea80000300800 */
[----:B------:R-:W2:Y:S01]  /*2ed30*/  LDL.LU R11, [R1+0x328] ;  /* 0x00032800010b7983 */ /* 0x000ea20000300800 */
[----:B------:R-:W-:-:S03]  /*2ed40*/  PRMT R70, RZ, 0x7610, R70 ;  /* 0x00007610ff467816 */ /* 0x000fc60000000046 */
[----:B---3--:R0:W-:Y:S01]  /*2ed50*/  STL [R1+0x140c], R74 ;  /* 0x00140c4a01007387 */ /* 0x0081e20000100800 */
[----:B--2---:R-:W-:Y:S01]  /*2ed60*/  IADD3 R11, P3, PT, R5, R11, RZ ;  /* 0x0000000b050b7210 */ /* 0x004fe20007f7e0ff */
        /* <DEDUP_REMOVED lines=139> */
[----:B--2---:R-:W-:-:S05]  /*2f620*/  IADD3 R11, P3, PT, R5, R11, RZ ;  /* 0x0000000b050b7210 */ /* 0x004fca0007f7e0ff */
[----:B------:R-:W-:Y:S01]  /*2f630*/  IMAD.X R10, R6, 0x1, R10, P3 ;  /* 0x00000001060a7824 */ /* 0x000fe200018e060a */
[----:B------:R1:W-:Y:S04]  /*2f640*/  STL [R1+0x5a8], R11 ;  /* 0x0005a80b01007387 */ /* 0x0003e80000100800 */
[----:B------:R2:W-:Y:S04]  /*2f650*/  STL [R1+0x5a4], R10 ;  /* 0x0005a40a01007387 */ /* 0x0005e80000100800 */
[----:B0-----:R-:W3:Y:S01]  /*2f660*/  LDL.LU R38, [R1+0x628] ;  /* 0x0006280001267983 */ /* 0x001ee20000300800 */
[----:B-1----:R-:W-:-:S04]  /*2f670*/  @!P1 LOP3.LUT R11, R11, R10, RZ, 0x3c, !PT ;  /* 0x0000000a0b0b9212 */ /* 0x002fc800078e3cff */
[----:B--2---:R-:W-:-:S04]  /*2f680*/  @!P1 LOP3.LUT R10, R11, R10, RZ, 0x3c, !PT ;  /* 0x0000000a0b0a9212 */ /* 0x004fc800078e3cff */
[----:B------:R-:W-:-:S05]  /*2f690*/  @!P1 LOP3.LUT R11, R11, R10, RZ, 0x3c, !PT ;  /* 0x0000000a0b0b9212 */ /* 0x000fca00078e3cff */
[----:B------:R-:W2:Y:S04]  /*2f6a0*/  @!P1 LDG.E.U8 R37, desc[UR18][R10.64] ;  /* 0x000000120a259981 */ /* 0x000ea8000c1e1100 */
[----:B------:R-:W3:Y:S04]  /*2f6b0*/  LDL.LU R10, [R1+0x5e4] ;  /* 0x0005e400010a7983 */ /* 0x000ee80000300800 */
[----:B------:R-:W3:Y:S01]  /*2f6c0*/  LDL.LU R11, [R1+0x5e8] ;  /* 0x0005e800010b7983 */ /* 0x000ee20000300800 */
[----:B------:R-:W-:-:S03]  /*2f6d0*/  PRMT R36, RZ, 0x7610, R36 ;  /* 0x00007610ff247816 */ /* 0x000fc60000000024 */
[----:B--2---:R0:W-:Y:S04]  /*2f6e0*/  STL [R1+0x1440], R37 ;  /* 0x0014402501007387 */ /* 0x0041e80000100800 */
[----:B0-----:R-:W2:Y:S01]  /*2f6f0*/  LDL.LU R37, [R1+0x624] ;  /* 0x0006240001257983 */ /* 0x001ea20000300800 */
[----:B---3--:R-:W-:-:S05]  /*2f700*/  IADD3 R11, P3, PT, R5, R11, RZ ;  /* 0x0000000b050b7210 */ /* 0x008fca0007f7e0ff */
[----:B------:R-:W-:Y:S01]  /*2f710*/  IMAD.X R10, R6, 0x1, R10, P3 ;  /* 0x00000001060a7824 */ /* 0x000fe200018e060a */
[----:B------:R0:W-:Y:S04]  /*2f720*/  STL [R1+0x5e8], R11 ;  /* 0x0005e80b01007387 */ /* 0x0001e80000100800 */
[----:B------:R1:W-:Y:S01]  /*2f730*/  STL [R1+0x5e4], R10 ;  /* 0x0005e40a01007387 */ /* 0x0003e20000100800 */
[----:B0-----:R-:W-:-:S04]  /*2f740*/  @!P1 LOP3.LUT R11, R11, R10, RZ, 0x3c, !PT ;  /* 0x0000000a0b0b9212 */ /* 0x001fc800078e3cff */
[----:B-1----:R-:W-:-:S04]  /*2f750*/  @!P1 LOP3.LUT R10, R11, R10, RZ, 0x3c, !PT ;  /* 0x0000000a0b0a9212 */ /* 0x002fc800078e3cff */
[----:B------:R-:W-:-:S05]  /*2f760*/  @!P1 LOP3.LUT R11, R11, R10, RZ, 0x3c, !PT ;  /* 0x0000000a0b0b9212 */ /* 0x000fca00078e3cff */
[----:B------:R0:W3:Y:S01]  /*2f770*/  @!P1 LDG.E.U8 R36, desc[UR18][R10.64] ;  /* 0x000000120a249981 */ /* 0x0000e2000c1e1100 */
[----:B------:R-:W-:Y:S02]  /*2f780*/  IADD3 R38, P3, PT, R5, R38, RZ ;  /* 0x0000002605267210 */ /* 0x000fe40007f7e0ff */
[----:B------:R-:W-:-:S03]  /*2f790*/  PRMT R35, RZ, 0x7610, R35 ;  /* 0x00007610ff237816 */ /* 0x000fc60000000023 */
[----:B0-----:R-:W-:Y:S02]  /*2f7a0*/  @!P1 IMAD.MOV.U32 R10, RZ, RZ, R38 ;  /* 0x000000ffff0a9224 */ /* 0x001fe400078e0026 */
[----:B--2---:R-:W-:-:S04]  /*2f7b0*/  IMAD.X R37, R6, 0x1, R37, P3 ;  /* 0x0000000106257824 */ /* 0x004fc800018e0625 */
[----:B------:R-:W-:-:S05]  /*2f7c0*/  @!P1 IMAD.MOV.U32 R11, RZ, RZ, R37 ;  /* 0x000000ffff0b9224 */ /* 0x000fca00078e0025 */
[----:B------:R0:W2:Y:S04]  /*2f7d0*/  @!P1 LDG.E.U8 R35, desc[UR18][R10.64] ;  /* 0x000000120a239981 */ /* 0x0000a8000c1e1100 */
[----:B---3--:R1:W-:Y:S04]  /*2f7e0*/  STL [R1+0x1444], R36 ;  /* 0x0014442401007387 */ /* 0x0083e80000100800 */
[----:B-1----:R-:W3:Y:S04]  /*2f7f0*/  LDL.LU R36, [R1+0x668] ;  /* 0x0006680001247983 */ /* 0x002ee80000300800 */
[----:B------:R1:W-:Y:S04]  /*2f800*/  STL [R1+0x628], R38 ;  /* 0x0006282601007387 */ /* 0x0003e80000100800 */
[----:B------:R0:W-:Y:S04]  /*2f810*/  STL [R1+0x624], R37 ;  /* 0x0006242501007387 */ /* 0x0001e80000100800 */
[----:B-1----:R-:W2:Y:S04]  /*2f820*/  LDL.LU R38, [R1+0x6a4] ;  /* 0x0006a40001267983 */ /* 0x002ea80000300800 */
[----:B0-----:R-:W2:Y:S04]  /*2f830*/  LDL.LU R37, [R1+0x6a8] ;  /* 0x0006a80001257983 */ /* 0x001ea80000300800 */
[----:B------:R-:W2:Y:S01]  /*2f840*/  LDL.LU R11, [R1+0x664] ;  /* 0x00066400010b7983 */ /* 0x000ea20000300800 */
[----:B------:R-:W-:-:S02]  /*2f850*/  PRMT R34, RZ, 0x7610, R34 ;  /* 0x00007610ff227816 */ /* 0x000fc40000000022 */
[----:B---3--:R-:W-:-:S05]  /*2f860*/  IADD3 R36, P3, PT, R5, R36, RZ ;  /* 0x0000002405247210 */ /* 0x008fca0007f7e0ff */
[----:B------:R-:W-:Y:S02]  /*2f870*/  @!P1 IMAD.MOV.U32 R10, RZ, RZ, R36 ;  /* 0x000000ffff0a9224 */ /* 0x000fe400078e0024 */
[----:B--2---:R-:W-:-:S05]  /*2f880*/  IMAD.X R11, R6, 0x1, R11, P3 ;  /* 0x00000001060b7824 */ /* 0x004fca00018e060b */
[----:B------:R0:W2:Y:S01]  /*2f890*/  @!P1 LDG.E.U8 R34, desc[UR18][R10.64] ;  /* 0x000000120a229981 */ /* 0x0000a2000c1e1100 */
[----:B------:R-:W-:-:S03]  /*2f8a0*/  IADD3 R37, P3, PT, R5, R37, RZ ;  /* 0x0000002505257210 */ /* 0x000fc60007f7e0ff */
[----:B------:R-:W-:Y:S02]  /*2f8b0*/  STL [R1+0x1448], R35 ;  /* 0x0014482301007387 */ /* 0x000fe40000100800 */
[----:B------:R-:W-:Y:S02]  /*2f8c0*/  IMAD.X R38, R6, 0x1, R38, P3 ;  /* 0x0000000106267824 */ /* 0x000fe400018e0626 */
[----:B------:R1:W-:Y:S04]  /*2f8d0*/  STL [R1+0x668], R36 ;  /* 0x0006682401007387 */ /* 0x0003e80000100800 */
[----:B------:R3:W-:Y:S01]  /*2f8e0*/  STL [R1+0x664], R11 ;  /* 0x0006640b01007387 */ /* 0x0007e20000100800 */
[----:B------:R-:W-:Y:S01]  /*2f8f0*/  PRMT R33, RZ, 0x7610, R33 ;  /* 0x00007610ff217816 */ /* 0x000fe20000000021 */
[----:B0-----:R-:W-:-:S02]  /*2f900*/  @!P1 IMAD.MOV.U32 R10, RZ, RZ, R37 ;  /* 0x000000ffff0a9224 */ /* 0x001fc400078e0025 */
[----:B-1----:R-:W4:Y:S01]  /*2f910*/  LDL.LU R36, [R1+0x6e8] ;  /* 0x0006e80001247983 */ /* 0x002f220000300800 */
[----:B---3--:R-:W-:-:S05]  /*2f920*/  @!P1 IMAD.MOV.U32 R11, RZ, RZ, R38 ;  /* 0x000000ffff0b9224 */ /* 0x008fca00078e0026 */
[----:B------:R0:W3:Y:S04]  /*2f930*/  @!P1 LDG.E.U8 R33, desc[UR18][R10.64] ;  /* 0x000000120a219981 */ /* 0x0000e8000c1e1100 */
[----:B--2---:R-:W-:Y:S04]  /*2f940*/  STL [R1+0x144c], R34 ;  /* 0x00144c2201007387 */ /* 0x004fe80000100800 */
[----:B------:R1:W-:Y:S04]  /*2f950*/  STL [R1+0x6a8], R37 ;  /* 0x0006a82501007387 */ /* 0x0003e80000100800 */
[----:B------:R-:W-:Y:S04]  /*2f960*/  STL [R1+0x6a4], R38 ;  /* 0x0006a42601007387 */ /* 0x000fe80000100800 */
[----:B-1----:R-:W2:Y:S01]  /*2f970*/  LDL.LU R37, [R1+0x6e4] ;  /* 0x0006e40001257983 */ /* 0x002ea20000300800 */
[----:B----4-:R-:W-:-:S03]  /*2f980*/  IADD3 R36, P3, PT, R5, R36, RZ ;  /* 0x0000002405247210 */ /* 0x010fc60007f7e0ff */
[----:B------:R-:W4:Y:S01]  /*2f990*/  LDL.LU R35, [R1+0x724] ;  /* 0x0007240001237983 */ /* 0x000f220000300800 */
[----:B------:R-:W-:-:S03]  /*2f9a0*/  PRMT R32, RZ, 0x7610, R32 ;  /* 0x00007610ff207816 */ /* 0x000fc60000000020 */
[----:B------:R-:W4:Y:S01]  /*2f9b0*/  LDL.LU R34, [R1+0x728] ;  /* 0x0007280001227983 */ /* 0x000f220000300800 */
[----:B0-----:R-:W-:-:S03]  /*2f9c0*/  @!P1 IMAD.MOV.U32 R10, RZ, RZ, R36 ;  /* 0x000000ffff0a9224 */ /* 0x001fc600078e0024 */
[----:B---3--:R-:W-:Y:S04]  /*2f9d0*/  STL [R1+0x1450], R33 ;  /* 0x0014502101007387 */ /* 0x008fe80000100800 */
[----:B------:R0:W-:Y:S01]  /*2f9e0*/  STL [R1+0x6e8], R36 ;  /* 0x0006e82401007387 */ /* 0x0001e20000100800 */
[----:B--2---:R-:W-:-:S04]  /*2f9f0*/  IMAD.X R37, R6, 0x1, R37, P3 ;  /* 0x0000000106257824 */ /* 0x004fc800018e0625 */
[----:B------:R-:W-:Y:S01]  /*2fa00*/  @!P1 IMAD.MOV.U32 R11, RZ, RZ, R37 ;  /* 0x000000ffff0b9224 */ /* 0x000fe200078e0025 */
[----:B------:R-:W-:Y:S04]  /*2fa10*/  STL [R1+0x6e4], R37 ;  /* 0x0006e42501007387 */ /* 0x000fe80000100800 */
[----:B0-----:R-:W2:Y:S04]  /*2fa20*/  LDL.LU R36, [R1+0x764] ;  /* 0x0007640001247983 */ /* 0x001ea80000300800 */
[----:B------:R-:W3:Y:S04]  /*2fa30*/  LDL.LU R33, [R1+0x768] ;  /* 0x0007680001217983 */ /* 0x000ee80000300800 */
[----:B------:R0:W2:Y:S01]  /*2fa40*/  @!P1 LDG.E.U8 R32, desc[UR18][R10.64] ;  /* 0x000000120a209981 */ /* 0x0000a2000c1e1100 */
[----:B----4-:R-:W-:-:S05]  /*2fa50*/  IADD3 R34, P3, PT, R5, R34, RZ ;  /* 0x0000002205227210 */ /* 0x010fca0007f7e0ff */
[----:B------:R-:W-:Y:S01]  /*2fa60*/  IMAD.X R35, R6, 0x1, R35, P3 ;  /* 0x0000000106237824 */ /* 0x000fe200018e0623 */
[----:B------:R-:W-:-:S03]  /*2fa70*/  PRMT R31, RZ, 0x7610, R31 ;  /* 0x00007610ff1f7816 */ /* 0x000fc6000000001f */
[----:B0-----:R-:W-:Y:S02]  /*2fa80*/  @!P1 IMAD.MOV.U32 R11, RZ, RZ, R35 ;  /* 0x000000ffff0b9224 */ /* 0x001fe400078e0023 */
[----:B------:R-:W-:-:S05]  /*2fa90*/  @!P1 IMAD.MOV.U32 R10, RZ, RZ, R34 ;  /* 0x000000ffff0a9224 */ /* 0x000fca00078e0022 */
[----:B------:R0:W4:Y:S01]  /*2faa0*/  @!P1 LDG.E.U8 R31, desc[UR18][R10.64] ;  /* 0x000000120a1f9981 */ /* 0x000122000c1e1100 */
[----:B---3--:R-:W-:-:S03]  /*2fab0*/  IADD3 R33, P3, PT, R5, R33, RZ ;  /* 0x0000002105217210 */ /* 0x008fc60007f7e0ff */
[----:B--2---:R-:W-:Y:S02]  /*2fac0*/  STL [R1+0x1454], R32 ;  /* 0x0014542001007387 */ /* 0x004fe40000100800 */
[----:B------:R-:W-:Y:S02]  /*2fad0*/  IMAD.X R36, R6, 0x1, R36, P3 ;  /* 0x0000000106247824 */ /* 0x000fe400018e0624 */
[----:B------:R-:W-:Y:S04]  /*2fae0*/  STL [R1+0x728], R34 ;  /* 0x0007282201007387 */ /* 0x000fe80000100800 */
[----:B------:R1:W-:Y:S01]  /*2faf0*/  STL [R1+0x724], R35 ;  /* 0x0007242301007387 */ /* 0x0003e20000100800 */
[----:B0-----:R-:W-:-:S03]  /*2fb00*/  @!P1 IMAD.MOV.U32 R10, RZ, RZ, R33 ;  /* 0x000000ffff0a9224 */ /* 0x001fc600078e0021 */
[----:B-1----:R-:W2:Y:S04]  /*2fb10*/  LDL.LU R35, [R1+0x7a4] ;  /* 0x0007a40001237983 */ /* 0x002ea80000300800 */
[----:B------:R-:W3:Y:S04]  /*2fb20*/  LDL.LU R34, [R1+0x7a8] ;  /* 0x0007a80001227983 */ /* 0x000ee80000300800 */
[----:B------:R0:W-:Y:S04]  /*2fb30*/  STL [R1+0x768], R33 ;  /* 0x0007682101007387 */ /* 0x0001e80000100800 */
[----:B------:R-:W-:Y:S04]  /*2fb40*/  STL [R1+0x764], R36 ;  /* 0x0007642401007387 */ /* 0x000fe80000100800 */
[----:B0-----:R-:W4:Y:S04]  /*2fb50*/  LDL.LU R33, [R1+0x7e4] ;  /* 0x0007e40001217983 */ /* 0x001f280000300800 */
[----:B------:R-:W4:Y:S01]  /*2fb60*/  LDL.LU R32, [R1+0x7e8] ;  /* 0x0007e80001207983 */ /* 0x000f220000300800 */
[----:B------:R-:W-:Y:S01]  /*2fb70*/  PRMT R30, RZ, 0x7610, R30 ;  /* 0x00007610ff1e7816 */ /* 0x000fe2000000001e */
[----:B------:R-:W-:Y:S01]  /*2fb80*/  @!P1 IMAD.MOV.U32 R11, RZ, RZ, R36 ;  /* 0x000000ffff0b9224 */ /* 0x000fe200078e0024 */
[----:B------:R-:W-:-:S04]  /*2fb90*/  PRMT R29, RZ, 0x7610, R29 ;  /* 0x00007610ff1d7816 */ /* 0x000fc8000000001d */
[----:B------:R0:W4:Y:S01]  /*2fba0*/  @!P1 LDG.E.U8 R30, desc[UR18][R10.64] ;  /* 0x000000120a1e9981 */ /* 0x000122000c1e1100 */
[----:B---3--:R-:W-:-:S05]  /*2fbb0*/  IADD3 R34, P3, PT, R5, R34, RZ ;  /* 0x0000002205227210 */ /* 0x008fca0007f7e0ff */
[----:B--2---:R-:W-:Y:S01]  /*2fbc0*/  IMAD.X R35, R6, 0x1, R35, P3 ;  /* 0x0000000106237824 */ /* 0x004fe200018e0623 */
[----:B------:R-:W-:Y:S01]  /*2fbd0*/  STL [R1+0x7a8], R34 ;  /* 0x0007a82201007387 */ /* 0x000fe20000100800 */
[----:B0-----:R-:W-:Y:S02]  /*2fbe0*/  @!P1 IMAD.MOV.U32 R10, RZ, RZ, R34 ;  /* 0x000000ffff0a9224 */ /* 0x001fe400078e0022 */
[----:B------:R-:W-:Y:S01]  /*2fbf0*/  @!P1 IMAD.MOV.U32 R11, RZ, RZ, R35 ;  /* 0x000000ffff0b9224 */ /* 0x000fe200078e0023 */
[----:B------:R0:W-:Y:S04]  /*2fc00*/  STL [R1+0x7a4], R35 ;  /* 0x0007a42301007387 */ /* 0x0001e80000100800 */
[----:B------:R1:W2:Y:S01]  /*2fc10*/  @!P1 LDG.E.U8 R29, desc[UR18][R10.64] ;  /* 0x000000120a1d9981 */ /* 0x0002a2000c1e1100 */
[----:B----4-:R-:W-:-:S03]  /*2fc20*/  IADD3 R32, P3, PT, R5, R32, RZ ;  /* 0x0000002005207210 */ /* 0x010fc60007f7e0ff */
[----:B0-----:R-:W3:Y:S02]  /*2fc30*/  LDL.LU R35, [R1+0x824] ;  /* 0x0008240001237983 */ /* 0x001ee40000300800 */
[----:B------:R-:W-:Y:S02]  /*2fc40*/  IMAD.X R33, R6, 0x1, R33, P3 ;  /* 0x0000000106217824 */ /* 0x000fe400018e0621 */
[----:B------:R-:W4:Y:S01]  /*2fc50*/  LDL.LU R34, [R1+0x828] ;  /* 0x0008280001227983 */ /* 0x000f220000300800 */
[----:B-1----:R-:W-:Y:S02]  /*2fc60*/  @!P1 IMAD.MOV.U32 R10, RZ, RZ, R32 ;  /* 0x000000ffff0a9224 */ /* 0x002fe400078e0020 */
[----:B------:R-:W-:Y:S01]  /*2fc70*/  @!P1 IMAD.MOV.U32 R11, RZ, RZ, R33 ;  /* 0x000000ffff0b9224 */ /* 0x000fe200078e0021 */
[----:B------:R-:W-:Y:S04]  /*2fc80*/  STL [R1+0x7e8], R32 ;  /* 0x0007e82001007387 */ /* 0x000fe80000100800 */
[----:B------:R0:W-:Y:S04]  /*2fc90*/  STL [R1+0x7e4], R33 ;  /* 0x0007e42101007387 */ /* 0x0001e80000100800 */
[----:B0-----:R-:W2:Y:S04]  /*2fca0*/  LDL.LU R33, [R1+0x864] ;  /* 0x0008640001217983 */ /* 0x001ea80000300800 */
[----:B------:R-:W2:Y:S01]  /*2fcb0*/  LDL.LU R32, [R1+0x868] ;  /* 0x0008680001207983 */ /* 0x000ea20000300800 */
[----:B------:R-:W-:-:S02]  /*2fcc0*/  PRMT R28, RZ, 0x7610, R28 ;  /* 0x00007610ff1c7816 */ /* 0x000fc4000000001c */
[----:B------:R-:W-:-:S04]  /*2fcd0*/  PRMT R27, RZ, 0x7610, R27 ;  /* 0x00007610ff1b7816 */ /* 0x000fc8000000001b */
[----:B------:R0:W2:Y:S01]  /*2fce0*/  @!P1 LDG.E.U8 R28, desc[UR18][R10.64] ;  /* 0x000000120a1c9981 */ /* 0x0000a2000c1e1100 */
[----:B----4-:R-:W-:-:S05]  /*2fcf0*/  IADD3 R34, P3, PT, R5, R34, RZ ;  /* 0x0000002205227210 */ /* 0x010fca0007f7e0ff */
[----:B---3--:R-:W-:Y:S01]  /*2fd00*/  IMAD.X R35, R6, 0x1, R35, P3 ;  /* 0x0000000106237824 */ /* 0x008fe200018e0623 */
[----:B------:R-:W-:Y:S01]  /*2fd10*/  STL [R1+0x828], R34 ;  /* 0x0008282201007387 */ /* 0x000fe20000100800 */
[----:B0-----:R-:W-:Y:S02]  /*2fd20*/  @!P1 IMAD.MOV.U32 R10, RZ, RZ, R34 ;  /* 0x000000ffff0a9224 */ /* 0x001fe400078e0022 */
[----:B------:R-:W-:Y:S01]  /*2fd30*/  @!P1 IMAD.MOV.U32 R11, RZ, RZ, R35 ;  /* 0x000000ffff0b9224 */ /* 0x000fe200078e0023 */
[----:B------:R0:W-:Y:S04]  /*2fd40*/  STL [R1+0x824], R35 ;  /* 0x0008242301007387 */ /* 0x0001e80000100800 */
[----:B------:R1:W3:Y:S04]  /*2fd50*/  @!P1 LDG.E.U8 R27, desc[UR18][R10.64] ;  /* 0x000000120a1b9981 */ /* 0x0002e8000c1e1100 */
[----:B0-----:R-:W4:Y:S01]  /*2fd60*/  LDL.LU R35, [R1+0x8a4] ;  /* 0x0008a40001237983 */ /* 0x001f220000300800 */
[----:B--2---:R-:W-:-:S03]  /*2fd70*/  IADD3 R32, P3, PT, R5, R32, RZ ;  /* 0x0000002005207210 */ /* 0x004fc60007f7e0ff */
[----:B------:R-:W2:Y:S02]  /*2fd80*/  LDL.LU R34, [R1+0x8a8] ;  /* 0x0008a80001227983 */ /* 0x000ea40000300800 */
[----:B------:R-:W-:Y:S02]  /*2fd90*/  IMAD.X R33, R6, 0x1, R33, P3 ;  /* 0x0000000106217824 */ /* 0x000fe400018e0621 */
[----:B------:R-:W-:Y:S01]  /*2fda0*/  STL [R1+0x868], R32 ;  /* 0x0008682001007387 */ /* 0x000fe20000100800 */
[----:B-1----:R-:W-:Y:S02]  /*2fdb0*/  @!P1 IMAD.MOV.U32 R10, RZ, RZ, R32 ;  /* 0x000000ffff0a9224 */ /* 0x002fe400078e0020 */
[----:B------:R-:W-:Y:S01]  /*2fdc0*/  @!P1 IMAD.MOV.U32 R11, RZ, RZ, R33 ;  /* 0x000000ffff0b9224 */ /* 0x000fe200078e0021 */
[----:B------:R0:W-:Y:S04]  /*2fdd0*/  STL [R1+0x864], R33 ;  /* 0x0008642101007387 */ /* 0x0001e80000100800 */
[----:B0-----:R-:W3:Y:S04]  /*2fde0*/  LDL.LU R33, [R1+0x8e4] ;  /* 0x0008e40001217983 */ /* 0x001ee80000300800 */
[----:B------:R-:W3:Y:S01]  /*2fdf0*/  LDL.LU R32, [R1+0x8e8] ;  /* 0x0008e80001207983 */ /* 0x000ee20000300800 */
[----:B------:R-:W-:-:S02]  /*2fe00*/  PRMT R26, RZ, 0x7610, R26 ;  /* 0x00007610ff1a7816 */ /* 0x000fc4000000001a */
[----:B------:R-:W-:-:S04]  /*2fe10*/  PRMT R25, RZ, 0x7610, R25 ;  /* 0x00007610ff197816 */ /* 0x000fc80000000019 */
[----:B------:R0:W3:Y:S01]  /*2fe20*/  @!P1 LDG.E.U8 R26, desc[UR18][R10.64] ;  /* 0x000000120a1a9981 */ /* 0x0000e2000c1e1100 */
[----:B--2---:R-:W-:-:S05]  /*2fe30*/  IADD3 R34, P3, PT, R5, R34, RZ ;  /* 0x0000002205227210 */ /* 0x004fca0007f7e0ff */
[----:B----4-:R-:W-:Y:S01]  /*2fe40*/  IMAD.X R35, R6, 0x1, R35, P3 ;  /* 0x0000000106237824 */ /* 0x010fe200018e0623 */
[----:B------:R-:W-:Y:S01]  /*2fe50*/  STL [R1+0x8a8], R34 ;  /* 0x0008a82201007387 */ /* 0x000fe20000100800 */
[----:B0-----:R-:W-:Y:S02]  /*2fe60*/  @!P1 IMAD.MOV.U32 R10, RZ, RZ, R34 ;  /* 0x000000ffff0a9224 */ /* 0x001fe400078e0022 */
[----:B------:R-:W-:Y:S01]  /*2fe70*/  @!P1 IMAD.MOV.U32 R11, RZ, RZ, R35 ;  /* 0x000000ffff0b9224 */ /* 0x000fe200078e0023 */
[----:B------:R0:W-:Y:S04]  /*2fe80*/  STL [R1+0x8a4], R35 ;  /* 0x0008a42301007387 */ /* 0x0001e80000100800 */
[----:B------:R1:W2:Y:S04]  /*2fe90*/  @!P1 LDG.E.U8 R25, desc[UR18][R10.64] ;  /* 0x000000120a199981 */ /* 0x0002a8000c1e1100 */
[----:B0-----:R-:W4:Y:S01]  /*2fea0*/  LDL.LU R35, [R1+0x924] ;  /* 0x0009240001237983 */ /* 0x001f220000300800 */
[----:B---3--:R-:W-:-:S03]  /*2feb0*/  IADD3 R32, P3, PT, R5, R32, RZ ;  /* 0x0000002005207210 */ /* 0x008fc60007f7e0ff */
[----:B------:R-:W3:Y:S02]  /*2fec0*/  LDL.LU R34, [R1+0x928] ;  /* 0x0009280001227983 */ /* 0x000ee40000300800 */
[----:B------:R-:W-:Y:S02]  /*2fed0*/  IMAD.X R33, R6, 0x1, R33, P3 ;  /* 0x0000000106217824 */ /* 0x000fe400018e0621 */
[----:B------:R-:W-:Y:S01]  /*2fee0*/  STL [R1+0x8e8], R32 ;  /* 0x0008e82001007387 */ /* 0x000fe20000100800 */
[----:B-1----:R-:W-:Y:S02]  /*2fef0*/  @!P1 IMAD.MOV.U32 R10, RZ, RZ, R32 ;  /* 0x000000ffff0a9224 */ /* 0x002fe400078e0020 */
[----:B------:R-:W-:Y:S01]  /*2ff00*/  @!P1 IMAD.MOV.U32 R11, RZ, RZ, R33 ;  /* 0x000000ffff0b9224 */ /* 0x000fe200078e0021 */
[----:B------:R0:W-:Y:S04]  /*2ff10*/  STL [R1+0x8e4], R33 ;  /* 0x0008e42101007387 */ /* 0x0001e80000100800 */
[----:B0-----:R-:W2:Y:S04]  /*2ff20*/  LDL.LU R33, [R1+0x964] ;  /* 0x0009640001217983 */ /* 0x001ea80000300800 */
[----:B------:R-:W2:Y:S01]  /*2ff30*/  LDL.LU R32, [R1+0x968] ;  /* 0x0009680001207983 */ /* 0x000ea20000300800 */
[----:B------:R-:W-:-:S02]  /*2ff40*/  PRMT R24, RZ, 0x7610, R24 ;  /* 0x00007610ff187816 */ /* 0x000fc40000000018 */
[----:B------:R-:W-:-:S04]  /*2ff50*/  PRMT R23, RZ, 0x7610, R23 ;  /* 0x00007610ff177816 */ /* 0x000fc80000000017 */
[----:B------:R0:W2:Y:S01]  /*2ff60*/  @!P1 LDG.E.U8 R24, desc[UR18][R10.64] ;  /* 0x000000120a189981 */ /* 0x0000a2000c1e1100 */
[----:B---3--:R-:W-:-:S05]  /*2ff70*/  IADD3 R34, P3, PT, R5, R34, RZ ;  /* 0x0000002205227210 */ /* 0x008fca0007f7e0ff */
[----:B----4-:R-:W-:Y:S01]  /*2ff80*/  IMAD.X R35, R6, 0x1, R35, P3 ;  /* 0x0000000106237824 */ /* 0x010fe200018e0623 */
        /* <DEDUP_REMOVED lines=149> */
[----:B------:R0:W-:Y:S01]  /*308e0*/  STL [R1+0x4f0], R32 ;  /* 0x0004f02001007387 */ /* 0x0001e20000100800 */
[----:B-1----:R-:W-:-:S03]  /*308f0*/  @!P1 IMAD.MOV.U32 R10, RZ, RZ, R32 ;  /* 0x000000ffff0a9224 */ /* 0x002fc600078e0020 */
[----:B------:R1:W-:Y:S01]  /*30900*/  STL [R1+0x4ec], R33 ;  /* 0x0004ec2101007387 */ /* 0x0003e20000100800 */
[----:B------:R-:W-:-:S03]  /*30910*/  @!P1 IMAD.MOV.U32 R11, RZ, RZ, R33 ;  /* 0x000000ffff0b9224 */ /* 0x000fc600078e0021 */
[----:B0-----:R-:W2:Y:S04]  /*30920*/  LDL.LU R32, [R1+0x570] ;  /* 0x0005700001207983 */ /* 0x001ea80000300800 */
[----:B-1----:R-:W2:Y:S01]  /*30930*/  LDL.LU R33, [R1+0x56c] ;  /* 0x00056c0001217983 */ /* 0x002ea20000300800 */
[----:B------:R-:W-:Y:S02]  /*30940*/  PRMT R14, RZ, 0x7610, R14 ;  /* 0x00007610ff0e7816 */ /* 0x000fe4000000000e */
[----:B------:R-:W-:-:S04]  /*30950*/  PRMT R13, RZ, 0x7610, R13 ;  /* 0x00007610ff0d7816 */ /* 0x000fc8000000000d */
[----:B------:R0:W2:Y:S01]  /*30960*/  @!P1 LDG.E.U8 R14, desc[UR18][R10.64] ;  /* 0x000000120a0e9981 */ /* 0x0000a2000c1e1100 */
[----:B---3--:R-:W-:-:S05]  /*30970*/  IADD3 R34, P3, PT, R5, R34, RZ ;  /* 0x0000002205227210 */ /* 0x008fca0007f7e0ff */
[----:B----4-:R-:W-:Y:S01]  /*30980*/  IMAD.X R35, R6, 0x1, R35, P3 ;  /* 0x0000000106237824 */ /* 0x010fe200018e0623 */
[----:B------:R1:W-:Y:S01]  /*30990*/  STL [R1+0x530], R34 ;  /* 0x0005302201007387 */ /* 0x0003e20000100800 */
[----:B--2---:R-:W-:-:S03]  /*309a0*/  IADD3 R32, P3, PT, R5, R32, RZ ;  /* 0x0000002005207210 */ /* 0x004fc60007f7e0ff */
[----:B------:R2:W-:Y:S02]  /*309b0*/  STL [R1+0x52c], R35 ;  /* 0x00052c2301007387 */ /* 0x0005e40000100800 */
[----:B------:R-:W-:Y:S02]  /*309c0*/  IMAD.X R33, R6, 0x1, R33, P3 ;  /* 0x0000000106217824 */ /* 0x000fe400018e0621 */
[----:B------:R3:W-:Y:S01]  /*309d0*/  STL [R1+0x570], R32 ;  /* 0x0005702001007387 */ /* 0x0007e20000100800 */
[----:B0-----:R-:W-:Y:S02]  /*309e0*/  @!P1 IMAD.MOV.U32 R10, RZ, RZ, R34 ;  /* 0x000000ffff0a9224 */ /* 0x001fe400078e0022 */
[----:B------:R-:W-:Y:S01]  /*309f0*/  @!P1 IMAD.MOV.U32 R11, RZ, RZ, R35 ;  /* 0x000000ffff0b9224 */ /* 0x000fe200078e0023 */
[----:B------:R0:W-:Y:S04]  /*30a00*/  STL [R1+0x56c], R33 ;  /* 0x00056c2101007387 */ /* 0x0001e80000100800 */
[----:B-1----:R-:W4:Y:S04]  /*30a10*/  LDL.LU R34, [R1+0x5b0] ;  /* 0x0005b00001227983 */ /* 0x002f280000300800 */
[----:B------:R1:W4:Y:S04]  /*30a20*/  @!P1 LDG.E.U8 R13, desc[UR18][R10.64] ;  /* 0x000000120a0d9981 */ /* 0x000328000c1e1100 */
[----:B--2---:R-:W2:Y:S01]  /*30a30*/  LDL.LU R35, [R1+0x5ac] ;  /* 0x0005ac0001237983 */ /* 0x004ea20000300800 */
[----:B-1----:R-:W-:-:S03]  /*30a40*/  @!P1 IMAD.MOV.U32 R10, RZ, RZ, R32 ;  /* 0x000000ffff0a9224 */ /* 0x002fc600078e0020 */
[----:B---3--:R-:W3:Y:S01]  /*30a50*/  LDL.LU R32, [R1+0x5f0] ;  /* 0x0005f00001207983 */ /* 0x008ee20000300800 */
[----:B------:R-:W-:-:S03]  /*30a60*/  @!P1 IMAD.MOV.U32 R11, RZ, RZ, R33 ;  /* 0x000000ffff0b9224 */ /* 0x000fc600078e0021 */
[----:B0-----:R-:W3:Y:S01]  /*30a70*/  LDL.LU R33, [R1+0x5ec] ;  /* 0x0005ec0001217983 */ /* 0x001ee20000300800 */
[----:B------:R-:W-:Y:S01]  /*30a80*/  PRMT R12, RZ, 0x7610, R12 ;  /* 0x00007610ff0c7816 */ /* 0x000fe2000000000c */
[----:B------:R-:W-:Y:S02]  /*30a90*/  IMAD.MOV.U32 R37, RZ, RZ, R39 ;  /* 0x000000ffff257224 */ /* 0x000fe400078e0027 */
[----:B------:R-:W-:Y:S02]  /*30aa0*/  IMAD.MOV.U32 R39, RZ, RZ, R42 ;  /* 0x000000ffff277224 */ /* 0x000fe400078e002a */
[----:B------:R-:W-:Y:S01]  /*30ab0*/  IMAD.MOV.U32 R38, RZ, RZ, R78 ;  /* 0x000000ffff267224 */ /* 0x000fe200078e004e */
[----:B------:R0:W3:Y:S01]  /*30ac0*/  @!P1 LDG.E.U8 R12, desc[UR18][R10.64] ;  /* 0x000000120a0c9981 */ /* 0x0000e2000c1e1100 */
[----:B------:R-:W-:Y:S02]  /*30ad0*/  IMAD.MOV.U32 R78, RZ, RZ, R47 ;  /* 0x000000ffff4e7224 */ /* 0x000fe400078e002f */
[----:B------:R-:W-:Y:S01]  /*30ae0*/  IMAD.MOV.U32 R42, RZ, RZ, R46 ;  /* 0x000000ffff2a7224 */ /* 0x000fe200078e002e */
[----:B0-----:R-:W-:-:S02]  /*30af0*/  PRMT R11, RZ, 0x7610, R11 ;  /* 0x00007610ff0b7816 */ /* 0x001fc4000000000b */
[----:B----4-:R-:W-:-:S05]  /*30b00*/  IADD3 R34, P3, PT, R5, R34, RZ ;  /* 0x0000002205227210 */ /* 0x010fca0007f7e0ff */
[----:B--2---:R-:W-:Y:S01]  /*30b10*/  IMAD.X R35, R6, 0x1, R35, P3 ;  /* 0x0000000106237824 */ /* 0x004fe200018e0623 */
[----:B------:R0:W-:Y:S01]  /*30b20*/  STL [R1+0x5b0], R34 ;  /* 0x0005b02201007387 */ /* 0x0001e20000100800 */
[----:B---3--:R-:W-:-:S03]  /*30b30*/  IADD3 R32, P3, PT, R5, R32, RZ ;  /* 0x0000002005207210 */ /* 0x008fc60007f7e0ff */
[----:B------:R1:W-:Y:S02]  /*30b40*/  STL [R1+0x5ac], R35 ;  /* 0x0005ac2301007387 */ /* 0x0003e40000100800 */
[----:B------:R-:W-:Y:S02]  /*30b50*/  IMAD.X R33, R6, 0x1, R33, P3 ;  /* 0x0000000106217824 */ /* 0x000fe400018e0621 */
[----:B------:R2:W-:Y:S01]  /*30b60*/  STL [R1+0x5f0], R32 ;  /* 0x0005f02001007387 */ /* 0x0005e20000100800 */
[----:B------:R-:W-:Y:S02]  /*30b70*/  @!P1 IMAD.MOV.U32 R46, RZ, RZ, R34 ;  /* 0x000000ffff2e9224 */ /* 0x000fe400078e0022 */
[----:B------:R-:W-:Y:S01]  /*30b80*/  @!P1 IMAD.MOV.U32 R47, RZ, RZ, R35 ;  /* 0x000000ffff2f9224 */ /* 0x000fe200078e0023 */
[----:B------:R3:W-:Y:S04]  /*30b90*/  STL [R1+0x5ec], R33 ;  /* 0x0005ec2101007387 */ /* 0x0007e80000100800 */
[----:B0-----:R-:W4:Y:S04]  /*30ba0*/  LDL.LU R34, [R1+0x630] ;  /* 0x0006300001227983 */ /* 0x001f280000300800 */
[----:B------:R0:W4:Y:S04]  /*30bb0*/  @!P1 LDG.E.U8 R11, desc[UR18][R46.64] ;  /* 0x000000122e0b9981 */ /* 0x000128000c1e1100 */
[----:B-1----:R-:W4:Y:S01]  /*30bc0*/  LDL.LU R35, [R1+0x62c] ;  /* 0x00062c0001237983 */ /* 0x002f220000300800 */
[----:B0-----:R-:W-:-:S03]  /*30bd0*/  @!P1 IMAD.MOV.U32 R46, RZ, RZ, R32 ;  /* 0x000000ffff2e9224 */ /* 0x001fc600078e0020 */
[----:B--2---:R-:W2:Y:S01]  /*30be0*/  LDL.LU R32, [R1+0x670] ;  /* 0x0006700001207983 */ /* 0x004ea20000300800 */
[----:B------:R-:W-:-:S03]  /*30bf0*/  @!P1 IMAD.MOV.U32 R47, RZ, RZ, R33 ;  /* 0x000000ffff2f9224 */ /* 0x000fc600078e0021 */
[----:B---3--:R-:W3:Y:S01]  /*30c00*/  LDL.LU R33, [R1+0x66c] ;  /* 0x00066c0001217983 */ /* 0x008ee20000300800 */
[----:B------:R-:W-:Y:S02]  /*30c10*/  PRMT R10, RZ, 0x7610, R10 ;  /* 0x00007610ff0a7816 */ /* 0x000fe4000000000a */
[----:B------:R-:W-:-:S04]  /*30c20*/  PRMT R44, RZ, 0x7610, R44 ;  /* 0x00007610ff2c7816 */ /* 0x000fc8000000002c */
[----:B------:R0:W3:Y:S01]  /*30c30*/  @!P1 LDG.E.U8 R10, desc[UR18][R46.64] ;  /* 0x000000122e0a9981 */ /* 0x0000e2000c1e1100 */
[----:B----4-:R-:W-:-:S05]  /*30c40*/  IADD3 R34, P3, PT, R5, R34, RZ ;  /* 0x0000002205227210 */ /* 0x010fca0007f7e0ff */
[----:B------:R-:W-:Y:S01]  /*30c50*/  IMAD.X R35, R6, 0x1, R35, P3 ;  /* 0x0000000106237824 */ /* 0x000fe200018e0623 */
[----:B------:R1:W-:Y:S01]  /*30c60*/  STL [R1+0x630], R34 ;  /* 0x0006302201007387 */ /* 0x0003e20000100800 */
[----:B--2---:R-:W-:-:S03]  /*30c70*/  IADD3 R32, P3, PT, R5, R32, RZ ;  /* 0x0000002005207210 */ /* 0x004fc60007f7e0ff */
[----:B------:R2:W-:Y:S02]  /*30c80*/  STL [R1+0x62c], R35 ;  /* 0x00062c2301007387 */ /* 0x0005e40000100800 */
[----:B---3--:R-:W-:Y:S02]  /*30c90*/  IMAD.X R33, R6, 0x1, R33, P3 ;  /* 0x0000000106217824 */ /* 0x008fe400018e0621 */
        /* <DEDUP_REMOVED lines=11> */
[----:B------:R-:W-:Y:S02]  /*30d50*/  PRMT R48, RZ, 0x7610, R48 ;  /* 0x00007610ff307816 */ /* 0x000fe40000000030 */
[----:B------:R-:W-:-:S04]  /*30d60*/  PRMT R49, RZ, 0x7610, R49 ;  /* 0x00007610ff317816 */ /* 0x000fc80000000031 */
[----:B------:R0:W3:Y:S01]  /*30d70*/  @!P1 LDG.E.U8 R48, desc[UR18][R46.64] ;  /* 0x000000122e309981 */ /* 0x0000e2000c1e1100 */
[----:B----4-:R-:W-:-:S05]  /*30d80*/  IADD3 R34, P3, PT, R5, R34, RZ ;  /* 0x0000002205227210 */ /* 0x010fca0007f7e0ff */
[----:B--2---:R-:W-:Y:S01]  /*30d90*/  IMAD.X R35, R6, 0x1, R35, P3 ;  /* 0x0000000106237824 */ /* 0x004fe200018e0623 */
[----:B------:R1:W-:Y:S01]  /*30da0*/  STL [R1+0x6b0], R34 ;  /* 0x0006b02201007387 */ /* 0x0003e20000100800 */
[----:B---3--:R-:W-:-:S03]  /*30db0*/  IADD3 R32, P3, PT, R5, R32, RZ ;  /* 0x0000002005207210 */ /* 0x008fc60007f7e0ff */
        /* <DEDUP_REMOVED lines=153> */
[----:B------:R-:W-:-:S03]  /*31750*/  PRMT R79, RZ, 0x7610, R79 ;  /* 0x00007610ff4f7816 */ /* 0x000fc6000000004f */
[----:B------:R0:W-:Y:S04]  /*31760*/  STS.U8 [R0+UR9+0x14000], R54 ;  /* 0x0140003600007988 */ /* 0x0001e80008000009 */
[----:B------:R1:W3:Y:S01]  /*31770*/  @!P1 LDG.E.U8 R79, desc[UR18][R46.64] ;  /* 0x000000122e4f9981 */ /* 0x0002e2000c1e1100 */
[----:B0-----:R-:W-:Y:S02]  /*31780*/  PRMT R54, RZ, 0x7610, R54 ;  /* 0x00007610ff367816 */ /* 0x001fe40000000036 */
[----:B----4-:R-:W-:-:S05]  /*31790*/  IADD3 R34, P3, PT, R5, R34, RZ ;  /* 0x0000002205227210 */ /* 0x010fca0007f7e0ff */
[----:B--2---:R-:W-:Y:S01]  /*317a0*/  IMAD.X R35, R6, 0x1, R35, P3 ;  /* 0x0000000106237824 */ /* 0x004fe200018e0623 */
[----:B------:R0:W-:Y:S01]  /*317b0*/  STL [R1+0x298], R34 ;  /* 0x0002982201007387 */ /* 0x0001e20000100800 */
[----:B---3--:R-:W-:-:S03]  /*317c0*/  IADD3 R32, P3, PT, R5, R32, RZ ;  /* 0x0000002005207210 */ /* 0x008fc60007f7e0ff */
[----:B------:R2:W-:Y:S02]  /*317d0*/  STL [R1+0x294], R35 ;  /* 0x0002942301007387 */ /* 0x0005e40000100800 */
[----:B------:R-:W-:Y:S02]  /*317e0*/  IMAD.X R33, R6, 0x1, R33, P3 ;  /* 0x0000000106217824 */ /* 0x000fe400018e0621 */
[----:B------:R3:W-:Y:S01]  /*317f0*/  STL [R1+0x2d8], R32 ;  /* 0x0002d82001007387 */ /* 0x0007e20000100800 */
[----:B-1----:R-:W-:Y:S02]  /*31800*/  @!P1 IMAD.MOV.U32 R46, RZ, RZ, R34 ;  /* 0x000000ffff2e9224 */ /* 0x002fe400078e0022 */
[----:B------:R-:W-:Y:S01]  /*31810*/  @!P1 IMAD.MOV.U32 R47, RZ, RZ, R35 ;  /* 0x000000ffff2f9224 */ /* 0x000fe200078e0023 */
[----:B------:R1:W-:Y:S04]  /*31820*/  STL [R1+0x2d4], R33 ;  /* 0x0002d42101007387 */ /* 0x0003e80000100800 */
[----:B0-----:R-:W4:Y:S04]  /*31830*/  LDL.LU R34, [R1+0x338] ;  /* 0x0003380001227983 */ /* 0x001f280000300800 */
[----:B------:R0:W4:Y:S04]  /*31840*/  @!P1 LDG.E.U8 R54, desc[UR18][R46.64] ;  /* 0x000000122e369981 */ /* 0x000128000c1e1100 */
[----:B--2---:R-:W2:Y:S01]  /*31850*/  LDL.LU R35, [R1+0x334] ;  /* 0x0003340001237983 */ /* 0x004ea20000300800 */
[----:B0-----:R-:W-:-:S03]  /*31860*/  @!P1 IMAD.MOV.U32 R46, RZ, RZ, R32 ;  /* 0x000000ffff2e9224 */ /* 0x001fc600078e0020 */
[----:B---3--:R-:W3:Y:S01]  /*31870*/  LDL.LU R32, [R1+0x378] ;  /* 0x0003780001207983 */ /* 0x008ee20000300800 */
[----:B------:R-:W-:-:S03]  /*31880*/  @!P1 IMAD.MOV.U32 R47, RZ, RZ, R33 ;  /* 0x000000ffff2f9224 */ /* 0x000fc600078e0021 */
[----:B-1----:R-:W3:Y:S04]  /*31890*/  LDL.LU R33, [R1+0x374] ;  /* 0x0003740001217983 */ /* 0x002ee80000300800 */
[----:B------:R0:W-:Y:S04]  /*318a0*/  STS.U8 [R0+UR9+0x14400], R51 ;  /* 0x0144003300007988 */ /* 0x0001e80008000009 */
[----:B------:R1:W-:Y:S01]  /*318b0*/  STS.U8 [R0+UR9+0x14800], R50 ;  /* 0x0148003200007988 */ /* 0x0003e20008000009 */
[----:B0-----:R-:W-:Y:S02]  /*318c0*/  PRMT R51, RZ, 0x7610, R51 ;  /* 0x00007610ff337816 */ /* 0x001fe40000000033 */
[----:B-1----:R-:W-:-:S04]  /*318d0*/  PRMT R50, RZ, 0x7610, R50 ;  /* 0x00007610ff327816 */ /* 0x002fc80000000032 */
        /* <DEDUP_REMOVED lines=17> */
[----:B0-----:R-:W3:Y:S04]  /*319f0*/  LDL.LU R33, [R1+0x3f4] ;  /* 0x0003f40001217983 */ /* 0x001ee80000300800 */
[----:B------:R0:W-:Y:S04]  /*31a00*/  STS.U8 [R0+UR9+0x14c00], R45 ;  /* 0x014c002d00007988 */ /* 0x0001e80008000009 */
[----:B------:R1:W-:Y:S01]  /*31a10*/  STS.U8 [R0+UR9+0x15000], R7 ;  /* 0x0150000700007988 */ /* 0x0003e20008000009 */
[----:B0-----:R-:W-:-:S03]  /*31a20*/  PRMT R45, RZ, 0x7610, R45 ;  /* 0x00007610ff2d7816 */ /* 0x001fc6000000002d */
[----:B------:R0:W-:Y:S01]  /*31a30*/  STS.U8 [R0+UR9+0x15400], R8 ;  /* 0x0154000800007988 */ /* 0x0001e20008000009 */
[----:B-1----:R-:W-:-:S03]  /*31a40*/  PRMT R7, RZ, 0x7610, R7 ;  /* 0x00007610ff077816 */ /* 0x002fc60000000007 */
[----:B------:R1:W3:Y:S01]  /*31a50*/  @!P1 LDG.E.U8 R45, desc[UR18][R46.64] ;  /* 0x000000122e2d9981 */ /* 0x0002e2000c1e1100 */
[----:B----4-:R-:W-:-:S05]  /*31a60*/  IADD3 R34, P3, PT, R5, R34, RZ ;  /* 0x0000002205227210 */ /* 0x010fca0007f7e0ff */
[----:B--2---:R-:W-:Y:S01]  /*31a70*/  IMAD.X R35, R6, 0x1, R35, P3 ;  /* 0x0000000106237824 */ /* 0x004fe200018e0623 */
[----:B------:R-:W-:Y:S01]  /*31a80*/  STL [R1+0x3b8], R34 ;  /* 0x0003b82201007387 */ /* 0x000fe20000100800 */
[----:B---3--:R-:W-:-:S03]  /*31a90*/  IADD3 R32, P3, PT, R5, R32, RZ ;  /* 0x0000002005207210 */ /* 0x008fc60007f7e0ff */
[----:B------:R-:W-:Y:S02]  /*31aa0*/  STL [R1+0x3b4], R35 ;  /* 0x0003b42301007387 */ /* 0x000fe40000100800 */
[----:B------:R-:W-:Y:S02]  /*31ab0*/  IMAD.X R33, R6, 0x1, R33, P3 ;  /* 0x0000000106217824 */ /* 0x000fe400018e0621 */
[----:B------:R2:W-:Y:S01]  /*31ac0*/  STL [R1+0x3f8], R32 ;  /* 0x0003f82001007387 */ /* 0x0005e20000100800 */
[----:B-1----:R-:W-:Y:S02]  /*31ad0*/  @!P1 IMAD.MOV.U32 R46, RZ, RZ, R34 ;  /* 0x000000ffff2e9224 */ /* 0x002fe400078e0022 */
[----:B------:R-:W-:Y:S01]  /*31ae0*/  @!P1 IMAD.MOV.U32 R47, RZ, RZ, R35 ;  /* 0x000000ffff2f9224 */ /* 0x000fe200078e0023 */
[----:B------:R-:W-:Y:S04]  /*31af0*/  STL [R1+0x3f4], R33 ;  /* 0x0003f42101007387 */ /* 0x000fe80000100800 */
[----:B0-----:R-:W3:Y:S04]  /*31b00*/  LDL.LU R8, [R1+0x438] ;  /* 0x0004380001087983 */ /* 0x001ee80000300800 */
[----:B------:R0:W4:Y:S02]  /*31b10*/  @!P1 LDG.E.U8 R7, desc[UR18][R46.64] ;  /* 0x000000122e079981 */ /* 0x000124000c1e1100 */
[----:B0-----:R-:W-:-:S02]  /*31b20*/  @!P1 IMAD.MOV.U32 R46, RZ, RZ, R32 ;  /* 0x000000ffff2e9224 */ /* 0x001fc400078e0020 */
[----:B--2---:R-:W2:Y:S01]  /*31b30*/  LDL.LU R32, [R1+0x434] ;  /* 0x0004340001207983 */ /* 0x004ea20000300800 */
[----:B------:R-:W-:Y:S01]  /*31b40*/  @!P1 IMAD.MOV.U32 R47, RZ, RZ, R33 ;  /* 0x000000ffff2f9224 */ /* 0x000fe200078e0021 */
[----:B------:R-:W-:-:S04]  /*31b50*/  PRMT R92, RZ, 0x7610, R92 ;  /* 0x00007610ff5c7816 */ /* 0x000fc8000000005c */
[----:B------:R-:W-:Y:S04]  /*31b60*/  STL [R1+0x1328], R47 ;  /* 0x0013282f01007387 */ /* 0x000fe80000100800 */
[----:B------:R-:W-:Y:S04]  /*31b70*/  STL [R1+0x1330], R47 ;  /* 0x0013302f01007387 */ /* 0x000fe80000100800 */
[----:B------:R-:W-:Y:S04]  /*31b80*/  STL [R1+0x1390], R47 ;  /* 0x0013902f01007387 */ /* 0x000fe80000100800 */
[----:B------:R-:W-:Y:S04]  /*31b90*/  STL [R1+0x1398], R47 ;  /* 0x0013982f01007387 */ /* 0x000fe80000100800 */
[----:B------:R-:W-:Y:S04]  /*31ba0*/  STL [R1+0x13c0], R47 ;  /* 0x0013c02f01007387 */ /* 0x000fe80000100800 */
[----:B------:R-:W-:Y:S04]  /*31bb0*/  STS.U8 [R0+UR9+0x15800], R9 ;  /* 0x0158000900007988 */ /* 0x000fe80008000009 */
[----:B------:R-:W-:Y:S04]  /*31bc0*/  STL [R1+0x13c8], R47 ;  /* 0x0013c82f01007387 */ /* 0x000fe80000100800 */
[----:B------:R-:W-:Y:S04]  /*31bd0*/  STS.U8 [R0+UR9+0x15c00], R37 ;  /* 0x015c002500007988 */ /* 0x000fe80008000009 */
[----:B------:R0:W4:Y:S04]  /*31be0*/  @!P1 LDG.E.U8 R92, desc[UR18][R46.64] ;  /* 0x000000122e5c9981 */ /* 0x000128000c1e1100 */
[----:B------:R-:W-:Y:S04]  /*31bf0*/  STL [R1+0x13f0], R47 ;  /* 0x0013f02f01007387 */ /* 0x000fe80000100800 */
[----:B------:R1:W-:Y:S01]  /*31c00*/  STS.U8 [R0+UR9+0x16000], R38 ;  /* 0x0160002600007988 */ /* 0x0003e20008000009 */
[----:B0-----:R-:W-:Y:S01]  /*31c10*/  PRMT R46, RZ, 0x7610, R46 ;  /* 0x00007610ff2e7816 */ /* 0x001fe2000000002e */
[----:B-1----:R-:W-:-:S02]  /*31c20*/  IMAD.MOV.U32 R38, RZ, RZ, R43 ;  /* 0x000000ffff267224 */ /* 0x002fc400078e002b */
[----:B------:R-:W-:Y:S01]  /*31c30*/  IMAD.MOV.U32 R43, RZ, RZ, R3 ;  /* 0x000000ffff2b7224 */ /* 0x000fe200078e0003 */
[----:B------:R0:W-:Y:S04]  /*31c40*/  STS.U8 [R0+UR9+0x16400], R39 ;  /* 0x0164002700007988 */ /* 0x0001e80008000009 */
[----:B------:R-:W-:Y:S01]  /*31c50*/  STS.U8 [R0+UR9+0x16800], R40 ;  /* 0x0168002800007988 */ /* 0x000fe20008000009 */
[----:B------:R-:W-:-:S03]  /*31c60*/  IMAD.MOV.U32 R37, RZ, RZ, R42 ;  /* 0x000000ffff257224 */ /* 0x000fc600078e002a */
[----:B------:R1:W-:Y:S01]  /*31c70*/  STS.U8 [R0+UR9+0x16c00], R41 ;  /* 0x016c002900007988 */ /* 0x0003e20008000009 */
[----:B0-----:R-:W-:Y:S02]  /*31c80*/  IMAD.MOV.U32 R39, RZ, RZ, R62 ;  /* 0x000000ffff277224 */ /* 0x001fe400078e003e */
[----:B------:R-:W-:Y:S01]  /*31c90*/  IMAD.MOV.U32 R62, RZ, RZ, R2 ;  /* 0x000000ffff3e7224 */ /* 0x000fe200078e0002 */
[----:B------:R-:W-:Y:S01]  /*31ca0*/  STS.U8 [R0+UR9+0x17000], R78 ;  /* 0x0170004e00007988 */ /* 0x000fe20008000009 */
[----:B------:R-:W-:Y:S02]  /*31cb0*/  IMAD.MOV.U32 R42, RZ, RZ, R74 ;  /* 0x000000ffff2a7224 */ /* 0x000fe400078e004a */
[----:B-1----:R-:W-:Y:S01]  /*31cc0*/  IMAD.MOV.U32 R41, RZ, RZ, R70 ;  /* 0x000000ffff297224 */ /* 0x002fe200078e0046 */
[----:B------:R-:W-:Y:S01]  /*31cd0*/  STS.U8 [R0+UR9+0x17400], R80 ;  /* 0x0174005000007988 */ /* 0x000fe20008000009 */
[----:B------:R-:W-:Y:S02]  /*31ce0*/  IMAD.MOV.U32 R40, RZ, RZ, R66 ;  /* 0x000000ffff287224 */ /* 0x000fe400078e0042 */
[----:B------:R-:W-:Y:S01]  /*31cf0*/  IMAD.MOV.U32 R66, RZ, RZ, R4 ;  /* 0x000000ffff427224 */ /* 0x000fe200078e0004 */
[----:B------:R-:W-:Y:S04]  /*31d00*/  STS.U8 [R0+UR9+0x17800], R81 ;  /* 0x0178005100007988 */ /* 0x000fe80008000009 */
[----:B------:R-:W-:Y:S01]  /*31d10*/  STS.U8 [R0+UR9+0x17c00], R87 ;  /* 0x017c005700007988 */ /* 0x000fe20008000009 */
[----:B---3--:R-:W-:-:S05]  /*31d20*/  IADD3 R8, P3, PT, R5, R8, RZ ;  /* 0x0000000805087210 */ /* 0x008fca0007f7e0ff */
[----:B------:R0:W-:Y:S01]  /*31d30*/  STL [R1+0x438], R8 ;  /* 0x0004380801007387 */ /* 0x0001e20000100800 */
[----:B--2---:R-:W-:-:S04]  /*31d40*/  IMAD.X R32, R6, 0x1, R32, P3 ;  /* 0x0000000106207824 */ /* 0x004fc800018e0620 */
[----:B------:R-:W-:Y:S01]  /*31d50*/  @!P1 IMAD.MOV.U32 R9, RZ, RZ, R32 ;  /* 0x000000ffff099224 */ /* 0x000fe200078e0020 */
[----:B------:R-:W-:Y:S04]  /*31d60*/  STL [R1+0x434], R32 ;  /* 0x0004342001007387 */ /* 0x000fe80000100800 */
[----:B------:R-:W2:Y:S04]  /*31d70*/  LDL.LU R3, [R1+0x64] ;  /* 0x0000640001037983 */ /* 0x000ea80000300800 */
[----:B------:R0:W3:Y:S04]  /*31d80*/  @!P1 LDG.E.U8 R46, desc[UR18][R8.64] ;  /* 0x00000012082e9981 */ /* 0x0000e8000c1e1100 */
[----:B------:R-:W3:Y:S01]  /*31d90*/  LDL.LU R70, [R1+0x4] ;  /* 0x0000040001467983 */ /* 0x000ee20000300800 */
[----:B0-----:R-:W0:Y:S03]  /*31da0*/  S2R R8, SR_TID.X ;  /* 0x0000000000087919 */ /* 0x001e260000002100 */
[----:B------:R-:W-:Y:S04]  /*31db0*/  STL [R1+0x1334], R87 ;  /* 0x0013345701007387 */ /* 0x000fe80000100800 */
[----:B------:R-:W-:Y:S04]  /*31dc0*/  STL [R1+0x133c], R87 ;  /* 0x00133c5701007387 */ /* 0x000fe80000100800 */
[----:B------:R-:W4:Y:S04]  /*31dd0*/  LDL.LU R74, [R1+0x1a8] ;  /* 0x0001a800014a7983 */ /* 0x000f280000300800 */
[----:B------:R-:W4:Y:S04]  /*31de0*/  LDL.LU R78, [R1+0x18c] ;  /* 0x00018c00014e7983 */ /* 0x000f280000300800 */
[----:B------:R-:W4:Y:S04]  /*31df0*/  LDL.LU R4, [R1+0x170] ;  /* 0x0001700001047983 */ /* 0x000f280000300800 */
[----:B------:R-:W4:Y:S04]  /*31e00*/  LDL.LU R80, [R1+0x154] ;  /* 0x0001540001507983 */ /* 0x000f280000300800 */
[----:B------:R-:W4:Y:S01]  /*31e10*/  LDL.LU R81, [R1+0x138] ;  /* 0x0001380001517983 */ /* 0x000f220000300800 */
[----:B0-----:R-:W-:-:S04]  /*31e20*/  LOP3.LUT R8, R8, 0x7f, RZ, 0xc0, !PT ;  /* 0x0000007f08087812 */ /* 0x001fc800078ec0ff */
[----:B------:R-:W-:-:S05]  /*31e30*/  LOP3.LUT R2, R8, 0x10, RZ, 0x3c, !PT ;  /* 0x0000001008027812 */ /* 0x000fca00078e3cff */
[----:B------:R0:W-:Y:S04]  /*31e40*/  STS.U8 [R2+UR9+0x14080], R88 ;  /* 0x0140805802007988 */ /* 0x0001e80008000009 */
[----:B------:R1:W-:Y:S04]  /*31e50*/  STS.U8 [R2+UR9+0x14480], R89 ;  /* 0x0144805902007988 */ /* 0x0003e80008000009 */
[----:B------:R1:W-:Y:S04]  /*31e60*/  STS.U8 [R2+UR9+0x14880], R91 ;  /* 0x0148805b02007988 */ /* 0x0003e80008000009 */
[----:B0-----:R-:W4:Y:S04]  /*31e70*/  LDL.LU R88, [R1+0x11c] ;  /* 0x00011c0001587983 */ /* 0x001f280000300800 */
[----:B-1----:R-:W4:Y:S04]  /*31e80*/  LDL.LU R89, [R1+0x100] ;  /* 0x0001000001597983 */ /* 0x002f280000300800 */
[----:B------:R-:W4:Y:S04]  /*31e90*/  LDL.LU R91, [R1+0xe0] ;  /* 0x0000e000015b7983 */ /* 0x000f280000300800 */
[----:B------:R-:W4:Y:S04]  /*31ea0*/  LDL.LU R35, [R1+0xc0] ;  /* 0x0000c00001237983 */ /* 0x000f280000300800 */
[----:B------:R0:W-:Y:S04]  /*31eb0*/  STS.U8 [R2+UR9+0x14c80], R37 ;  /* 0x014c802502007988 */ /* 0x0001e80008000009 */
[----:B------:R-:W4:Y:S04]  /*31ec0*/  LDL.LU R36, [R1+0xa0] ;  /* 0x0000a00001247983 */ /* 0x000f280000300800 */
[----:B------:R1:W-:Y:S04]  /*31ed0*/  STS.U8 [R2+UR9+0x15080], R38 ;  /* 0x0150802602007988 */ /* 0x0003e80008000009 */
[----:B0-----:R-:W4:Y:S04]  /*31ee0*/  LDL.LU R37, [R1+0x80] ;  /* 0x0000800001257983 */ /* 0x001f280000300800 */
[----:B------:R0:W-:Y:S04]  /*31ef0*/  STS.U8 [R2+UR9+0x15480], R39 ;  /* 0x0154802702007988 */ /* 0x0001e80008000009 */
[----:B-1----:R-:W4:Y:S04]  /*31f00*/  LDL.LU R38, [R1+0x60] ;  /* 0x0000600001267983 */ /* 0x002f280000300800 */
[----:B------:R1:W-:Y:S04]  /*31f10*/  STS.U8 [R2+UR9+0x15880], R40 ;  /* 0x0158802802007988 */ /* 0x0003e80008000009 */
[----:B0-----:R-:W4:Y:S04]  /*31f20*/  LDL.LU R39, [R1+0x40] ;  /* 0x0000400001277983 */ /* 0x001f280000300800 */
[----:B------:R0:W-:Y:S04]  /*31f30*/  STS.U8 [R2+UR9+0x15c80], R41 ;  /* 0x015c802902007988 */ /* 0x0001e80008000009 */
[----:B-1----:R-:W4:Y:S04]  /*31f40*/  LDL.LU R40, [R1+0x20] ;  /* 0x0000200001287983 */ /* 0x002f280000300800 */
[----:B0-----:R-:W4:Y:S04]  /*31f50*/  LDL.LU R41, [R1] ;  /* 0x0000000001297983 */ /* 0x001f280000300800 */
[----:B------:R0:W-:Y:S04]  /*31f60*/  STS.U8 [R2+UR9+0x16080], R42 ;  /* 0x0160802a02007988 */ /* 0x0001e80008000009 */
[----:B------:R1:W-:Y:S04]  /*31f70*/  STS.U8 [R2+UR9+0x16480], R43 ;  /* 0x0164802b02007988 */ /* 0x0003e80008000009 */
[----:B------:R0:W-:Y:S04]  /*31f80*/  STS.U8 [R2+UR9+0x16880], R58 ;  /* 0x0168803a02007988 */ /* 0x0001e80008000009 */
[----:B------:R-:W-:Y:S04]  /*31f90*/  STL [R1+0x1358], R86 ;  /* 0x0013585601007387 */ /* 0x000fe80000100800 */
[----:B------:R-:W-:Y:S04]  /*31fa0*/  STL [R1+0x1360], R86 ;  /* 0x0013605601007387 */ /* 0x000fe80000100800 */
[----:B0-----:R-:W4:Y:S04]  /*31fb0*/  LDL.LU R42, [R1+0x1a4] ;  /* 0x0001a400012a7983 */ /* 0x001f280000300800 */
[----:B-1----:R-:W4:Y:S04]  /*31fc0*/  LDL.LU R43, [R1+0x188] ;  /* 0x00018800012b7983 */ /* 0x002f280000300800 */
[----:B------:R-:W4:Y:S04]  /*31fd0*/  LDL.LU R58, [R1+0x16c] ;  /* 0x00016c00013a7983 */ /* 0x000f280000300800 */
[----:B--2---:R0:W-:Y:S02]  /*31fe0*/  STS.U8 [R2+UR9+0x16c80], R3 ;  /* 0x016c800302007988 */ /* 0x0041e40008000009 */
[----:B0-----:R-:W0:Y:S02]  /*31ff0*/  S2R R3, SR_TID.X ;  /* 0x0000000000037919 */ /* 0x001e240000002100 */
[----:B------:R1:W-:Y:S04]  /*32000*/  STS.U8 [R2+UR9+0x17080], R62 ;  /* 0x0170803e02007988 */ /* 0x0003e80008000009 */
[----:B------:R2:W-:Y:S04]  /*32010*/  STS.U8 [R2+UR9+0x17480], R66 ;  /* 0x0174804202007988 */ /* 0x0005e80008000009 */
[----:B---3--:R3:W-:Y:S04]  /*32020*/  STS.U8 [R2+UR9+0x17880], R70 ;  /* 0x0178804602007988 */ /* 0x0087e80008000009 */
[----:B-1----:R-:W4:Y:S04]  /*32030*/  LDL.LU R62, [R1+0x150] ;  /* 0x00015000013e7983 */ /* 0x002f280000300800 */
[----:B------:R-:W-:Y:S04]  /*32040*/  STS.U8 [R2+UR9+0x17c80], R86 ;  /* 0x017c805602007988 */ /* 0x000fe80008000009 */
[----:B--2---:R-:W2:Y:S04]  /*32050*/  LDL.LU R66, [R1+0x134] ;  /* 0x0001340001427983 */ /* 0x004ea80000300800 */
[----:B---3--:R-:W3:Y:S01]  /*32060*/  LDL.LU R70, [R1+0x118] ;  /* 0x0001180001467983 */ /* 0x008ee20000300800 */
[----:B0-----:R-:W-:-:S04]  /*32070*/  LOP3.LUT R3, R3, 0x7f, RZ, 0xc0, !PT ;  /* 0x0000007f03037812 */ /* 0x001fc800078ec0ff */
[----:B------:R-:W-:-:S05]  /*32080*/  LOP3.LUT R3, R3, 0x20, RZ, 0x3c, !PT ;  /* 0x0000002003037812 */ /* 0x000fca00078e3cff */
[----:B----4-:R0:W-:Y:S04]  /*32090*/  STS.U8 [R3+UR9+0x14100], R74 ;  /* 0x0141004a03007988 */ /* 0x0101e80008000009 */
[----:B------:R1:W-:Y:S04]  /*320a0*/  STS.U8 [R3+UR9+0x14500], R78 ;  /* 0x0145004e03007988 */ /* 0x0003e80008000009 */
[----:B------:R4:W-:Y:S04]  /*320b0*/  STS.U8 [R3+UR9+0x14900], R4 ;  /* 0x0149000403007988 */ /* 0x0009e80008000009 */
[----:B0-----:R-:W3:Y:S04]  /*320c0*/  LDL.LU R74, [R1+0xfc] ;  /* 0x0000fc00014a7983 */ /* 0x001ee80000300800 */
[----:B-1----:R-:W3:Y:S04]  /*320d0*/  LDL.LU R78, [R1+0xdc] ;  /* 0x0000dc00014e7983 */ /* 0x002ee80000300800 */
[----:B------:R0:W-:Y:S04]  /*320e0*/  STS.U8 [R3+UR9+0x14d00], R80 ;  /* 0x014d005003007988 */ /* 0x0001e80008000009 */
[----:B----4-:R-:W4:Y:S04]  /*320f0*/  LDL.LU R4, [R1+0xbc] ;  /* 0x0000bc0001047983 */ /* 0x010f280000300800 */
        /* <DEDUP_REMOVED lines=8> */
[----:B0-----:R-:W4:Y:S04]  /*32180*/  LDL.LU R91, [R1+0x1c] ;  /* 0x00001c00015b7983 */ /* 0x001f280000300800 */
        /* <DEDUP_REMOVED lines=8> */
[----:B0-----:R-:W0:Y:S02]  /*32210*/  S2R R3, SR_TID.X ;  /* 0x0000000000037919 */ /* 0x001e240000002100 */
[----:B------:R-:W-:Y:S04]  /*32220*/  STL [R1+0x1364], R85 ;  /* 0x0013645501007387 */ /* 0x000fe80000100800 */
[----:B------:R-:W-:Y:S04]  /*32230*/  STL [R1+0x136c], R85 ;  /* 0x00136c5501007387 */ /* 0x000fe80000100800 */
[----:B------:R-:W-:Y:S01]  /*32240*/  STL [R1+0x1384], R85 ;  /* 0x0013845501007387 */ /* 0x000fe20000100800 */
[----:B0-----:R-:W-:-:S04]  /*32250*/  LOP3.LUT R3, R3, 0x7f, RZ, 0xc0, !PT ;  /* 0x0000007f03037812 */ /* 0x001fc800078ec0ff */
[----:B------:R-:W-:-:S05]  /*32260*/  LOP3.LUT R3, R3, 0x30, RZ, 0x3c, !PT ;  /* 0x0000003003037812 */ /* 0x000fca00078e3cff */
[----:B------:R-:W-:Y:S04]  /*32270*/  STS.U8 [R3+UR9+0x14180], R42 ;  /* 0x0141802a03007988 */ /* 0x000fe80008000009 */
[----:B------:R-:W-:Y:S04]  /*32280*/  STS.U8 [R3+UR9+0x14580], R43 ;  /* 0x0145802b03007988 */ /* 0x000fe80008000009 */
[----:B------:R-:W-:Y:S04]  /*32290*/  STS.U8 [R3+UR9+0x14980], R58 ;  /* 0x0149803a03007988 */ /* 0x000fe80008000009 */
[----:B------:R-:W-:Y:S04]  /*322a0*/  STL [R1+0x138c], R85 ;  /* 0x00138c5501007387 */ /* 0x000fe80000100800 */
[----:B------:R-:W-:Y:S04]  /*322b0*/  STL [R1+0x13b4], R85 ;  /* 0x0013b45501007387 */ /* 0x000fe80000100800 */
[----:B------:R-:W-:Y:S04]  /*322c0*/  STL [R1+0x13bc], R85 ;  /* 0x0013bc5501007387 */ /* 0x000fe80000100800 */
[----:B------:R-:W-:Y:S04]  /*322d0*/  STL [R1+0x13e4], R85 ;  /* 0x0013e45501007387 */ /* 0x000fe80000100800 */
[----:B------:R-:W-:Y:S04]  /*322e0*/  STL [R1+0x13ec], R85 ;  /* 0x0013ec5501007387 */ /* 0x000fe80000100800 */
[----:B------:R-:W-:Y:S04]  /*322f0*/  STS.U8 [R3+UR9+0x14d80], R62 ;  /* 0x014d803e03007988 */ /* 0x000fe80008000009 */
[----:B--2---:R-:W-:Y:S04]  /*32300*/  STS.U8 [R3+UR9+0x15180], R66 ;  /* 0x0151804203007988 */ /* 0x004fe80008000009 */
[----:B---3--:R-:W-:Y:S04]  /*32310*/  STS.U8 [R3+UR9+0x15580], R70 ;  /* 0x0155804603007988 */ /* 0x008fe80008000009 */
[----:B------:R-:W-:Y:S04]  /*32320*/  STS.U8 [R3+UR9+0x15980], R74 ;  /* 0x0159804a03007988 */ /* 0x000fe80008000009 */
[----:B------:R-:W-:Y:S04]  /*32330*/  STS.U8 [R3+UR9+0x15d80], R78 ;  /* 0x015d804e03007988 */ /* 0x000fe80008000009 */
[----:B----4-:R-:W-:Y:S04]  /*32340*/  STS.U8 [R3+UR9+0x16180], R4 ;  /* 0x0161800403007988 */ /* 0x010fe80008000009 */
[----:B------:R-:W-:Y:S04]  /*32350*/  STS.U8 [R3+UR9+0x16580], R80 ;  /* 0x0165805003007988 */ /* 0x000fe80008000009 */
[----:B------:R-:W-:Y:S04]  /*32360*/  STS.U8 [R3+UR9+0x16980], R81 ;  /* 0x0169805103007988 */ /* 0x000fe80008000009 */
[----:B------:R-:W-:Y:S04]  /*32370*/  STS.U8 [R3+UR9+0x16d80], R88 ;  /* 0x016d805803007988 */ /* 0x000fe80008000009 */
[----:B------:R-:W-:Y:S04]  /*32380*/  STS.U8 [R3+UR9+0x17180], R89 ;  /* 0x0171805903007988 */ /* 0x000fe80008000009 */
[----:B------:R0:W-:Y:S04]  /*32390*/  STS.U8 [R3+UR9+0x17580], R91 ;  /* 0x0175805b03007988 */ /* 0x0001e80008000009 */
[----:B0-----:R-:W2:Y:S04]  /*323a0*/  LDL.LU R91, [R1+0x1a0] ;  /* 0x0001a000015b7983 */ /* 0x001ea80000300800 */
[----:B------:R-:W-:Y:S04]  /*323b0*/  STS.U8 [R3+UR9+0x17980], R93 ;  /* 0x0179805d03007988 */ /* 0x000fe80008000009 */
[----:B------:R0:W-:Y:S04]  /*323c0*/  STS.U8 [R3+UR9+0x17d80], R84 ;  /* 0x017d805403007988 */ /* 0x0001e80008000009 */
[----:B------:R-:W3:Y:S04]  /*323d0*/  LDL.LU R85, [R1+0x168] ;  /* 0x0001680001557983 */ /* 0x000ee80000300800 */
[----:B------:R-:W4:Y:S01]  /*323e0*/  LDL.LU R86, [R1+0x14c] ;  /* 0x00014c0001567983 */ /* 0x000f220000300800 */
[----:B0-----:R-:W0:Y:S03]  /*323f0*/  S2R R3, SR_TID.X ;  /* 0x0000000000037919 */ /* 0x001e260000002100 */
[----:B------:R-:W3:Y:S04]  /*32400*/  LDL.LU R87, [R1+0x130] ;  /* 0x0001300001577983 */ /* 0x000ee80000300800 */
        /* <DEDUP_REMOVED lines=9> */
[----:B------:R1:W-:Y:S01]  /*324a0*/  STL [R1+0x1370], R93 ;  /* 0x0013705d01007387 */ /* 0x0003e20000100800 */
[----:B0-----:R-:W-:-:S03]  /*324b0*/  LOP3.LUT R3, R3, 0x7f, RZ, 0xc0, !PT ;  /* 0x0000007f03037812 */ /* 0x001fc600078ec0ff */
[----:B-1----:R-:W3:Y:S04]  /*324c0*/  LDL.LU R93, [R1+0x184] ;  /* 0x00018400015d7983 */ /* 0x002ee80000300800 */
[----:B------:R-:W4:Y:S04]  /*324d0*/  LDL.LU R41, [R1+0x19c] ;  /* 0x00019c0001297983 */ /* 0x000f280000300800 */
[----:B------:R-:W4:Y:S04]  /*324e0*/  LDL.LU R42, [R1+0x180] ;  /* 0x00018000012a7983 */ /* 0x000f280000300800 */
[----:B------:R-:W4:Y:S04]  /*324f0*/  LDL.LU R43, [R1+0x164] ;  /* 0x00016400012b7983 */ /* 0x000f280000300800 */
[----:B------:R-:W4:Y:S04]  /*32500*/  LDL.LU R58, [R1+0x148] ;  /* 0x00014800013a7983 */ /* 0x000f280000300800 */
[----:B------:R-:W4:Y:S01]  /*32510*/  LDL.LU R62, [R1+0x12c] ;  /* 0x00012c00013e7983 */ /* 0x000f220000300800 */
[----:B------:R-:W-:-:S03]  /*32520*/  LOP3.LUT R9, R3, 0x40, RZ, 0x3c, !PT ;  /* 0x0000004003097812 */ /* 0x000fc600078e3cff */
        /* <DEDUP_REMOVED lines=9> */
[----:B--2---:R0:W-:Y:S04]  /*325c0*/  STS.U8 [R9+UR9+0x14200], R91 ;  /* 0x0142005b09007988 */ /* 0x0041e80008000009 */
[----:B0-----:R-:W2:Y:S01]  /*325d0*/  LDL.LU R91, [R1+0x1458] ;  /* 0x00145800015b7983 */ /* 0x001ea20000300800 */
[----:B------:R-:W-:-:S03]  /*325e0*/  LOP3.LUT R3, R3, 0x50, RZ, 0x3c, !PT ;  /* 0x0000005003037812 */ /* 0x000fc600078e3cff */
[----:B---3--:R-:W-:Y:S04]  /*325f0*/  STS.U8 [R9+UR9+0x14600], R93 ;  /* 0x0146005d09007988 */ /* 0x008fe80008000009 */
[----:B------:R-:W-:Y:S04]  /*32600*/  STS.U8 [R9+UR9+0x14a00], R85 ;  /* 0x014a005509007988 */ /* 0x000fe80008000009 */
[----:B----4-:R-:W-:Y:S04]  /*32610*/  STS.U8 [R9+UR9+0x14e00], R86 ;  /* 0x014e005609007988 */ /* 0x010fe80008000009 */
[----:B------:R-:W-:Y:S04]  /*32620*/  STS.U8 [R9+UR9+0x15200], R87 ;  /* 0x0152005709007988 */ /* 0x000fe80008000009 */
        /* <DEDUP_REMOVED lines=9> */
[----:B0-----:R-:W2:Y:S04]  /*326c0*/  LDL.LU R32, [R1+0x198] ;  /* 0x0001980001207983 */ /* 0x001ea80000300800 */
[----:B-1----:R-:W2:Y:S04]  /*326d0*/  LDL.LU R33, [R1+0x17c] ;  /* 0x00017c0001217983 */ /* 0x002ea80000300800 */
[----:B---3--:R-:W3:Y:S04]  /*326e0*/  LDL.LU R34, [R1+0x160] ;  /* 0x0001600001227983 */ /* 0x008ee80000300800 */
[----:B----4-:R-:W4:Y:S04]  /*326f0*/  LDL.LU R35, [R1+0x144] ;  /* 0x0001440001237983 */ /* 0x010f280000300800 */
[----:B------:R-:W3:Y:S04]  /*32700*/  LDL.LU R36, [R1+0x128] ;  /* 0x0001280001247983 */ /* 0x000ee80000300800 */
[----:B------:R-:W3:Y:S04]  /*32710*/  LDL.LU R37, [R1+0x10c] ;  /* 0x00010c0001257983 */ /* 0x000ee80000300800 */
[----:B------:R-:W3:Y:S04]  /*32720*/  LDL.LU R38, [R1+0xf0] ;  /* 0x0000f00001267983 */ /* 0x000ee80000300800 */
[----:B------:R-:W3:Y:S04]  /*32730*/  LDL.LU R39, [R1+0xd0] ;  /* 0x0000d00001277983 */ /* 0x000ee80000300800 */
[----:B------:R-:W3:Y:S04]  /*32740*/  LDL.LU R40, [R1+0xb0] ;  /* 0x0000b00001287983 */ /* 0x000ee80000300800 */
[----:B--2---:R-:W-:Y:S04]  /*32750*/  STS.U8 [R9+UR9+0x17a00], R91 ;  /* 0x017a005b09007988 */ /* 0x004fe80008000009 */
[----:B------:R-:W-:Y:S04]  /*32760*/  STS.U8 [R9+UR9+0x17e00], R83 ;  /* 0x017e005309007988 */ /* 0x000fe80008000009 */
        /* <DEDUP_REMOVED lines=13> */
[----:B-1----:R-:W4:Y:S04]  /*32840*/  LDL.LU R42, [R1+0x70] ;  /* 0x00007000012a7983 */ /* 0x002f280000300800 */
[----:B------:R-:W-:Y:S04]  /*32850*/  STS.U8 [R3+UR9+0x17280], R88 ;  /* 0x0172805803007988 */ /* 0x000fe80008000009 */
[----:B--2---:R-:W2:Y:S04]  /*32860*/  LDL.LU R43, [R1+0x50] ;  /* 0x00005000012b7983 */ /* 0x004ea80000300800 */
[----:B------:R1:W-:Y:S04]  /*32870*/  STS.U8 [R3+UR9+0x17680], R89 ;  /* 0x0176805903007988 */ /* 0x0003e80008000009 */
[----:B0-----:R-:W2:Y:S04]  /*32880*/  LDL.LU R81, [R1+0x30] ;  /* 0x0000300001517983 */ /* 0x001ea80000300800 */
[----:B-1----:R-:W2:Y:S04]  /*32890*/  LDL.LU R89, [R1+0x10] ;  /* 0x0000100001597983 */ /* 0x002ea80000300800 */
[----:B------:R-:W2:Y:S04]  /*328a0*/  LDL.LU R62, [R1+0x194] ;  /* 0x00019400013e7983 */ /* 0x000ea80000300800 */
[----:B------:R-:W2:Y:S04]  /*328b0*/  LDL.LU R66, [R1+0x178] ;  /* 0x0001780001427983 */ /* 0x000ea80000300800 */
[----:B------:R-:W2:Y:S04]  /*328c0*/  LDL.LU R70, [R1+0x15c] ;  /* 0x00015c0001467983 */ /* 0x000ea80000300800 */
[----:B------:R-:W-:Y:S04]  /*328d0*/  STS.U8 [R3+UR9+0x17a80], R90 ;  /* 0x017a805a03007988 */ /* 0x000fe80008000009 */
[----:B------:R-:W2:Y:S04]  /*328e0*/  LDL.LU R74, [R1+0x140] ;  /* 0x00014000014a7983 */ /* 0x000ea80000300800 */
[----:B------:R0:W-:Y:S04]  /*328f0*/  STS.U8 [R3+UR9+0x17e80], R82 ;  /* 0x017e805203007988 */ /* 0x0001e80008000009 */
[----:B------:R-:W2:Y:S01]  /*32900*/  LDL.LU R78, [R1+0x124] ;  /* 0x00012400014e7983 */ /* 0x000ea20000300800 */
[----:B------:R-:W-:-:S03]  /*32910*/  LOP3.LUT R58, R8, 0x60, RZ, 0x3c, !PT ;  /* 0x00000060083a7812 */ /* 0x000fc600078e3cff */
        /* <DEDUP_REMOVED lines=11> */
[----:B---3--:R3:W-:Y:S04]  /*329d0*/  STS.U8 [R58+UR9+0x14b00], R34 ;  /* 0x014b00223a007988 */ /* 0x0087e80008000009 */
[----:B0-----:R-:W2:Y:S04]  /*329e0*/  LDL.LU R32, [R1+0x1454] ;  /* 0x0014540001207983 */ /* 0x001ea80000300800 */
[----:B-1----:R-:W2:Y:S04]  /*329f0*/  LDL.LU R33, [R1+0x1450] ;  /* 0x0014500001217983 */ /* 0x002ea80000300800 */
[----:B---3--:R-:W3:Y:S04]  /*32a00*/  LDL.LU R34, [R1+0x144c] ;  /* 0x00144c0001227983 */ /* 0x008ee80000300800 */
[----:B----4-:R0:W-:Y:S04]  /*32a10*/  STS.U8 [R58+UR9+0x14f00], R35 ;  /* 0x014f00233a007988 */ /* 0x0101e80008000009 */
[----:B------:R1:W-:Y:S04]  /*32a20*/  STS.U8 [R58+UR9+0x15300], R36 ;  /* 0x015300243a007988 */ /* 0x0003e80008000009 */
[----:B------:R4:W-:Y:S04]  /*32a30*/  STS.U8 [R58+UR9+0x15700], R37 ;  /* 0x015700253a007988 */ /* 0x0009e80008000009 */
[----:B0-----:R-:W3:Y:S04]  /*32a40*/  LDL.LU R35, [R1+0x1448] ;  /* 0x0014480001237983 */ /* 0x001ee80000300800 */
[----:B-1----:R-:W3:Y:S04]  /*32a50*/  LDL.LU R36, [R1+0x1444] ;  /* 0x0014440001247983 */ /* 0x002ee80000300800 */
[----:B----4-:R-:W4:Y:S04]  /*32a60*/  LDL.LU R37, [R1+0x1440] ;  /* 0x0014400001257983 */ /* 0x010f280000300800 */
[----:B------:R0:W-:Y:S04]  /*32a70*/  STS.U8 [R58+UR9+0x15b00], R38 ;  /* 0x015b00263a007988 */ /* 0x0001e80008000009 */
[----:B------:R1:W-:Y:S04]  /*32a80*/  STS.U8 [R58+UR9+0x15f00], R39 ;  /* 0x015f00273a007988 */ /* 0x0003e80008000009 */
[----:B------:R1:W-:Y:S04]  /*32a90*/  STS.U8 [R58+UR9+0x16300], R40 ;  /* 0x016300283a007988 */ /* 0x0003e80008000009 */
[----:B0-----:R-:W3:Y:S04]  /*32aa0*/  LDL.LU R38, [R1+0x143c] ;  /* 0x00143c0001267983 */ /* 0x001ee80000300800 */
[----:B-1----:R-:W3:Y:S04]  /*32ab0*/  LDL.LU R39, [R1+0x1438] ;  /* 0x0014380001277983 */ /* 0x002ee80000300800 */
[----:B------:R-:W3:Y:S04]  /*32ac0*/  LDL.LU R40, [R1+0x1434] ;  /* 0x0014340001287983 */ /* 0x000ee80000300800 */
[----:B------:R0:W-:Y:S04]  /*32ad0*/  STS.U8 [R58+UR9+0x16700], R41 ;  /* 0x016700293a007988 */ /* 0x0001e80008000009 */
[----:B------:R1:W-:Y:S04]  /*32ae0*/  STS.U8 [R58+UR9+0x16b00], R42 ;  /* 0x016b002a3a007988 */ /* 0x0003e80008000009 */
[----:B0-----:R-:W3:Y:S04]  /*32af0*/  LDL.LU R41, [R1+0x1430] ;  /* 0x0014300001297983 */ /* 0x001ee80000300800 */
[----:B--2---:R0:W-:Y:S04]  /*32b00*/  STS.U8 [R58+UR9+0x16f00], R43 ;  /* 0x016f002b3a007988 */ /* 0x0041e80008000009 */
[----:B-1----:R-:W2:Y:S04]  /*32b10*/  LDL.LU R42, [R1+0x142c] ;  /* 0x00142c00012a7983 */ /* 0x002ea80000300800 */
[----:B------:R1:W-:Y:S04]  /*32b20*/  STS.U8 [R58+UR9+0x17300], R81 ;  /* 0x017300513a007988 */ /* 0x0003e80008000009 */
[----:B0-----:R-:W2:Y:S04]  /*32b30*/  LDL.LU R43, [R1+0x1428] ;  /* 0x00142800012b7983 */ /* 0x001ea80000300800 */
[----:B------:R0:W-:Y:S04]  /*32b40*/  STS.U8 [R58+UR9+0x17700], R89 ;  /* 0x017700593a007988 */ /* 0x0001e80008000009 */
[----:B-1----:R-:W2:Y:S04]  /*32b50*/  LDL.LU R81, [R1+0x1424] ;  /* 0x0014240001517983 */ /* 0x002ea80000300800 */
[----:B0-----:R-:W2:Y:S01]  /*32b60*/  LDL.LU R89, [R1+0x1420] ;  /* 0x0014200001597983 */ /* 0x001ea20000300800 */
[----:B------:R-:W-:-:S03]  /*32b70*/  LOP3.LUT R8, R8, 0x70, RZ, 0x3c, !PT ;  /* 0x0000007008087812 */ /* 0x000fc600078e3cff */
[----:B--2---:R-:W-:Y:S04]  /*32b80*/  STS.U8 [R58+UR9+0x17b00], R89 ;  /* 0x017b00593a007988 */ /* 0x004fe80008000009 */
[----:B------:R0:W-:Y:S04]  /*32b90*/  STS.U8 [R58+UR9+0x17f00], R81 ;  /* 0x017f00513a007988 */ /* 0x0001e80008000009 */
[----:B------:R1:W-:Y:S04]  /*32ba0*/  STS.U8 [R8+UR9+0x14380], R62 ;  /* 0x0143803e08007988 */ /* 0x0003e80008000009 */
[----:B------:R2:W-:Y:S04]  /*32bb0*/  STS.U8 [R8+UR9+0x14780], R66 ;  /* 0x0147804208007988 */ /* 0x0005e80008000009 */
[----:B0-----:R-:W3:Y:S04]  /*32bc0*/  LDL.LU R58, [R1+0x141c] ;  /* 0x00141c00013a7983 */ /* 0x001ee80000300800 */
[----:B-1----:R-:W3:Y:S04]  /*32bd0*/  LDL.LU R62, [R1+0x1418] ;  /* 0x00141800013e7983 */ /* 0x002ee80000300800 */
[----:B--2---:R-:W2:Y:S04]  /*32be0*/  LDL.LU R66, [R1+0x1414] ;  /* 0x0014140001427983 */ /* 0x004ea80000300800 */
[----:B------:R0:W-:Y:S04]  /*32bf0*/  STS.U8 [R8+UR9+0x14b80], R70 ;  /* 0x014b804608007988 */ /* 0x0001e80008000009 */
[----:B------:R1:W-:Y:S04]  /*32c00*/  STS.U8 [R8+UR9+0x14f80], R74 ;  /* 0x014f804a08007988 */ /* 0x0003e80008000009 */
[----:B------:R4:W-:Y:S04]  /*32c10*/  STS.U8 [R8+UR9+0x15380], R78 ;  /* 0x0153804e08007988 */ /* 0x0009e80008000009 */
[----:B0-----:R-:W2:Y:S04]  /*32c20*/  LDL.LU R70, [R1+0x1410] ;  /* 0x0014100001467983 */ /* 0x001ea80000300800 */
[----:B-1----:R-:W2:Y:S04]  /*32c30*/  LDL.LU R74, [R1+0x140c] ;  /* 0x00140c00014a7983 */ /* 0x002ea80000300800 */
[----:B----4-:R-:W4:Y:S04]  /*32c40*/  LDL.LU R78, [R1+0x1408] ;  /* 0x00140800014e7983 */ /* 0x010f280000300800 */
[----:B------:R0:W-:Y:S04]  /*32c50*/  STS.U8 [R8+UR9+0x15780], R3 ;  /* 0x0157800308007988 */ /* 0x0001e80008000009 */
[----:B------:R1:W-:Y:S04]  /*32c60*/  STS.U8 [R8+UR9+0x15b80], R4 ;  /* 0x015b800408007988 */ /* 0x0003e80008000009 */
[----:B------:R1:W-:Y:S04]  /*32c70*/  STS.U8 [R8+UR9+0x15f80], R80 ;  /* 0x015f805008007988 */ /* 0x0003e80008000009 */
[----:B0-----:R-:W2:Y:S04]  /*32c80*/  LDL.LU R3, [R1+0x1404] ;  /* 0x0014040001037983 */ /* 0x001ea80000300800 */
[----:B-1----:R-:W2:Y:S04]  /*32c90*/  LDL.LU R4, [R1+0x1400] ;  /* 0x0014000001047983 */ /* 0x002ea80000300800 */
[----:B------:R-:W2:Y:S04]  /*32ca0*/  LDL.LU R80, [R1+0x13fc] ;  /* 0x0013fc0001507983 */ /* 0x000ea80000300800 */
[----:B------:R0:W-:Y:S04]  /*32cb0*/  STS.U8 [R8+UR9+0x16380], R88 ;  /* 0x0163805808007988 */ /* 0x0001e80008000009 */
[----:B0-----:R-:W2:Y:S04]  /*32cc0*/  LDL.LU R88, [R1+0x13f8] ;  /* 0x0013f80001587983 */ /* 0x001ea80000300800 */
[----:B------:R-:W-:Y:S04]  /*32cd0*/  STS.U8 [R8+UR9+0x16780], R93 ;  /* 0x0167805d08007988 */ /* 0x000fe80008000009 */
[----:B------:R-:W-:Y:S04]  /*32ce0*/  STS.U8 [R8+UR9+0x16b80], R85 ;  /* 0x016b805508007988 */ /* 0x000fe80008000009 */
[----:B------:R-:W-:Y:S04]  /*32cf0*/  STS.U8 [R8+UR9+0x16f80], R86 ;  /* 0x016f805608007988 */ /* 0x000fe80008000009 */
[----:B------:R-:W-:Y:S04]  /*32d00*/  STS.U8 [R8+UR9+0x17380], R87 ;  /* 0x0173805708007988 */ /* 0x000fe80008000009 */
[----:B------:R0:W-:Y:S04]  /*32d10*/  STS.U8 [R8+UR9+0x17780], R9 ;  /* 0x0177800908007988 */ /* 0x0001e80008000009 */
[----:B0-----:R-:W3:Y:S04]  /*32d20*/  LDL.LU R9, [R1+0x29c] ;  /* 0x00029c0001097983 */ /* 0x001ee80000300800 */
[----:B--2---:R-:W-:Y:S04]  /*32d30*/  STS.U8 [R8+UR9+0x17b80], R88 ;  /* 0x017b805808007988 */ /* 0x004fe80008000009 */
[----:B------:R0:W-:Y:S04]  /*32d40*/  STS.U8 [R8+UR9+0x17f80], R80 ;  /* 0x017f805008007988 */ /* 0x0001e80008000009 */
[----:B0-----:R-:W2:Y:S04]  /*32d50*/  LDL.LU R8, [R1+0x2a0] ;  /* 0x0002a00001087983 */ /* 0x001ea80000300800 */
[----:B------:R-:W2:Y:S01]  /*32d60*/  LDL.LU R86, [R1+0x2a8] ;  /* 0x0002a80001567983 */ /* 0x000ea20000300800 */
[----:B------:R-:W-:-:S03]  /*32d70*/  PRMT R4, RZ, 0x7610, R4 ;  /* 0x00007610ff047816 */ /* 0x000fc60000000004 */
[----:B------:R-:W2:Y:S04]  /*32d80*/  LDL.LU R87, [R1+0x2a4] ;  /* 0x0002a40001577983 */ /* 0x000ea80000300800 */
[----:B----4-:R-:W-:Y:S04]  /*32d90*/  STS.U8 [R0+UR9+0x8000], R78 ;  /* 0x0080004e00007988 */ /* 0x010fe80008000009 */
[----:B------:R-:W-:Y:S04]  /*32da0*/  STS.U8 [R0+UR9+0x8400], R74 ;  /* 0x0084004a00007988 */ /* 0x000fe80008000009 */
[----:B------:R-:W-:Y:S04]  /*32db0*/  STS.U8 [R0+UR9+0x8800], R70 ;  /* 0x0088004600007988 */ /* 0x000fe80008000009 */
[----:B------:R-:W-:Y:S04]  /*32dc0*/  STS.U8 [R0+UR9+0x8c00], R66 ;  /* 0x008c004200007988 */ /* 0x000fe80008000009 */
[----:B---3--:R-:W-:Y:S04]  /*32dd0*/  STS.U8 [R0+UR9+0x9000], R62 ;  /* 0x0090003e00007988 */ /* 0x008fe80008000009 */
[----:B------:R-:W-:Y:S04]  /*32de0*/  STS.U8 [R0+UR9+0x9400], R58 ;  /* 0x0094003a00007988 */ /* 0x000fe80008000009 */
[----:B------:R-:W-:Y:S04]  /*32df0*/  STS.U8 [R0+UR9+0x9800], R43 ;  /* 0x0098002b00007988 */ /* 0x000fe80008000009 */
[----:B------:R-:W-:Y:S04]  /*32e00*/  STS.U8 [R0+UR9+0x9c00], R42 ;  /* 0x009c002a00007988 */ /* 0x000fe80008000009 */
[----:B------:R-:W-:Y:S04]  /*32e10*/  STS.U8 [R0+UR9+0xa000], R41 ;  /* 0x00a0002900007988 */ /* 0x000fe80008000009 */
[----:B------:R-:W-:Y:S04]  /*32e20*/  STS.U8 [R0+UR9+0xa400], R40 ;  /* 0x00a4002800007988 */ /* 0x000fe80008000009 */
[----:B------:R-:W-:Y:S01]  /*32e30*/  STS.U8 [R0+UR9+0xa800], R39 ;  /* 0x00a8002700007988 */ /* 0x000fe20008000009 */
[----:B--2---:R-:W-:-:S05]  /*32e40*/  IADD3 R8, P4, PT, R5, R8, RZ ;  /* 0x0000000805087210 */ /* 0x004fca0007f9e0ff */
[----:B------:R-:W-:-:S05]  /*32e50*/  IMAD.X R9, R6, 0x1, R9, P4 ;  /* 0x0000000106097824 */ /* 0x000fca00020e0609 */
[----:B------:R0:W2:Y:S04]  /*32e60*/  @!P1 LDG.E.U8 R4, desc[UR18][R8.64] ;  /* 0x0000001208049981 */ /* 0x0000a8000c1e1100 */
        /* <DEDUP_REMOVED lines=44> */
[----:B------:R-:W-:Y:S01]  /*33130*/  STS.U8 [R2+UR9+0xdc80], R63 ;  /* 0x00dc803f02007988 */ /* 0x000fe20008000009 */
[----:B------:R-:W-:-:S03]  /*33140*/  LOP3.LUT R85, R0, 0x20, RZ, 0x3c, !PT ;  /* 0x0000002000557812 */ /* 0x000fc600078e3cff */
[----:B------:R-:W-:Y:S04]  /*33150*/  STS.U8 [R2+UR9+0xe080], R65 ;  /* 0x00e0804102007988 */ /* 0x000fe80008000009 */
[----:B------:R-:W-:Y:S01]  /*33160*/  STS.U8 [R2+UR9+0xe480], R67 ;  /* 0x00e4804302007988 */ /* 0x000fe20008000009 */
[----:B------:R-:W-:-:S03]  /*33170*/  IADD3 R86, P3, PT, R5, R86, RZ ;  /* 0x0000005605567210 */ /* 0x000fc60007f7e0ff */
[----:B------:R-:W-:Y:S04]  /*33180*/  STS.U8 [R2+UR9+0xe880], R69 ;  /* 0x00e8804502007988 */ /* 0x000fe80008000009 */
[----:B------:R-:W-:Y:S04]  /*33190*/  STS.U8 [R2+UR9+0xec80], R71 ;  /* 0x00ec804702007988 */ /* 0x000fe80008000009 */
[----:B------:R-:W-:Y:S04]  /*331a0*/  STS.U8 [R2+UR9+0xf080], R73 ;  /* 0x00f0804902007988 */ /* 0x000fe80008000009 */
[----:B------:R-:W-:Y:S04]  /*331b0*/  STS.U8 [R2+UR9+0xf480], R75 ;  /* 0x00f4804b02007988 */ /* 0x000fe80008000009 */
[----:B------:R-:W-:Y:S01]  /*331c0*/  STS.U8 [R2+UR9+0xf880], R77 ;  /* 0x00f8804d02007988 */ /* 0x000fe20008000009 */
[----:B------:R-:W-:-:S03]  /*331d0*/  IMAD.X R87, R6, 0x1, R87, P3 ;  /* 0x0000000106577824 */ /* 0x000fc600018e0657 */
[----:B------:R3:W-:Y:S04]  /*331e0*/  STS.U8 [R2+UR9+0xfc80], R79 ;  /* 0x00fc804f02007988 */ /* 0x0007e80008000009 */
[----:B-1----:R-:W4:Y:S04]  /*331f0*/  LDL.LU R0, [R1+0x2b0] ;  /* 0x0002b00001007983 */ /* 0x002f280000300800 */
[----:B------:R-:W-:Y:S04]  /*33200*/  STS.U8 [R85+UR9+0x8100], R54 ;  /* 0x0081003655007988 */ /* 0x000fe80008000009 */
[----:B---3--:R-:W3:Y:S04]  /*33210*/  LDL.LU R2, [R1+0x2b8] ;  /* 0x0002b80001027983 */ /* 0x008ee80000300800 */
[----:B------:R-:W-:Y:S01]  /*33220*/  STS.U8 [R85+UR9+0x8500], R51 ;  /* 0x0085003355007988 */ /* 0x000fe20008000009 */
[----:B------:R-:W-:-:S03]  /*33230*/  PRMT R3, RZ, 0x7610, R3 ;  /* 0x00007610ff037816 */ /* 0x000fc60000000003 */
[----:B------:R-:W3:Y:S04]  /*33240*/  LDL.LU R93, [R1+0x2c0] ;  /* 0x0002c000015d7983 */ /* 0x000ee80000300800 */
[----:B------:R-:W-:Y:S04]  /*33250*/  STS.U8 [R85+UR9+0x8900], R50 ;  /* 0x0089003255007988 */ /* 0x000fe80008000009 */
[----:B------:R-:W-:Y:S04]  /*33260*/  STS.U8 [R85+UR9+0x8d00], R45 ;  /* 0x008d002d55007988 */ /* 0x000fe80008000009 */
[----:B------:R0:W-:Y:S04]  /*33270*/  STL [R1+0x2a0], R8 ;  /* 0x0002a00801007387 */ /* 0x0001e80000100800 */
[----:B------:R-:W-:Y:S04]  /*33280*/  STS.U8 [R85+UR9+0x9100], R7 ;  /* 0x0091000755007988 */ /* 0x000fe80008000009 */
[----:B------:R-:W-:Y:S01]  /*33290*/  STL [R1+0x2a8], R86 ;  /* 0x0002a85601007387 */ /* 0x000fe20000100800 */
[----:B0-----:R-:W-:-:S03]  /*332a0*/  @!P1 IMAD.MOV.U32 R8, RZ, RZ, R86 ;  /* 0x000000ffff089224 */ /* 0x001fc600078e0056 */
[----:B------:R-:W-:Y:S04]  /*332b0*/  STS.U8 [R85+UR9+0x9500], R92 ;  /* 0x0095005c55007988 */ /* 0x000fe80008000009 */
[----:B------:R0:W-:Y:S04]  /*332c0*/  STL [R1+0x29c], R9 ;  /* 0x00029c0901007387 */ /* 0x0001e80000100800 */
[----:B------:R1:W-:Y:S01]  /*332d0*/  STS.U8 [R85+UR9+0x9900], R46 ;  /* 0x0099002e55007988 */ /* 0x0003e20008000009 */
[----:B0-----:R-:W-:-:S03]  /*332e0*/  IMAD.MOV.U32 R9, RZ, RZ, R87 ;  /* 0x000000ffff097224 */ /* 0x001fc600078e0057 */
[----:B-1----:R-:W3:Y:S04]  /*332f0*/  LDL.LU R85, [R1+0x2b4] ;  /* 0x0002b40001557983 */ /* 0x002ee80000300800 */
[----:B------:R0:W3:Y:S04]  /*33300*/  @!P1 LDG.E.U8 R3, desc[UR18][R8.64] ;  /* 0x0000001208039981 */ /* 0x0000e8000c1e1100 */
[----:B--2---:R1:W-:Y:S04]  /*33310*/  STL [R1+0x18c], R4 ;  /* 0x00018c0401007387 */ /* 0x0043e80000100800 */
[----:B-1----:R-:W2:Y:S04]  /*33320*/  LDL.LU R4, [R1+0x13f4] ;  /* 0x0013f40001047983 */ /* 0x002ea80000300800 */
[----:B------:R1:W-:Y:S04]  /*33330*/  STL [R1+0x2a4], R87 ;  /* 0x0002a45701007387 */ /* 0x0003e80000100800 */
[----:B-1----:R-:W2:Y:S04]  /*33340*/  LDL.LU R87, [R1+0x2bc] ;  /* 0x0002bc0001577983 */ /* 0x002ea80000300800 */
[----:B------:R-:W2:Y:S01]  /*33350*/  LDL.LU R8, [R1+0x2ac] ;  /* 0x0002ac0001087983 */ /* 0x000ea20000300800 */
[----:B------:R-:W-:-:S02]  /*33360*/  PRMT R47, RZ, 0x7610, R47 ;  /* 0x00007610ff2f7816 */ /* 0x000fc4000000002f */
[----:B----4-:R-:W-:-:S05]  /*33370*/  IADD3 R0, P3, PT, R5, R0, RZ ;  /* 0x0000000005007210 */ /* 0x010fca0007f7e0ff */
[----:B0-----:R-:W-:Y:S01]  /*33380*/  IMAD.MOV.U32 R9, RZ, RZ, R0 ;  /* 0x000000ffff097224 */ /* 0x001fe200078e0000 */
[----:B------:R0:W-:Y:S01]  /*33390*/  STL [R1+0x2b0], R0 ;  /* 0x0002b00001007387 */ /* 0x0001e20000100800 */
[----:B---3--:R-:W-:-:S03]  /*333a0*/  IADD3 R2, P4, PT, R5, R2, RZ ;  /* 0x0000000205027210 */ /* 0x008fc60007f9e0ff */
[----:B0-----:R-:W3:Y:S04]  /*333b0*/  LDL.LU R0, [R1+0x2e0] ;  /* 0x0002e00001007983 */ /* 0x001ee80000300800 */
[----:B------:R0:W-:Y:S04]  /*333c0*/  STL [R1+0x188], R3 ;  /* 0x0001880301007387 */ /* 0x0001e80000100800 */
[----:B0-----:R-:W4:Y:S04]  /*333d0*/  LDL.LU R3, [R1+0x2e8] ;  /* 0x0002e80001037983 */ /* 0x001f280000300800 */
[----:B------:R-:W3:Y:S04]  /*333e0*/  LDL.LU R86, [R1+0x2f0] ;  /* 0x0002f00001567983 */ /* 0x000ee80000300800 */
[----:B------:R-:W-:Y:S01]  /*333f0*/  STL [R1+0x2b8], R2 ;  /* 0x0002b80201007387 */ /* 0x000fe20000100800 */
[----:B--2---:R-:W-:-:S05]  /*33400*/  IMAD.X R8, R6, 0x1, R8, P3 ;  /* 0x0000000106087824 */ /* 0x004fca00018e0608 */
[-C--:B------:R-:W-:Y:S01]  /*33410*/  @!P1 LOP3.LUT R9, R9, R8.reuse, RZ, 0x3c, !PT ;  /* 0x0000000809099212 */ /* 0x080fe200078e3cff */
[----:B------:R0:W-:Y:S03]  /*33420*/  STL [R1+0x2ac], R8 ;  /* 0x0002ac0801007387 */ /* 0x0001e60000100800 */
[----:B0-----:R-:W-:-:S04]  /*33430*/  @!P1 LOP3.LUT R8, R9, R8, RZ, 0x3c, !PT ;  /* 0x0000000809089212 */ /* 0x001fc800078e3cff */
[----:B------:R-:W-:-:S05]  /*33440*/  @!P1 LOP3.LUT R9, R9, R8, RZ, 0x3c, !PT ;  /* 0x0000000809099212 */ /* 0x000fca00078e3cff */
[----:B------:R0:W2:Y:S01]  /*33450*/  @!P1 LDG.E.U8 R47, desc[UR18][R8.64] ;  /* 0x00000012082f9981 */ /* 0x0000a2000c1e1100 */
[----:B------:R-:W-:Y:S01]  /*33460*/  IMAD.X R85, R6, 0x1, R85, P4 ;  /* 0x0000000106557824 */ /* 0x000fe200020e0655 */
[----:B------:R-:W-:-:S03]  /*33470*/  IADD3 R93, P3, PT, R5, R93, RZ ;  /* 0x0000005d055d7210 */ /* 0x000fc60007f7e0ff */
[----:B0-----:R-:W-:Y:S02]  /*33480*/  IMAD.MOV.U32 R8, RZ, RZ, R85 ;  /* 0x000000ffff087224 */ /* 0x001fe400078e0055 */
[----:B------:R-:W-:-:S05]  /*33490*/  IMAD.MOV.U32 R9, RZ, RZ, R2 ;  /* 0x000000ffff097224 */ /* 0x000fca00078e0002 */
[----:B------:R-:W-:-:S04]  /*334a0*/  @!P1 LOP3.LUT R9, R9, R8, RZ, 0x3c, !PT ;  /* 0x0000000809099212 */ /* 0x000fc800078e3cff */
[C---:B------:R-:W-:Y:S01]  /*334b0*/  @!P1 LOP3.LUT R8, R9.reuse, R8, RZ, 0x3c, !PT ;  /* 0x0000000809089212 */ /* 0x040fe200078e3cff */
[----:B------:R-:W-:Y:S01]  /*334c0*/  STL [R1+0x2c0], R93 ;  /* 0x0002c05d01007387 */ /* 0x000fe20000100800 */
[----:B------:R-:W-:Y:S02]  /*334d0*/  PRMT R4, RZ, 0x7610, R4 ;  /* 0x00007610ff047816 */ /* 0x000fe40000000004 */
[----:B------:R-:W-:-:S05]  /*334e0*/  @!P1 LOP3.LUT R9, R9, R8, RZ, 0x3c, !PT ;  /* 0x0000000809099212 */ /* 0x000fca00078e3cff */
[----:B------:R0:W3:Y:S04]  /*334f0*/  @!P1 LDG.E.U8 R4, desc[UR18][R8.64] ;  /* 0x0000001208049981 */ /* 0x0000e8000c1e1100 */
[----:B--2---:R1:W-:Y:S04]  /*33500*/  STL [R1+0x184], R47 ;  /* 0x0001842f01007387 */ /* 0x0043e80000100800 */
[----:B-1----:R-:W2:Y:S01]  /*33510*/  LDL.LU R47, [R1+0x13f0] ;  /* 0x0013f000012f7983 */ /* 0x002ea20000300800 */
[----:B------:R-:W-:Y:S02]  /*33520*/  IMAD.X R87, R6, 0x1, R87, P3 ;  /* 0x0000000106577824 */ /* 0x000fe400018e0657 */
[----:B0-----:R-:W-:Y:S01]  /*33530*/  @!P1 IMAD.MOV.U32 R8, RZ, RZ, R93 ;  /* 0x000000ffff089224 */ /* 0x001fe200078e005d */
[----:B------:R0:W-:Y:S01]  /*33540*/  STL [R1+0x2b4], R85 ;  /* 0x0002b45501007387 */ /* 0x0001e20000100800 */
[----:B------:R-:W-:-:S03]  /*33550*/  IMAD.MOV.U32 R9, RZ, RZ, R87 ;  /* 0x000000ffff097224 */ /* 0x000fc600078e0057 */
[----:B0-----:R-:W4:Y:S04]  /*33560*/  LDL.LU R85, [R1+0x13ec] ;  /* 0x0013ec0001557983 */ /* 0x001f280000300800 */
[----:B------:R-:W4:Y:S04]  /*33570*/  LDL.LU R2, [R1+0x2e4] ;  /* 0x0002e40001027983 */ /* 0x000f280000300800 */
[----:B---3--:R0:W-:Y:S04]  /*33580*/  STL [R1+0x180], R4 ;  /* 0x0001800401007387 */ /* 0x0081e80000100800 */
[----:B0-----:R-:W3:Y:S04]  /*33590*/  LDL.LU R4, [R1+0x13e8] ;  /* 0x0013e80001047983 */ /* 0x001ee80000300800 */
[----:B------:R0:W-:Y:S04]  /*335a0*/  STL [R1+0x2bc], R87 ;  /* 0x0002bc5701007387 */ /* 0x0001e80000100800 */
[----:B0-----:R-:W3:Y:S01]  /*335b0*/  LDL.LU R87, [R1+0x2ec] ;  /* 0x0002ec0001577983 */ /* 0x001ee20000300800 */
[----:B--2---:R-:W-:-:S06]  /*335c0*/  PRMT R47, RZ, 0x7610, R47 ;  /* 0x00007610ff2f7816 */ /* 0x004fcc000000002f */
[----:B------:R0:W2:Y:S04]  /*335d0*/  @!P1 LDG.E.U8 R47, desc[UR18][R8.64] ;  /* 0x00000012082f9981 */ /* 0x0000a8000c1e1100 */
[----:B------:R-:W3:Y:S01]  /*335e0*/  LDL.LU R8, [R1+0x2dc] ;  /* 0x0002dc0001087983 */ /* 0x000ee20000300800 */
[C---:B------:R-:W-:Y:S02]  /*335f0*/  IADD3 R0, P3, PT, R5.reuse, R0, RZ ;  /* 0x0000000005007210 */ /* 0x040fe40007f7e0ff */
[----:B----4-:R-:W-:-:S03]  /*33600*/  IADD3 R3, P4, PT, R5, R3, RZ ;  /* 0x0000000305037210 */ /* 0x010fc60007f9e0ff */
[----:B0-----:R-:W-:Y:S01]  /*33610*/  IMAD.MOV.U32 R9, RZ, RZ, R0 ;  /* 0x000000ffff097224 */ /* 0x001fe200078e0000 */
[----:B------:R0:W-:Y:S01]  /*33620*/  STL [R1+0x2e0], R0 ;  /* 0x0002e00001007387 */ /* 0x0001e20000100800 */
[----:B------:R-:W-:-:S03]  /*33630*/  PRMT R85, RZ, 0x7610, R85 ;  /* 0x00007610ff557816 */ /* 0x000fc60000000055 */
[----:B0-----:R-:W4:Y:S04]  /*33640*/  LDL.LU R0, [R1+0x2f8] ;  /* 0x0002f80001007983 */ /* 0x001f280000300800 */
[----:B--2---:R0:W-:Y:S01]  /*33650*/  STL [R1+0x17c], R47 ;  /* 0x00017c2f01007387 */ /* 0x0041e20000100800 */
[----:B---3--:R-:W-:-:S03]  /*33660*/  IMAD.X R8, R6, 0x1, R8, P3 ;  /* 0x0000000106087824 */ /* 0x008fc600018e0608 */
[----:B0-----:R-:W2:Y:S02]  /*33670*/  LDL.LU R47, [R1+0x300] ;  /* 0x00030000012f7983 */ /* 0x001ea40000300800 */
[-C--:B------:R-:W-:Y:S02]  /*33680*/  @!P1 LOP3.LUT R9, R9, R8.reuse, RZ, 0x3c, !PT ;  /* 0x0000000809099212 */ /* 0x080fe400078e3cff */
[----:B------:R-:W3:Y:S04]  /*33690*/  LDL.LU R93, [R1+0x340] ;  /* 0x00034000015d7983 */ /* 0x000ee80000300800 */
[----:B------:R-:W-:Y:S04]  /*336a0*/  STL [R1+0x2e8], R3 ;  /* 0x0002e80301007387 */ /* 0x000fe80000100800 */
[----:B------:R0:W-:Y:S02]  /*336b0*/  STL [R1+0x2dc], R8 ;  /* 0x0002dc0801007387 */ /* 0x0001e40000100800 */
        /* <DEDUP_REMOVED lines=28> */
[C---:B----4-:R-:W-:Y:S02]  /*33880*/  IADD3 R0, P3, PT, R5.reuse, R0, RZ ;  /* 0x0000000005007210 */ /* 0x050fe40007f7e0ff */
[----:B------:R-:W-:-:S03]  /*33890*/  IADD3 R47, P4, PT, R5, R47, RZ ;  /* 0x0000002f052f7210 */ /* 0x000fc60007f9e0ff */
        /* <DEDUP_REMOVED lines=247> */
[----:B------:R-:W-:Y:S01]  /*34810*/  STL [R1+0x408], R0 ;  /* 0x0004080001007387 */ /* 0x000fe20000100800 */
[----:B------:R-:W-:-:S03]  /*34820*/  PRMT R47, RZ, 0x7610, R47 ;  /* 0x00007610ff2f7816 */ /* 0x000fc6000000002f */
[----:B--2---:R0:W-:Y:S01]  /*34830*/  STL [R1+0x128], R3 ;  /* 0x0001280301007387 */ /* 0x0041e20000100800 */
[----:B---3--:R-:W-:-:S03]  /*34840*/  IMAD.X R8, R6, 0x1, R8, P3 ;  /* 0x0000000106087824 */ /* 0x008fc600018e0608 */
[----:B0-----:R-:W2:Y:S04]  /*34850*/  LDL.LU R3, [R1+0x420] ;  /* 0x0004200001037983 */ /* 0x001ea80000300800 */
[----:B------:R-:W3:Y:S01]  /*34860*/  LDL.LU R0, [R1+0x440] ;  /* 0x0004400001007983 */ /* 0x000ee20000300800 */
[----:B------:R-:W-:-:S03]  /*34870*/  @!P1 LOP3.LUT R9, R9, R8, RZ, 0x3c, !PT ;  /* 0x0000000809099212 */ /* 0x000fc600078e3cff */
[----:B------:R-:W4:Y:S04]  /*34880*/  LDL.LU R86, [R1+0x448] ;  /* 0x0004480001567983 */ /* 0x000f280000300800 */
        /* <DEDUP_REMOVED lines=31> */
[----:B------:R-:W-:-:S03]  /*34a80*/  IADD3 R0, P4, PT, R5, R0, RZ ;  /* 0x0000000005007210 */ /* 0x000fc60007f9e0ff */
[----:B0-----:R-:W-:Y:S01]  /*34a90*/  IMAD.MOV.U32 R9, RZ, RZ, R3 ;  /* 0x000000ffff097224 */ /* 0x001fe200078e0003 */
[----:B------:R-:W-:Y:S01]  /*34aa0*/  STL [R1+0x420], R3 ;  /* 0x0004200301007387 */ /* 0x000fe20000100800 */
[----:B----4-:R-:W-:-:S03]  /*34ab0*/  PRMT R85, RZ, 0x7610, R85 ;  /* 0x00007610ff557816 */ /* 0x010fc60000000055 */
        /* <DEDUP_REMOVED lines=35> */
[----:B------:R-:W2:Y:S01]  /*34cf0*/  LDL.LU R8, [R1+0x44c] ;  /* 0x00044c0001087983 */ /* 0x000ea20000300800 */
[C---:B------:R-:W-:Y:S02]  /*34d00*/  IADD3 R47, P3, PT, R5.reuse, R47, RZ ;  /* 0x0000002f052f7210 */ /* 0x040fe40007f7e0ff */
[----:B------:R-:W-:-:S03]  /*34d10*/  IADD3 R93, P4, PT, R5, R93, RZ ;  /* 0x0000005d055d7210 */ /* 0x000fc60007f9e0ff */
[----:B0-----:R-:W-:Y:S01]  /*34d20*/  IMAD.MOV.U32 R9, RZ, RZ, R47 ;  /* 0x000000ffff097224 */ /* 0x001fe200078e002f */
[----:B------:R-:W-:Y:S04]  /*34d30*/  STL [R1+0x450], R47 ;  /* 0x0004502f01007387 */ /* 0x000fe80000100800 */
[----:B------:R-:W2:Y:S01]  /*34d40*/  LDL.LU R86, [R1+0x478] ;  /* 0x0004780001567983 */ /* 0x000ea20000300800 */
[C---:B----4-:R-:W-:Y:S01]  /*34d50*/  IMAD.X R0, R6.reuse, 0x1, R0, P4 ;  /* 0x0000000106007824 */ /* 0x050fe200020e0600 */
[----:B---3--:R-:W-:Y:S02]  /*34d60*/  PRMT R4, RZ, 0x7610, R4 ;  /* 0x00007610ff047816 */ /* 0x008fe40000000004 */
[----:B------:R-:W-:Y:S01]  /*34d70*/  PRMT R30, RZ, 0x7610, R30 ;  /* 0x00007610ff1e7816 */ /* 0x000fe2000000001e */
[----:B--2---:R0:W-:Y:S01]  /*34d80*/  STL [R1+0x110], R85 ;  /* 0x0001105501007387 */ /* 0x0041e20000100800 */
[----:B------:R-:W-:-:S03]  /*34d90*/  IMAD.X R8, R6, 0x1, R8, P3 ;  /* 0x0000000106087824 */ /* 0x000fc600018e0608 */
[----:B0-----:R-:W2:Y:S02]  /*34da0*/  LDL.LU R85, [R1+0x480] ;  /* 0x0004800001557983 */ /* 0x001ea40000300800 */
[-C--:B------:R-:W-:Y:S02]  /*34db0*/  @!P1 LOP3.LUT R9, R9, R8.reuse, RZ, 0x3c, !PT ;  /* 0x0000000809099212 */ /* 0x080fe400078e3cff */
[----:B------:R-:W3:Y:S04]  /*34dc0*/  LDL.LU R47, [R1+0x488] ;  /* 0x00048800012f7983 */ /* 0x000ee80000300800 */
[----:B------:R-:W-:Y:S04]  /*34dd0*/  STL [R1+0x458], R93 ;  /* 0x0004585d01007387 */ /* 0x000fe80000100800 */
[----:B------:R0:W-:Y:S02]  /*34de0*/  STL [R1+0x44c], R8 ;  /* 0x00044c0801007387 */ /* 0x0001e40000100800 */
[----:B0-----:R-:W-:-:S04]  /*34df0*/  @!P1 LOP3.LUT R8, R9, R8, RZ, 0x3c, !PT ;  /* 0x0000000809089212 */ /* 0x001fc800078e3cff */
[----:B------:R-:W-:-:S05]  /*34e00*/  @!P1 LOP3.LUT R9, R9, R8, RZ, 0x3c, !PT ;  /* 0x0000000809099212 */ /* 0x000fca00078e3cff */
[----:B------:R0:W4:Y:S02]  /*34e10*/  @!P1 LDG.E.U8 R4, desc[UR18][R8.64] ;  /* 0x0000001208049981 */ /* 0x000124000c1e1100 */
[----:B0-----:R-:W-:Y:S02]  /*34e20*/  IMAD.MOV.U32 R8, RZ, RZ, R0 ;  /* 0x000000ffff087224 */ /* 0x001fe400078e0000 */
[----:B------:R-:W-:-:S05]  /*34e30*/  IMAD.MOV.U32 R9, RZ, RZ, R93 ;  /* 0x000000ffff097224 */ /* 0x000fca00078e005d */
[----:B------:R-:W-:-:S04]  /*34e40*/  @!P1 LOP3.LUT R9, R9, R8, RZ, 0x3c, !PT ;  /* 0x0000000809099212 */ /* 0x000fc800078e3cff */
[----:B------:R-:W-:-:S04]  /*34e50*/  @!P1 LOP3.LUT R8, R9, R8, RZ, 0x3c, !PT ;  /* 0x0000000809089212 */ /* 0x000fc800078e3cff */
[----:B------:R-:W-:-:S05]  /*34e60*/  @!P1 LOP3.LUT R9, R9, R8, RZ, 0x3c, !PT ;  /* 0x0000000809099212 */ /* 0x000fca00078e3cff */
[----:B------:R0:W2:Y:S01]  /*34e70*/  @!P1 LDG.E.U8 R30, desc[UR18][R8.64] ;  /* 0x00000012081e9981 */ /* 0x0000a2000c1e1100 */
[----:B------:R-:W-:Y:S02]  /*34e80*/  IADD3 R3, P3, PT, R5, R3, RZ ;  /* 0x0000000305037210 */ /* 0x000fe40007f7e0ff */
[----:B------:R-:W-:-:S03]  /*34e90*/  PRMT R2, RZ, 0x7610, R2 ;  /* 0x00007610ff027816 */ /* 0x000fc60000000002 */
[----:B------:R-:W-:Y:S01]  /*34ea0*/  IMAD.X R87, R6, 0x1, R87, P3 ;  /* 0x0000000106577824 */ /* 0x000fe200018e0657 */
[----:B------:R-:W-:Y:S01]  /*34eb0*/  STL [R1+0x460], R3 ;  /* 0x0004600301007387 */ /* 0x000fe20000100800 */
[----:B0-----:R-:W-:Y:S02]  /*34ec0*/  @!P1 IMAD.MOV.U32 R8, RZ, RZ, R3 ;  /* 0x000000ffff089224 */ /* 0x001fe400078e0003 */
[----:B------:R-:W-:-:S05]  /*34ed0*/  @!P1 IMAD.MOV.U32 R9, RZ, RZ, R87 ;  /* 0x000000ffff099224 */ /* 0x000fca00078e0057 */
[----:B------:R-:W3:Y:S04]  /*34ee0*/  @!P1 LDG.E.U8 R2, desc[UR18][R8.64] ;  /* 0x0000001208029981 */ /* 0x000ee8000c1e1100 */
[----:B----4-:R0:W-:Y:S04]  /*34ef0*/  STL [R1+0x10c], R4 ;  /* 0x00010c0401007387 */ /* 0x0101e80000100800 */
[----:B0-----:R-:W4:Y:S04]  /*34f00*/  LDL.LU R4, [R1+0x1378] ;  /* 0x0013780001047983 */ /* 0x001f280000300800 */
[----:B------:R0:W-:Y:S04]  /*34f10*/  STL [R1+0x454], R0 ;  /* 0x0004540001007387 */ /* 0x0001e80000100800 */
[----:B0-----:R-:W4:Y:S04]  /*34f20*/  LDL.LU R0, [R1+0x1374] ;  /* 0x0013740001007983 */ /* 0x001f280000300800 */
[----:B------:R-:W4:Y:S04]  /*34f30*/  LDL.LU R93, [R1+0x47c] ;  /* 0x00047c00015d7983 */ /* 0x000f280000300800 */
[----:B------:R-:W-:Y:S04]  /*34f40*/  STL [R1+0x45c], R87 ;  /* 0x00045c5701007387 */ /* 0x000fe80000100800 */
[----:B--2---:R0:W-:Y:S04]  /*34f50*/  STL [R1+0x108], R30 ;  /* 0x0001081e01007387 */ /* 0x0041e80000100800 */
[----:B0-----:R-:W2:Y:S04]  /*34f60*/  LDL.LU R30, [R1+0x484] ;  /* 0x00048400011e7983 */ /* 0x001ea80000300800 */
[----:B------:R-:W2:Y:S01]  /*34f70*/  LDL.LU R9, [R1+0x474] ;  /* 0x0004740001097983 */ /* 0x000ea20000300800 */
[----:B------:R-:W-:-:S02]  /*34f80*/  IADD3 R86, P3, PT, R5, R86, RZ ;  /* 0x0000005605567210 */ /* 0x000fc40007f7e0ff */
[----:B------:R-:W-:Y:S01]  /*34f90*/  IADD3 R85, P4, PT, R5, R85, RZ ;  /* 0x0000005505557210 */ /* 0x000fe20007f9e0ff */
[----:B---3--:R0:W-:Y:S01]  /*34fa0*/  STL [R1+0x104], R2 ;  /* 0x0001040201007387 */ /* 0x0081e20000100800 */
[----:B------:R-:W-:Y:S01]  /*34fb0*/  PRMT R45, RZ, 0x7610, R45 ;  /* 0x00007610ff2d7816 */ /* 0x000fe2000000002d */
[----:B------:R-:W-:Y:S02]  /*34fc0*/  @!P1 IMAD.MOV.U32 R8, RZ, RZ, R86 ;  /* 0x000000ffff089224 */ /* 0x000fe400078e0056 */
[----:B0-----:R-:W3:Y:S04]  /*34fd0*/  LDL.LU R2, [R1+0x490] ;  /* 0x0004900001027983 */ /* 0x001ee80000300800 */
[----:B------:R-:W-:Y:S04]  /*34fe0*/  STL [R1+0x478], R86 ;  /* 0x0004785601007387 */ /* 0x000fe80000100800 */
[----:B------:R-:W3:Y:S04]  /*34ff0*/  LDL.LU R3, [R1+0x498] ;  /* 0x0004980001037983 */ /* 0x000ee80000300800 */
[----:B------:R-:W3:Y:S04]  /*35000*/  LDL.LU R87, [R1+0x4a0] ;  /* 0x0004a00001577983 */ /* 0x000ee80000300800 */
[----:B------:R-:W-:Y:S01]  /*35010*/  STL [R1+0x480], R85 ;  /* 0x0004805501007387 */ /* 0x000fe20000100800 */
[C---:B----4-:R-:W-:Y:S01]  /*35020*/  IMAD.X R93, R6.reuse, 0x1, R93, P4 ;  /* 0x00000001065d7824 */ /* 0x050fe200020e065d */
[----:B------:R-:W-:Y:S01]  /*35030*/  PRMT R0, RZ, 0x7610, R0 ;  /* 0x00007610ff007816 */ /* 0x000fe20000000000 */
[----:B--2---:R-:W-:-:S05]  /*35040*/  IMAD.X R9, R6, 0x1, R9, P3 ;  /* 0x0000000106097824 */ /* 0x004fca00018e0609 */
[----:B------:R0:W-:Y:S04]  /*35050*/  STL [R1+0x474], R9 ;  /* 0x0004740901007387 */ /* 0x0001e80000100800 */
[----:B------:R1:W2:Y:S02]  /*35060*/  @!P1 LDG.E.U8 R45, desc[UR18][R8.64] ;  /* 0x00000012082d9981 */ /* 0x0002a4000c1e1100 */
[----:B-1----:R-:W-:Y:S02]  /*35070*/  IMAD.MOV.U32 R8, RZ, RZ, R93 ;  /* 0x000000ffff087224 */ /* 0x002fe400078e005d */
[----:B0-----:R-:W-:-:S05]  /*35080*/  IMAD.MOV.U32 R9, RZ, RZ, R85 ;  /* 0x000000ffff097224 */ /* 0x001fca00078e0055 */
[----:B------:R-:W-:-:S04]  /*35090*/  @!P1 LOP3.LUT R9, R9, R8, RZ, 0x3c, !PT ;  /* 0x0000000809099212 */ /* 0x000fc800078e3cff */
[----:B------:R-:W-:-:S04]  /*350a0*/  @!P1 LOP3.LUT R8, R9, R8, RZ, 0x3c, !PT ;  /* 0x0000000809089212 */ /* 0x000fc800078e3cff */
[----:B------:R-:W-:-:S05]  /*350b0*/  @!P1 LOP3.LUT R9, R9, R8, RZ, 0x3c, !PT ;  /* 0x0000000809099212 */ /* 0x000fca00078e3cff */
[----:B------:R0:W4:Y:S01]  /*350c0*/  @!P1 LDG.E.U8 R0, desc[UR18][R8.64] ;  /* 0x0000001208009981 */ /* 0x000122000c1e1100 */
[----:B------:R-:W-:Y:S02]  /*350d0*/  IADD3 R47, P3, PT, R5, R47, RZ ;  /* 0x0000002f052f7210 */ /* 0x000fe40007f7e0ff */
[----:B------:R-:W-:-:S03]  /*350e0*/  PRMT R4, RZ, 0x7610, R4 ;  /* 0x00007610ff047816 */ /* 0x000fc60000000004 */
[----:B------:R-:W-:Y:S01]  /*350f0*/  IMAD.X R30, R6, 0x1, R30, P3 ;  /* 0x00000001061e7824 */ /* 0x000fe200018e061e */
[----:B------:R-:W-:Y:S04]  /*35100*/  STL [R1+0x488], R47 ;  /* 0x0004882f01007387 */ /* 0x000fe80000100800 */
[----:B------:R-:W2:Y:S01]  /*35110*/  LDL.LU R86, [R1+0x494] ;  /* 0x0004940001567983 */ /* 0x000ea20000300800 */
[----:B0-----:R-:W-:Y:S02]  /*35120*/  IMAD.MOV.U32 R9, RZ, RZ, R30 ;  /* 0x000000ffff097224 */ /* 0x001fe400078e001e */
[----:B------:R-:W-:Y:S01]  /*35130*/  @!P1 IMAD.MOV.U32 R8, RZ, RZ, R47 ;  /* 0x000000ffff089224 */ /* 0x000fe200078e002f */
[----:B------:R0:W-:Y:S04]  /*35140*/  STL [R1+0x47c], R93 ;  /* 0x00047c5d01007387 */ /* 0x0001e80000100800 */
[----:B------:R1:W2:Y:S04]  /*35150*/  @!P1 LDG.E.U8 R4, desc[UR18][R8.64] ;  /* 0x0000001208049981 */ /* 0x0002a8000c1e1100 */
[----:B0-----:R-:W2:Y:S04]  /*35160*/  LDL.LU R93, [R1+0x1370] ;  /* 0x00137000015d7983 */ /* 0x001ea80000300800 */
[----:B------:R-:W2:Y:S04]  /*35170*/  LDL.LU R85, [R1+0x136c] ;  /* 0x00136c0001557983 */ /* 0x000ea80000300800 */
[----:B----4-:R0:W-:Y:S04]  /*35180*/  STL [R1+0xfc], R0 ;  /* 0x0000fc0001007387 */ /* 0x0101e80000100800 */
[----:B0-----:R-:W4:Y:S04]  /*35190*/  LDL.LU R0, [R1+0x1368] ;  /* 0x0013680001007983 */ /* 0x001f280000300800 */
[----:B------:R0:W-:Y:S04]  /*351a0*/  STL [R1+0x484], R30 ;  /* 0x0004841e01007387 */ /* 0x0001e80000100800 */
[----:B0-----:R-:W4:Y:S04]  /*351b0*/  LDL.LU R30, [R1+0x49c] ;  /* 0x00049c00011e7983 */ /* 0x001f280000300800 */
[----:B------:R-:W4:Y:S01]  /*351c0*/  LDL.LU R8, [R1+0x48c] ;  /* 0x00048c0001087983 */ /* 0x000f220000300800 */
[----:B---3--:R-:W-:-:S02]  /*351d0*/  IADD3 R2, P3, PT, R5, R2, RZ ;  /* 0x0000000205027210 */ /* 0x008fc40007f7e0ff */
[----:B------:R-:W-:-:S03]  /*351e0*/  IADD3 R3, P4, PT, R5, R3, RZ ;  /* 0x0000000305037210 */ /* 0x000fc60007f9e0ff */
[----:B-1----:R-:W-:Y:S01]  /*351f0*/  IMAD.MOV.U32 R9, RZ, RZ, R2 ;  /* 0x000000ffff097224 */ /* 0x002fe200078e0002 */
[----:B------:R0:W-:Y:S01]  /*35200*/  STL [R1+0x490], R2 ;  /* 0x0004900201007387 */ /* 0x0001e20000100800 */
[----:B--2---:R-:W-:-:S03]  /*35210*/  PRMT R85, RZ, 0x7610, R85 ;  /* 0x00007610ff557816 */ /* 0x004fc60000000055 */
[----:B0-----:R-:W2:Y:S04]  /*35220*/  LDL.LU R2, [R1+0x4b8] ;  /* 0x0004b80001027983 */ /* 0x001ea80000300800 */
[----:B------:R0:W-:Y:S04]  /*35230*/  STL [R1+0xf8], R4 ;  /* 0x0000f80401007387 */ /* 0x0001e80000100800 */
[----:B0-----:R-:W3:Y:S04]  /*35240*/  LDL.LU R4, [R1+0x4c0] ;  /* 0x0004c00001047983 */ /* 0x001ee80000300800 */
[----:B------:R-:W2:Y:S04]  /*35250*/  LDL.LU R47, [R1+0x4c8] ;  /* 0x0004c800012f7983 */ /* 0x000ea80000300800 */
[----:B------:R-:W-:Y:S01]  /*35260*/  STL [R1+0x498], R3 ;  /* 0x0004980301007387 */ /* 0x000fe20000100800 */
[----:B------:R-:W-:-:S02]  /*35270*/  IMAD.X R86, R6, 0x1, R86, P4 ;  /* 0x0000000106567824 */ /* 0x000fc400020e0656 */
[----:B----4-:R-:W-:-:S05]  /*35280*/  IMAD.X R8, R6, 0x1, R8, P3 ;  /* 0x0000000106087824 */ /* 0x010fca00018e0608 */
[-C--:B------:R-:W-:Y:S01]  /*35290*/  @!P1 LOP3.LUT R9, R9, R8.reuse, RZ, 0x3c, !PT ;  /* 0x0000000809099212 */ /* 0x080fe200078e3cff */
[----:B------:R0:W-:Y:S03]  /*352a0*/  STL [R1+0x48c], R8 ;  /* 0x00048c0801007387 */ /* 0x0001e60000100800 */
[----:B0-----:R-:W-:-:S04]  /*352b0*/  @!P1 LOP3.LUT R8, R9, R8, RZ, 0x3c, !PT ;  /* 0x0000000809089212 */ /* 0x001fc800078e3cff */
[----:B------:R-:W-:-:S05]  /*352c0*/  @!P1 LOP3.LUT R9, R9, R8, RZ, 0x3c, !PT ;  /* 0x0000000809099212 */ /* 0x000fca00078e3cff */
[----:B------:R0:W4:Y:S02]  /*352d0*/  @!P1 LDG.E.U8 R85, desc[UR18][R8.64] ;  /* 0x0000001208559981 */ /* 0x000124000c1e1100 */
[----:B0-----:R-:W-:Y:S02]  /*352e0*/  IMAD.MOV.U32 R8, RZ, RZ, R86 ;  /* 0x000000ffff087224 */ /* 0x001fe400078e0056 */
[----:B------:R-:W-:-:S05]  /*352f0*/  IMAD.MOV.U32 R9, RZ, RZ, R3 ;  /* 0x000000ffff097224 */ /* 0x000fca00078e0003 */
[----:B------:R-:W-:-:S04]  /*35300*/  @!P1 LOP3.LUT R9, R9, R8, RZ, 0x3c, !PT ;  /* 0x0000000809099212 */ /* 0x000fc800078e3cff */
[C---:B------:R-:W-:Y:S02]  /*35310*/  @!P1 LOP3.LUT R8, R9.reuse, R8, RZ, 0x3c, !PT ;  /* 0x0000000809089212 */ /* 0x040fe400078e3cff */
[----:B------:R-:W-:Y:S02]  /*35320*/  PRMT R0, RZ, 0x7610, R0 ;  /* 0x00007610ff007816 */ /* 0x000fe40000000000 */
[----:B------:R-:W-:-:S05]  /*35330*/  @!P1 LOP3.LUT R9, R9, R8, RZ, 0x3c, !PT ;  /* 0x0000000809099212 */ /* 0x000fca00078e3cff */
[----:B------:R0:W2:Y:S01]  /*35340*/  @!P1 LDG.E.U8 R0, desc[UR18][R8.64] ;  /* 0x0000001208009981 */ /* 0x0000a2000c1e1100 */
[----:B------:R-:W-:Y:S02]  /*35350*/  IADD3 R87, P3, PT, R5, R87, RZ ;  /* 0x0000005705577210 */ /* 0x000fe40007f7e0ff */
[----:B------:R-:W-:-:S03]  /*35360*/  PRMT R42, RZ, 0x7610, R42 ;  /* 0x00007610ff2a7816 */ /* 0x000fc6000000002a */
[----:B------:R-:W-:Y:S01]  /*35370*/  STL [R1+0x4a0], R87 ;  /* 0x0004a05701007387 */ /* 0x000fe20000100800 */
[----:B------:R-:W-:Y:S02]  /*35380*/  IMAD.X R30, R6, 0x1, R30, P3 ;  /* 0x00000001061e7824 */ /* 0x000fe400018e061e */
[----:B0-----:R-:W-:Y:S02]  /*35390*/  @!P1 IMAD.MOV.U32 R8, RZ, RZ, R87 ;  /* 0x000000ffff089224 */ /* 0x001fe400078e0057 */
[----:B------:R-:W-:-:S05]  /*353a0*/  IMAD.MOV.U32 R9, RZ, RZ, R30 ;  /* 0x000000ffff097224 */ /* 0x000fca00078e001e */
[----:B------:R0:W3:Y:S04]  /*353b0*/  @!P1 LDG.E.U8 R42, desc[UR18][R8.64] ;  /* 0x00000012082a9981 */ /* 0x0000e8000c1e1100 */
[----:B----4-:R1:W-:Y:S04]  /*353c0*/  STL [R1+0xf4], R85 ;  /* 0x0000f45501007387 */ /* 0x0103e80000100800 */
[----:B-1----:R-:W4:Y:S04]  /*353d0*/  LDL.LU R85, [R1+0x1364] ;  /* 0x0013640001557983 */ /* 0x002f280000300800 */
[----:B------:R1:W-:Y:S04]  /*353e0*/  STL [R1+0x494], R86 ;  /* 0x0004945601007387 */ /* 0x0003e80000100800 */
[----:B-1----:R-:W4:Y:S04]  /*353f0*/  LDL.LU R86, [R1+0x1360] ;  /* 0x0013600001567983 */ /* 0x002f280000300800 */
[----:B------:R-:W4:Y:S04]  /*35400*/  LDL.LU R3, [R1+0x4bc] ;  /* 0x0004bc0001037983 */ /* 0x000f280000300800 */
[----:B--2---:R1:W-:Y:S04]  /*35410*/  STL [R1+0xf0], R0 ;  /* 0x0000f00001007387 */ /* 0x0043e80000100800 */
[----:B-1----:R-:W2:Y:S04]  /*35420*/  LDL.LU R0, [R1+0x135c] ;  /* 0x00135c0001007983 */ /* 0x002ea80000300800 */
[----:B------:R1:W-:Y:S04]  /*35430*/  STL [R1+0x49c], R30 ;  /* 0x00049c1e01007387 */ /* 0x0003e80000100800 */
[----:B-1----:R-:W2:Y:S04]  /*35440*/  LDL.LU R30, [R1+0x4c4] ;  /* 0x0004c400011e7983 */ /* 0x002ea80000300800 */
[----:B------:R-:W2:Y:S01]  /*35450*/  LDL.LU R8, [R1+0x4b4] ;  /* 0x0004b40001087983 */ /* 0x000ea20000300800 */
[----:B------:R-:W-:-:S02]  /*35460*/  IADD3 R2, P3, PT, R5, R2, RZ ;  /* 0x0000000205027210 */ /* 0x000fc40007f7e0ff */
[----:B---3--:R-:W-:-:S03]  /*35470*/  IADD3 R4, P4, PT, R5, R4, RZ ;  /* 0x0000000405047210 */ /* 0x008fc60007f9e0ff */
[----:B0-----:R-:W-:Y:S01]  /*35480*/  IMAD.MOV.U32 R9, RZ, RZ, R2 ;  /* 0x000000ffff097224 */ /* 0x001fe200078e0002 */
[----:B------:R0:W-:Y:S04]  /*35490*/  STL [R1+0x4b8], R2 ;  /* 0x0004b80201007387 */ /* 0x0001e80000100800 */
[----:B0-----:R-:W3:Y:S04]  /*354a0*/  LDL.LU R2, [R1+0x4d0] ;  /* 0x0004d00001027983 */ /* 0x001ee80000300800 */
[----:B------:R-:W3:Y:S04]  /*354b0*/  LDL.LU R87, [R1+0x4d8] ;  /* 0x0004d80001577983 */ /* 0x000ee80000300800 */
[----:B------:R0:W-:Y:S04]  /*354c0*/  STL [R1+0xec], R42 ;  /* 0x0000ec2a01007387 */ /* 0x0001e80000100800 */
[----:B0-----:R-:W3:Y:S04]  /*354d0*/  LDL.LU R42, [R1+0x4e0] ;  /* 0x0004e000012a7983 */ /* 0x001ee80000300800 */
[----:B------:R-:W-:Y:S01]  /*354e0*/  STL [R1+0x4c0], R4 ;  /* 0x0004c00401007387 */ /* 0x000fe20000100800 */
[----:B----4-:R-:W-:Y:S01]  /*354f0*/  PRMT R86, RZ, 0x7610, R86 ;  /* 0x00007610ff567816 */ /* 0x010fe20000000056 */
[----:B------:R-:W-:-:S02]  /*35500*/  IMAD.X R3, R6, 0x1, R3, P4 ;  /* 0x0000000106037824 */ /* 0x000fc400020e0603 */
[----:B--2---:R-:W-:-:S05]  /*35510*/  IMAD.X R8, R6, 0x1, R8, P3 ;  /* 0x0000000106087824 */ /* 0x004fca00018e0608 */
[-C--:B------:R-:W-:Y:S01]  /*35520*/  @!P1 LOP3.LUT R9, R9, R8.reuse, RZ, 0x3c, !PT ;  /* 0x0000000809099212 */ /* 0x080fe200078e3cff */
[----:B------:R0:W-:Y:S03]  /*35530*/  STL [R1+0x4b4], R8 ;  /* 0x0004b40801007387 */ /* 0x0001e60000100800 */
[----:B0-----:R-:W-:-:S04]  /*35540*/  @!P1 LOP3.LUT R8, R9, R8, RZ, 0x3c, !PT ;  /* 0x0000000809089212 */ /* 0x001fc800078e3cff */
[----:B------:R-:W-:-:S05]  /*35550*/  @!P1 LOP3.LUT R9, R9, R8, RZ, 0x3c, !PT ;  /* 0x0000000809099212 */ /* 0x000fca00078e3cff */
[----:B------:R0:W2:Y:S02]  /*35560*/  @!P1 LDG.E.U8 R86, desc[UR18][R8.64] ;  /* 0x0000001208569981 */ /* 0x0000a4000c1e1100 */
[----:B0-----:R-:W-:Y:S02]  /*35570*/  IMAD.MOV.U32 R8, RZ, RZ, R3 ;  /* 0x000000ffff087224 */ /* 0x001fe400078e0003 */
[----:B------:R-:W-:-:S05]  /*35580*/  IMAD.MOV.U32 R9, RZ, RZ, R4 ;  /* 0x000000ffff097224 */ /* 0x000fca00078e0004 */
[----:B------:R-:W-:-:S04]  /*35590*/  @!P1 LOP3.LUT R9, R9, R8, RZ, 0x3c, !PT ;  /* 0x0000000809099212 */ /* 0x000fc800078e3cff */
[C---:B------:R-:W-:Y:S02]  /*355a0*/  @!P1 LOP3.LUT R8, R9.reuse, R8, RZ, 0x3c, !PT ;  /* 0x0000000809089212 */ /* 0x040fe400078e3cff */
[----:B------:R-:W-:Y:S02]  /*355b0*/  PRMT R0, RZ, 0x7610, R0 ;  /* 0x00007610ff007816 */ /* 0x000fe40000000000 */
[----:B------:R-:W-:-:S05]  /*355c0*/  @!P1 LOP3.LUT R9, R9, R8, RZ, 0x3c, !PT ;  /* 0x0000000809099212 */ /* 0x000fca00078e3cff */
[----:B------:R0:W4:Y:S01]  /*355d0*/  @!P1 LDG.E.U8 R0, desc[UR18][R8.64] ;  /* 0x0000001208009981 */ /* 0x000122000c1e1100 */
[----:B------:R-:W-:Y:S02]  /*355e0*/  IADD3 R47, P3, PT, R5, R47, RZ ;  /* 0x0000002f052f7210 */ /* 0x000fe40007f7e0ff */
[----:B------:R-:W-:-:S03]  /*355f0*/  PRMT R46, RZ, 0x7610, R46 ;  /* 0x00007610ff2e7816 */ /* 0x000fc6000000002e */
[----:B------:R-:W-:Y:S01]  /*35600*/  STL [R1+0x4c8], R47 ;  /* 0x0004c82f01007387 */ /* 0x000fe20000100800 */
[----:B------:R-:W-:Y:S02]  /*35610*/  IMAD.X R30, R6, 0x1, R30, P3 ;  /* 0x00000001061e7824 */ /* 0x000fe400018e061e */
[----:B0-----:R-:W-:Y:S02]  /*35620*/  @!P1 IMAD.MOV.U32 R8, RZ, RZ, R47 ;  /* 0x000000ffff089224 */ /* 0x001fe400078e002f */
[----:B------:R-:W-:-:S05]  /*35630*/  IMAD.MOV.U32 R9, RZ, RZ, R30 ;  /* 0x000000ffff097224 */ /* 0x000fca00078e001e */
[----:B------:R0:W3:Y:S04]  /*35640*/  @!P1 LDG.E.U8 R46, desc[UR18][R8.64] ;  /* 0x00000012082e9981 */ /* 0x0000e8000c1e1100 */
[----:B--2---:R1:W-:Y:S04]  /*35650*/  STL [R1+0xe8], R86 ;  /* 0x0000e85601007387 */ /* 0x0043e80000100800 */
[----:B-1----:R-:W2:Y:S04]  /*35660*/  LDL.LU R86, [R1+0x1358] ;  /* 0x0013580001567983 */ /* 0x002ea80000300800 */
[----:B------:R1:W-:Y:S04]  /*35670*/  STL [R1+0x4bc], R3 ;  /* 0x0004bc0301007387 */ /* 0x0003e80000100800 */
[----:B-1----:R-:W2:Y:S04]  /*35680*/  LDL.LU R3, [R1+0x1354] ;  /* 0x0013540001037983 */ /* 0x002ea80000300800 */
[----:B------:R-:W2:Y:S04]  /*35690*/  LDL.LU R4, [R1+0x4d4] ;  /* 0x0004d40001047983 */ /* 0x000ea80000300800 */
[----:B----4-:R1:W-:Y:S04]  /*356a0*/  STL [R1+0xe4], R0 ;  /* 0x0000e40001007387 */ /* 0x0103e80000100800 */
[----:B-1----:R-:W4:Y:S04]  /*356b0*/  LDL.LU R0, [R1+0x1350] ;  /* 0x0013500001007983 */ /* 0x002f280000300800 */
[----:B------:R1:W-:Y:S04]  /*356c0*/  STL [R1+0x4c4], R30 ;  /* 0x0004c41e01007387 */ /* 0x0003e80000100800 */
[----:B-1----:R-:W4:Y:S04]  /*356d0*/  LDL.LU R30, [R1+0x4dc] ;  /* 0x0004dc00011e7983 */ /* 0x002f280000300800 */
[----:B------:R-:W4:Y:S01]  /*356e0*/  LDL.LU R8, [R1+0x4cc] ;  /* 0x0004cc0001087983 */ /* 0x000f220000300800 */
[----:B---3--:R-:W-:-:S02]  /*356f0*/  IADD3 R2, P3, PT, R5, R2, RZ ;  /* 0x0000000205027210 */ /* 0x008fc40007f7e0ff */
[----:B------:R-:W-:-:S03]  /*35700*/  IADD3 R87, P4, PT, R5, R87, RZ ;  /* 0x0000005705577210 */ /* 0x000fc60007f9e0ff */
[----:B0-----:R-:W-:Y:S01]  /*35710*/  IMAD.MOV.U32 R9, RZ, RZ, R2 ;  /* 0x000000ffff097224 */ /* 0x001fe200078e0002 */
[----:B------:R0:W-:Y:S04]  /*35720*/  STL [R1+0x4d0], R2 ;  /* 0x0004d00201007387 */ /* 0x0001e80000100800 */
[----:B0-----:R-:W3:Y:S04]  /*35730*/  LDL.LU R2, [R1+0x4f8] ;  /* 0x0004f80001027983 */ /* 0x001ee80000300800 */
[----:B------:R-:W3:Y:S04]  /*35740*/  LDL.LU R47, [R1+0x500] ;  /* 0x00050000012f7983 */ /* 0x000ee80000300800 */
[----:B------:R0:W-:Y:S04]  /*35750*/  STL [R1+0xe0], R46 ;  /* 0x0000e02e01007387 */ /* 0x0001e80000100800 */
[----:B0-----:R-:W3:Y:S04]  /*35760*/  LDL.LU R46, [R1+0x508] ;  /* 0x00050800012e7983 */ /* 0x001ee80000300800 */
[----:B------:R-:W-:Y:S01]  /*35770*/  STL [R1+0x4d8], R87 ;  /* 0x0004d85701007387 */ /* 0x000fe20000100800 */
[----:B--2---:R-:W-:Y:S01]  /*35780*/  PRMT R3, RZ, 0x7610, R3 ;  /* 0x00007610ff037816 */ /* 0x004fe20000000003 */
[----:B----4-:R-:W-:-:S05]  /*35790*/  IMAD.X R8, R6, 0x1, R8, P3 ;  /* 0x0000000106087824 */ /* 0x010fca00018e0608 */
        /* <DEDUP_REMOVED lines=14> */
[----:B------:R0:W4:Y:S04]  /*35880*/  @!P1 LDG.E.U8 R0, desc[UR18][R8.64] ;  /* 0x0000001208009981 */ /* 0x000128000c1e1100 */
[----:B--2---:R1:W-:Y:S04]  /*35890*/  STL [R1+0xdc], R3 ;  /* 0x0000dc0301007387 */ /* 0x0043e80000100800 */
[----:B-1----:R-:W2:Y:S01]  /*358a0*/  LDL.LU R3, [R1+0x134c] ;  /* 0x00134c0001037983 */ /* 0x002ea20000300800 */
[----:B------:R-:W-:Y:S02]  /*358b0*/  IMAD.X R30, R6, 0x1, R30, P3 ;  /* 0x00000001061e7824 */ /* 0x000fe400018e061e */
[----:B0-----:R-:W-:Y:S01]  /*358c0*/  @!P1 IMAD.MOV.U32 R8, RZ, RZ, R42 ;  /* 0x000000ffff089224 */ /* 0x001fe200078e002a */
[----:B------:R0:W-:Y:S01]  /*358d0*/  STL [R1+0x4d4], R4 ;  /* 0x0004d40401007387 */ /* 0x0001e20000100800 */
[----:B------:R-:W-:-:S03]  /*358e0*/  IMAD.MOV.U32 R9, RZ, RZ, R30 ;  /* 0x000000ffff097224 */ /* 0x000fc600078e001e */
[----:B0-----:R-:W3:Y:S04]  /*358f0*/  LDL.LU R4, [R1+0x1348] ;  /* 0x0013480001047983 */ /* 0x001ee80000300800 */
[----:B------:R-:W3:Y:S04]  /*35900*/  LDL.LU R87, [R1+0x4fc] ;  /* 0x0004fc0001577983 */ /* 0x000ee80000300800 */
[----:B----4-:R0:W-:Y:S04]  /*35910*/  STL [R1+0xd8], R0 ;  /* 0x0000d80001007387 */ /* 0x0101e80000100800 */
[----:B0-----:R-:W4:Y:S04]  /*35920*/  LDL.LU R0, [R1+0x1344] ;  /* 0x0013440001007983 */ /* 0x001f280000300800 */
[----:B------:R0:W-:Y:S04]  /*35930*/  STL [R1+0x4dc], R30 ;  /* 0x0004dc1e01007387 */ /* 0x0001e80000100800 */
[----:B0-----:R-:W4:Y:S01]  /*35940*/  LDL.LU R30, [R1+0x504] ;  /* 0x00050400011e7983 */ /* 0x001f220000300800 */
[----:B--2---:R-:W-:-:S06]  /*35950*/  PRMT R3, RZ, 0x7610, R3 ;  /* 0x00007610ff037816 */ /* 0x004fcc0000000003 */
[----:B------:R0:W2:Y:S04]  /*35960*/  @!P1 LDG.E.U8 R3, desc[UR18][R8.64] ;  /* 0x0000001208039981 */ /* 0x0000a8000c1e1100 */
[----:B------:R-:W4:Y:S01]  /*35970*/  LDL.LU R8, [R1+0x4f4] ;  /* 0x0004f40001087983 */ /* 0x000f220000300800 */
[C---:B---3--:R-:W-:Y:S02]  /*35980*/  IADD3 R2, P3, PT, R5.reuse, R2, RZ ;  /* 0x0000000205027210 */ /* 0x048fe40007f7e0ff */
[----:B------:R-:W-:-:S03]  /*35990*/  IADD3 R47, P4, PT, R5, R47, RZ ;  /* 0x0000002f052f7210 */ /* 0x000fc60007f9e0ff */
[----:B0-----:R-:W-:Y:S01]  /*359a0*/  IMAD.MOV.U32 R9, RZ, RZ, R2 ;  /* 0x000000ffff097224 */ /* 0x001fe200078e0002 */
[----:B------:R0:W-:Y:S01]  /*359b0*/  STL [R1+0x4f8], R2 ;  /* 0x0004f80201007387 */ /* 0x0001e20000100800 */
[----:B------:R-:W-:-:S03]  /*359c0*/  PRMT R4, RZ, 0x7610, R4 ;  /* 0x00007610ff047816 */ /* 0x000fc60000000004 */
[----:B0-----:R-:W3:Y:S04]  /*359d0*/  LDL.LU R2, [R1+0x510] ;  /* 0x0005100001027983 */ /* 0x001ee80000300800 */
[----:B--2---:R0:W-:Y:S01]  /*359e0*/  STL [R1+0xd4], R3 ;  /* 0x0000d40301007387 */ /* 0x0041e20000100800 */
[----:B----4-:R-:W-:-:S03]  /*359f0*/  IMAD.X R8, R6, 0x1, R8, P3 ;  /* 0x0000000106087824 */ /* 0x010fc600018e0608 */
[----:B0-----:R-:W2:Y:S02]  /*35a00*/  LDL.LU R3, [R1+0x518] ;  /* 0x0005180001037983 */ /* 0x001ea40000300800 */
[-C--:B------:R-:W-:Y:S02]  /*35a10*/  @!P1 LOP3.LUT R9, R9, R8.reuse, RZ, 0x3c, !PT ;  /* 0x0000000809099212 */ /* 0x080fe400078e3cff */
        /* <DEDUP_REMOVED lines=34> */
[----:B------:R-:W-:Y:S01]  /*35c40*/  STL [R1+0x510], R2 ;  /* 0x0005100201007387 */ /* 0x000fe20000100800 */
[----:B----4-:R-:W-:Y:S01]  /*35c50*/  PRMT R87, RZ, 0x7610, R87 ;  /* 0x00007610ff577816 */ /* 0x010fe20000000057 */
[C---:B------:R-:W-:Y:S01]  /*35c60*/  IMAD.X R47, R6.reuse, 0x1, R47, P4 ;  /* 0x00000001062f7824 */ /* 0x040fe200020e062f */
[----:B---3--:R-:W-:Y:S01]  /*35c70*/  PRMT R0, RZ, 0x7610, R0 ;  /* 0x00007610ff007816 */ /* 0x008fe20000000000 */
[----:B--2---:R0:W-:Y:S01]  /*35c80*/  STL [R1+0xc8], R4 ;  /* 0x0000c80401007387 */ /* 0x0041e20000100800 */
[----:B------:R-:W-:-:S03]  /*35c90*/  IMAD.X R8, R6, 0x1, R8, P3 ;  /* 0x0000000106087824 */ /* 0x000fc600018e0608 */
        /* <DEDUP_REMOVED lines=8> */
[----:B------:R0:W2:Y:S02]  /*35d20*/  @!P1 LDG.E.U8 R87, desc[UR18][R8.64] ;  /* 0x0000001208579981 */ /* 0x0000a4000c1e1100 */
[----:B0-----:R-:W-:Y:S02]  /*35d30*/  IMAD.MOV.U32 R8, RZ, RZ, R47 ;  /* 0x000000ffff087224 */ /* 0x001fe400078e002f */
[----:B------:R-:W-:-:S05]  /*35d40*/  IMAD.MOV.U32 R9, RZ, RZ, R3 ;  /* 0x000000ffff097224 */ /* 0x000fca00078e0003 */
[----:B------:R-:W-:-:S04]  /*35d50*/  @!P1 LOP3.LUT R9, R9, R8, RZ, 0x3c, !PT ;  /* 0x0000000809099212 */ /* 0x000fc800078e3cff */
[----:B------:R-:W-:-:S04]  /*35d60*/  @!P1 LOP3.LUT R8, R9, R8, RZ, 0x3c, !PT ;  /* 0x0000000809089212 */ /* 0x000fc800078e3cff */
[----:B------:R-:W-:-:S05]  /*35d70*/  @!P1 LOP3.LUT R9, R9, R8, RZ, 0x3c, !PT ;  /* 0x0000000809099212 */ /* 0x000fca00078e3cff */
[----:B------:R0:W3:Y:S01]  /*35d80*/  @!P1 LDG.E.U8 R0, desc[UR18][R8.64] ;  /* 0x0000001208009981 */ /* 0x0000e2000c1e1100 */
[----:B------:R-:W-:Y:S02]  /*35d90*/  IADD3 R42, P3, PT, R5, R42, RZ ;  /* 0x0000002a052a7210 */ /* 0x000fe40007f7e0ff */
[----:B------:R-:W-:-:S03]  /*35da0*/  PRMT R17, RZ, 0x7610, R17 ;  /* 0x00007610ff117816 */ /* 0x000fc60000000011 */
[----:B------:R-:W-:Y:S01]  /*35db0*/  STL [R1+0x520], R42 ;  /* 0x0005202a01007387 */ /* 0x000fe20000100800 */
[----:B------:R-:W-:Y:S02]  /*35dc0*/  IMAD.X R30, R6, 0x1, R30, P3 ;  /* 0x00000001061e7824 */ /* 0x000fe400018e061e */
[----:B0-----:R-:W-:Y:S02]  /*35dd0*/  @!P1 IMAD.MOV.U32 R8, RZ, RZ, R42 ;  /* 0x000000ffff089224 */ /* 0x001fe400078e002a */
[----:B------:R-:W-:-:S05]  /*35de0*/  IMAD.MOV.U32 R9, RZ, RZ, R30 ;  /* 0x000000ffff097224 */ /* 0x000fca00078e001e */
[----:B------:R0:W4:Y:S04]  /*35df0*/  @!P1 LDG.E.U8 R17, desc[UR18][R8.64] ;  /* 0x0000001208119981 */ /* 0x000128000c1e1100 */
[----:B--2---:R1:W-:Y:S04]  /*35e00*/  STL [R1+0xc4], R87 ;  /* 0x0000c45701007387 */ /* 0x0043e80000100800 */
[----:B-1----:R-:W2:Y:S04]  /*35e10*/  LDL.LU R87, [R1+0x1334] ;  /* 0x0013340001577983 */ /* 0x002ea80000300800 */
[----:B------:R1:W-:Y:S04]  /*35e20*/  STL [R1+0x514], R47 ;  /* 0x0005142f01007387 */ /* 0x0003e80000100800 */
[----:B-1----:R-:W2:Y:S04]  /*35e30*/  LDL.LU R47, [R1+0x1330] ;  /* 0x00133000012f7983 */ /* 0x002ea80000300800 */
[----:B------:R-:W2:Y:S04]  /*35e40*/  LDL.LU R3, [R1+0x53c] ;  /* 0x00053c0001037983 */ /* 0x000ea80000300800 */
[----:B---3--:R1:W-:Y:S04]  /*35e50*/  STL [R1+0xc0], R0 ;  /* 0x0000c00001007387 */ /* 0x0083e80000100800 */
[----:B-1----:R-:W3:Y:S04]  /*35e60*/  LDL.LU R0, [R1+0x132c] ;  /* 0x00132c0001007983 */ /* 0x002ee80000300800 */
[----:B------:R1:W-:Y:S04]  /*35e70*/  STL [R1+0x51c], R30 ;  /* 0x00051c1e01007387 */ /* 0x0003e80000100800 */
[----:B-1----:R-:W3:Y:S04]  /*35e80*/  LDL.LU R30, [R1+0x544] ;  /* 0x00054400011e7983 */ /* 0x002ee80000300800 */
[----:B------:R-:W3:Y:S01]  /*35e90*/  LDL.LU R8, [R1+0x534] ;  /* 0x0005340001087983 */ /* 0x000ee20000300800 */
[----:B------:R-:W-:-:S02]  /*35ea0*/  IADD3 R4, P3, PT, R5, R4, RZ ;  /* 0x0000000405047210 */ /* 0x000fc40007f7e0ff */
[----:B------:R-:W-:-:S03]  /*35eb0*/  IADD3 R2, P4, PT, R5, R2, RZ ;  /* 0x0000000205027210 */ /* 0x000fc60007f9e0ff */
[----:B0-----:R-:W-:Y:S01]  /*35ec0*/  IMAD.MOV.U32 R9, RZ, RZ, R4 ;  /* 0x000000ffff097224 */ /* 0x001fe200078e0004 */
[----:B------:R-:W-:Y:S04]  /*35ed0*/  STL [R1+0x538], R4 ;  /* 0x0005380401007387 */ /* 0x000fe80000100800 */
[----:B----4-:R0:W-:Y:S04]  /*35ee0*/  STL [R1+0xbc], R17 ;  /* 0x0000bc1101007387 */ /* 0x0101e80000100800 */
[----:B0-----:R-:W4:Y:S04]  /*35ef0*/  LDL.LU R17, [R1+0x550] ;  /* 0x0005500001117983 */ /* 0x001f280000300800 */
[----:B------:R-:W4:Y:S04]  /*35f00*/  LDL.LU R4, [R1+0x558] ;  /* 0x0005580001047983 */ /* 0x000f280000300800 */
[----:B------:R-:W4:Y:S04]  /*35f10*/  LDL.LU R42, [R1+0x560] ;  /* 0x00056000012a7983 */ /* 0x000f280000300800 */
[----:B------:R-:W-:Y:S01]  /*35f20*/  STL [R1+0x540], R2 ;  /* 0x0005400201007387 */ /* 0x000fe20000100800 */
[----:B--2---:R-:W-:Y:S01]  /*35f30*/  PRMT R47, RZ, 0x7610, R47 ;  /* 0x00007610ff2f7816 */ /* 0x004fe2000000002f */
[----:B------:R-:W-:-:S02]  /*35f40*/  IMAD.X R3, R6, 0x1, R3, P4 ;  /* 0x0000000106037824 */ /* 0x000fc400020e0603 */
[----:B---3--:R-:W-:-:S05]  /*35f50*/  IMAD.X R8, R6, 0x1, R8, P3 ;  /* 0x0000000106087824 */ /* 0x008fca00018e0608 */
        /* <DEDUP_REMOVED lines=29> */
[----:B----4-:R-:W-:-:S02]  /*36130*/  IADD3 R17, P3, PT, R5, R17, RZ ;  /* 0x0000001105117210 */ /* 0x010fc40007f7e0ff */
[----:B------:R-:W-:-:S03]  /*36140*/  IADD3 R4, P4, PT, R5, R4, RZ ;  /* 0x0000000405047210 */ /* 0x000fc60007f9e0ff */
[----:B0-----:R-:W-:Y:S01]  /*36150*/  IMAD.MOV.U32 R9, RZ, RZ, R17 ;  /* 0x000000ffff097224 */ /* 0x001fe200078e0011 */
[----:B------:R0:W-:Y:S04]  /*36160*/  STL [R1+0x550], R17 ;  /* 0x0005501101007387 */ /* 0x0001e80000100800 */
[----:B0-----:R-:W4:Y:S04]  /*36170*/  LDL.LU R17, [R1+0x578] ;  /* 0x0005780001117983 */ /* 0x001f280000300800 */
[----:B------:R0:W-:Y:S04]  /*36180*/  STL [R1+0xb0], R44 ;  /* 0x0000b02c01007387 */ /* 0x0001e80000100800 */
[----:B0-----:R-:W4:Y:S04]  /*36190*/  LDL.LU R44, [R1+0x580] ;  /* 0x00058000012c7983 */ /* 0x001f280000300800 */
        /* <DEDUP_REMOVED lines=37> */
[----:B------:R-:W-:Y:S04]  /*363f0*/  STL [R1+0x578], R17 ;  /* 0x0005781101007387 */ /* 0x000fe80000100800 */
[----:B------:R0:W-:Y:S04]  /*36400*/  STL [R1+0xa4], R33 ;  /* 0x0000a42101007387 */ /* 0x0001e80000100800 */
        /* <DEDUP_REMOVED lines=34> */
[----:B-1----:R-:W2:Y:S04]  /*36630*/  LDL.LU R30, [R1+0x59c] ;  /* 0x00059c00011e7983 */ /* 0x002ea80000300800 */
[----:B------:R-:W2:Y:S01]  /*36640*/  LDL.LU R9, [R1+0x58c] ;  /* 0x00058c0001097983 */ /* 0x000ea20000300800 */
[----:B----4-:R-:W-:-:S02]  /*36650*/  IADD3 R33, P3, PT, R5, R33, RZ ;  /* 0x0000002105217210 */ /* 0x010fc40007f7e0ff */
[----:B------:R-:W-:Y:S01]  /*36660*/  PRMT R47, RZ, 0x7610, R47 ;  /* 0x00007610ff2f7816 */ /* 0x000fe2000000002f */
[----:B------:R-:W4:Y:S02]  /*36670*/  LDL.LU R46, [R1+0x5b8] ;  /* 0x0005b800012e7983 */ /* 0x000f240000300800 */
[----:B0-----:R-:W-:Y:S02]  /*36680*/  @!P1 IMAD.MOV.U32 R8, RZ, RZ, R33 ;  /* 0x000000ffff089224 */ /* 0x001fe400078e0021 */
[----:B--2---:R-:W-:-:S05]  /*36690*/  IMAD.X R9, R6, 0x1, R9, P3 ;  /* 0x0000000106097824 */ /* 0x004fca00018e0609 */
[----:B------:R0:W2:Y:S01]  /*366a0*/  @!P1 LDG.E.U8 R47, desc[UR18][R8.64] ;  /* 0x00000012082f9981 */ /* 0x0000a2000c1e1100 */
[C---:B------:R-:W-:Y:S02]  /*366b0*/  IADD3 R42, P4, PT, R5.reuse, R42, RZ ;  /* 0x0000002a052a7210 */ /* 0x040fe40007f9e0ff */
[----:B------:R-:W-:Y:S01]  /*366c0*/  IADD3 R17, P3, PT, R5, R17, RZ ;  /* 0x0000001105117210 */ /* 0x000fe20007f7e0ff */
[----:B------:R-:W-:Y:S02]  /*366d0*/  STL [R1+0x590], R33 ;  /* 0x0005902101007387 */ /* 0x000fe40000100800 */
[----:B------:R-:W-:Y:S02]  /*366e0*/  IMAD.X R44, R6, 0x1, R44, P4 ;  /* 0x00000001062c7824 */ /* 0x000fe400020e062c */
[----:B------:R1:W-:Y:S04]  /*366f0*/  STL [R1+0x98], R43 ;  /* 0x0000982b01007387 */ /* 0x0003e80000100800 */
[----:B-1----:R-:W3:Y:S04]  /*36700*/  LDL.LU R43, [R1+0x5c0] ;  /* 0x0005c000012b7983 */ /* 0x002ee80000300800 */
[----:B------:R-:W-:Y:S04]  /*36710*/  STL [R1+0x598], R42 ;  /* 0x0005982a01007387 */ /* 0x000fe80000100800 */
[----:B------:R1:W-:Y:S04]  /*36720*/  STL [R1+0x58c], R9 ;  /* 0x00058c0901007387 */ /* 0x0003e80000100800 */
[----:B------:R-:W-:Y:S04]  /*36730*/  STL [R1+0x5a0], R17 ;  /* 0x0005a01101007387 */ /* 0x000fe80000100800 */
[----:B------:R-:W3:Y:S04]  /*36740*/  LDL.LU R33, [R1+0x5c8] ;  /* 0x0005c80001217983 */ /* 0x000ee80000300800 */
[----:B------:R-:W-:Y:S01]  /*36750*/  STL [R1+0x594], R44 ;  /* 0x0005942c01007387 */ /* 0x000fe20000100800 */
[----:B------:R-:W-:Y:S01]  /*36760*/  PRMT R41, RZ, 0x7610, R41 ;  /* 0x00007610ff297816 */ /* 0x000fe20000000029 */
[----:B0-----:R-:W-:-:S02]  /*36770*/  @!P1 IMAD.MOV.U32 R8, RZ, RZ, R42 ;  /* 0x000000ffff089224 */ /* 0x001fc400078e002a */
[----:B-1----:R-:W-:-:S05]  /*36780*/  @!P1 IMAD.MOV.U32 R9, RZ, RZ, R44 ;  /* 0x000000ffff099224 */ /* 0x002fca00078e002c */
[----:B------:R0:W3:Y:S04]  /*36790*/  @!P1 LDG.E.U8 R41, desc[UR18][R8.64] ;  /* 0x0000001208299981 */ /* 0x0000e8000c1e1100 */
[----:B--2---:R1:W-:Y:S04]  /*367a0*/  STL [R1+0x94], R47 ;  /* 0x0000942f01007387 */ /* 0x0043e80000100800 */
[----:B-1----:R-:W2:Y:S04]  /*367b0*/  LDL.LU R47, [R1+0x5b4] ;  /* 0x0005b400012f7983 */ /* 0x002ea80000300800 */
[----:B------:R-:W2:Y:S01]  /*367c0*/  LDL.LU R44, [R1+0x5bc] ;  /* 0x0005bc00012c7983 */ /* 0x000ea20000300800 */
[----:B------:R-:W-:Y:S01]  /*367d0*/  IMAD.X R30, R6, 0x1, R30, P3 ;  /* 0x00000001061e7824 */ /* 0x000fe200018e061e */
[----:B----4-:R-:W-:Y:S01]  /*367e0*/  IADD3 R46, P3, PT, R5, R46, RZ ;  /* 0x0000002e052e7210 */ /* 0x010fe20007f7e0ff */
[----:B0-----:R-:W-:Y:S01]  /*367f0*/  @!P1 IMAD.MOV.U32 R8, RZ, RZ, R17 ;  /* 0x000000ffff089224 */ /* 0x001fe200078e0011 */
[----:B------:R-:W-:Y:S01]  /*36800*/  PRMT R11, RZ, 0x7610, R11 ;  /* 0x00007610ff0b7816 */ /* 0x000fe2000000000b */
[----:B------:R-:W-:Y:S01]  /*36810*/  @!P1 IMAD.MOV.U32 R9, RZ, RZ, R30 ;  /* 0x000000ffff099224 */ /* 0x000fe200078e001e */
[----:B------:R-:W-:-:S02]  /*36820*/  PRMT R38, RZ, 0x7610, R38 ;  /* 0x00007610ff267816 */ /* 0x000fc40000000026 */
[----:B---3--:R-:W-:Y:S02]  /*36830*/  IADD3 R43, P4, PT, R5, R43, RZ ;  /* 0x0000002b052b7210 */ /* 0x008fe40007f9e0ff */
[----:B------:R0:W3:Y:S04]  /*36840*/  @!P1 LDG.E.U8 R11, desc[UR18][R8.64] ;  /* 0x00000012080b9981 */ /* 0x0000e8000c1e1100 */
[----:B------:R-:W-:Y:S04]  /*36850*/  STL [R1+0x59c], R30 ;  /* 0x00059c1e01007387 */ /* 0x000fe80000100800 */
[----:B------:R-:W4:Y:S01]  /*36860*/  LDL.LU R42, [R1+0x5c4] ;  /* 0x0005c400012a7983 */ /* 0x000f220000300800 */
[----:B0-----:R-:W-:-:S03]  /*36870*/  @!P1 IMAD.MOV.U32 R8, RZ, RZ, R46 ;  /* 0x000000ffff089224 */ /* 0x001fc600078e002e */
[----:B------:R-:W-:Y:S01]  /*36880*/  STL [R1+0x5b8], R46 ;  /* 0x0005b82e01007387 */ /* 0x000fe20000100800 */
[----:B------:R-:W-:-:S03]  /*36890*/  PRMT R18, RZ, 0x7610, R18 ;  /* 0x00007610ff127816 */ /* 0x000fc60000000012 */
[----:B------:R0:W-:Y:S04]  /*368a0*/  STL [R1+0x90], R41 ;  /* 0x0000902901007387 */ /* 0x0001e80000100800 */
[----:B0-----:R-:W4:Y:S04]  /*368b0*/  LDL.LU R41, [R1+0x5cc] ;  /* 0x0005cc0001297983 */ /* 0x001f280000300800 */
[----:B------:R-:W4:Y:S04]  /*368c0*/  LDL.LU R17, [R1+0x5d0] ;  /* 0x0005d00001117983 */ /* 0x000f280000300800 */
[----:B------:R-:W4:Y:S01]  /*368d0*/  LDL.LU R30, [R1+0x5d8] ;  /* 0x0005d800011e7983 */ /* 0x000f220000300800 */
[----:B--2---:R-:W-:-:S04]  /*368e0*/  IMAD.X R47, R6, 0x1, R47, P3 ;  /* 0x00000001062f7824 */ /* 0x004fc800018e062f */
[----:B------:R-:W-:Y:S02]  /*368f0*/  @!P1 IMAD.MOV.U32 R9, RZ, RZ, R47 ;  /* 0x000000ffff099224 */ /* 0x000fe400078e002f */
[----:B------:R-:W-:-:S03]  /*36900*/  IMAD.X R44, R6, 0x1, R44, P4 ;  /* 0x00000001062c7824 */ /* 0x000fc600020e062c */
[----:B------:R0:W2:Y:S02]  /*36910*/  @!P1 LDG.E.U8 R38, desc[UR18][R8.64] ;  /* 0x0000001208269981 */ /* 0x0000a4000c1e1100 */
[----:B0-----:R-:W-:Y:S02]  /*36920*/  @!P1 IMAD.MOV.U32 R8, RZ, RZ, R43 ;  /* 0x000000ffff089224 */ /* 0x001fe400078e002b */
[----:B------:R-:W-:-:S05]  /*36930*/  @!P1 IMAD.MOV.U32 R9, RZ, RZ, R44 ;  /* 0x000000ffff099224 */ /* 0x000fca00078e002c */
[----:B------:R0:W2:Y:S01]  /*36940*/  @!P1 LDG.E.U8 R18, desc[UR18][R8.64] ;  /* 0x0000001208129981 */ /* 0x0000a2000c1e1100 */
[----:B------:R-:W-:-:S03]  /*36950*/  IADD3 R33, P3, PT, R5, R33, RZ ;  /* 0x0000002105217210 */ /* 0x000fc60007f7e0ff */
[----:B---3--:R1:W-:Y:S02]  /*36960*/  STL [R1+0x8c], R11 ;  /* 0x00008c0b01007387 */ /* 0x0083e40000100800 */
[----:B----4-:R-:W-:Y:S02]  /*36970*/  IMAD.X R42, R6, 0x1, R42, P3 ;  /* 0x00000001062a7824 */ /* 0x010fe400018e062a */
[----:B-1----:R-:W3:Y:S04]  /*36980*/  LDL.LU R11, [R1+0x5e0] ;  /* 0x0005e000010b7983 */ /* 0x002ee80000300800 */
[----:B------:R-:W-:Y:S04]  /*36990*/  STL [R1+0x5c0], R43 ;  /* 0x0005c02b01007387 */ /* 0x000fe80000100800 */
[----:B------:R-:W-:Y:S04]  /*369a0*/  STL [R1+0x5b4], R47 ;  /* 0x0005b42f01007387 */ /* 0x000fe80000100800 */
[----:B------:R-:W-:Y:S04]  /*369b0*/  STL [R1+0x5c8], R33 ;  /* 0x0005c82101007387 */ /* 0x000fe80000100800 */
[----:B------:R-:W-:Y:S01]  /*369c0*/  STL [R1+0x5bc], R44 ;  /* 0x0005bc2c01007387 */ /* 0x000fe20000100800 */
[----:B------:R-:W-:Y:S01]  /*369d0*/  IADD3 R17, P3, PT, R5, R17, RZ ;  /* 0x0000001105117210 */ /* 0x000fe20007f7e0ff */
[----:B0-----:R-:W-:Y:S01]  /*369e0*/  @!P1 IMAD.MOV.U32 R8, RZ, RZ, R33 ;  /* 0x000000ffff089224 */ /* 0x001fe200078e0021 */
[----:B------:R-:W-:Y:S01]  /*369f0*/  PRMT R13, RZ, 0x7610, R13 ;  /* 0x00007610ff0d7816 */ /* 0x000fe2000000000d */
[----:B------:R-:W-:-:S02]  /*36a00*/  @!P1 IMAD.MOV.U32 R9, RZ, RZ, R42 ;  /* 0x000000ffff099224 */ /* 0x000fc400078e002a */
[----:B------:R-:W-:Y:S01]  /*36a10*/  IMAD.X R41, R6, 0x1, R41, P3 ;  /* 0x0000000106297824 */ /* 0x000fe200018e0629 */
[----:B------:R-:W-:Y:S02]  /*36a20*/  PRMT R40, RZ, 0x7610, R40 ;  /* 0x00007610ff287816 */ /* 0x000fe40000000028 */
[----:B------:R0:W4:Y:S02]  /*36a30*/  @!P1 LDG.E.U8 R13, desc[UR18][R8.64] ;  /* 0x00000012080d9981 */ /* 0x000124000c1e1100 */
[----:B0-----:R-:W-:Y:S02]  /*36a40*/  @!P1 IMAD.MOV.U32 R8, RZ, RZ, R17 ;  /* 0x000000ffff089224 */ /* 0x001fe400078e0011 */
[----:B------:R-:W-:-:S05]  /*36a50*/  @!P1 IMAD.MOV.U32 R9, RZ, RZ, R41 ;  /* 0x000000ffff099224 */ /* 0x000fca00078e0029 */
[----:B------:R0:W4:Y:S04]  /*36a60*/  @!P1 LDG.E.U8 R40, desc[UR18][R8.64] ;  /* 0x0000001208289981 */ /* 0x000128000c1e1100 */
[----:B--2---:R1:W-:Y:S04]  /*36a70*/  STL [R1+0x88], R38 ;  /* 0x0000882601007387 */ /* 0x0043e80000100800 */
[----:B-1----:R-:W2:Y:S04]  /*36a80*/  LDL.LU R38, [R1+0x5d4] ;  /* 0x0005d40001267983 */ /* 0x002ea80000300800 */
[----:B------:R-:W-:Y:S04]  /*36a90*/  STL [R1+0x5c4], R42 ;  /* 0x0005c42a01007387 */ /* 0x000fe80000100800 */
[----:B------:R1:W-:Y:S04]  /*36aa0*/  STL [R1+0x84], R18 ;  /* 0x0000841201007387 */ /* 0x0003e80000100800 */
[----:B-1----:R-:W2:Y:S01]  /*36ab0*/  LDL.LU R18, [R1+0x5dc] ;  /* 0x0005dc0001127983 */ /* 0x002ea20000300800 */
[----:B------:R-:W-:-:S02]  /*36ac0*/  IADD3 R30, P4, PT, R5, R30, RZ ;  /* 0x0000001e051e7210 */ /* 0x000fc40007f9e0ff */
[----:B------:R-:W-:Y:S01]  /*36ad0*/  PRMT R23, RZ, 0x7610, R23 ;  /* 0x00007610ff177816 */ /* 0x000fe20000000017 */
[----:B------:R-:W2:Y:S01]  /*36ae0*/  LDL.LU R33, [R1+0x5f8] ;  /* 0x0005f80001217983 */ /* 0x000ea20000300800 */
[----:B---3--:R-:W-:Y:S01]  /*36af0*/  IADD3 R11, P3, PT, R5, R11, RZ ;  /* 0x0000000b050b7210 */ /* 0x008fe20007f7e0ff */
[----:B0-----:R-:W-:Y:S02]  /*36b00*/  @!P1 IMAD.MOV.U32 R8, RZ, RZ, R30 ;  /* 0x000000ffff089224 */ /* 0x001fe400078e001e */
[----:B------:R-:W-:Y:S01]  /*36b10*/  STL [R1+0x5d0], R17 ;  /* 0x0005d01101007387 */ /* 0x000fe20000100800 */
[----:B------:R-:W-:-:S03]  /*36b20*/  PRMT R10, RZ, 0x7610, R10 ;  /* 0x00007610ff0a7816 */ /* 0x000fc6000000000a */
[----:B----4-:R0:W-:Y:S04]  /*36b30*/  STL [R1+0x80], R13 ;  /* 0x0000800d01007387 */ /* 0x0101e80000100800 */
[----:B0-----:R-:W3:Y:S04]  /*36b40*/  LDL.LU R13, [R1+0x600] ;  /* 0x00060000010d7983 */ /* 0x001ee80000300800 */
[----:B------:R-:W-:Y:S04]  /*36b50*/  STL [R1+0x5d8], R30 ;  /* 0x0005d81e01007387 */ /* 0x000fe80000100800 */
[----:B------:R-:W-:Y:S04]  /*36b60*/  STL [R1+0x5cc], R41 ;  /* 0x0005cc2901007387 */ /* 0x000fe80000100800 */
[----:B------:R-:W-:Y:S04]  /*36b70*/  STL [R1+0x5e0], R11 ;  /* 0x0005e00b01007387 */ /* 0x000fe80000100800 */
[----:B------:R-:W4:Y:S01]  /*36b80*/  LDL.LU R17, [R1+0x608] ;  /* 0x0006080001117983 */ /* 0x000f220000300800 */
[----:B--2---:R-:W-:-:S04]  /*36b90*/  IMAD.X R38, R6, 0x1, R38, P4 ;  /* 0x0000000106267824 */ /* 0x004fc800020e0626 */
[----:B------:R-:W-:-:S05]  /*36ba0*/  @!P1 IMAD.MOV.U32 R9, RZ, RZ, R38 ;  /* 0x000000ffff099224 */ /* 0x000fca00078e0026 */
[----:B------:R0:W2:Y:S04]  /*36bb0*/  @!P1 LDG.E.U8 R23, desc[UR18][R8.64] ;  /* 0x0000001208179981 */ /* 0x0000a8000c1e1100 */
[----:B------:R-:W-:Y:S01]  /*36bc0*/  STL [R1+0x5d4], R38 ;  /* 0x0005d42601007387 */ /* 0x000fe20000100800 */
[----:B------:R-:W-:Y:S02]  /*36bd0*/  IMAD.X R18, R6, 0x1, R18, P3 ;  /* 0x0000000106127824 */ /* 0x000fe400018e0612 */
[----:B0-----:R-:W-:Y:S02]  /*36be0*/  @!P1 IMAD.MOV.U32 R8, RZ, RZ, R11 ;  /* 0x000000ffff089224 */ /* 0x001fe400078e000b */
[----:B------:R-:W-:Y:S01]  /*36bf0*/  @!P1 IMAD.MOV.U32 R9, RZ, RZ, R18 ;  /* 0x000000ffff099224 */ /* 0x000fe200078e0012 */
[----:B------:R0:W-:Y:S04]  /*36c00*/  STL [R1+0x7c], R40 ;  /* 0x00007c2801007387 */ /* 0x0001e80000100800 */
[----:B------:R1:W4:Y:S04]  /*36c10*/  @!P1 LDG.E.U8 R10, desc[UR18][R8.64] ;  /* 0x00000012080a9981 */ /* 0x000328000c1e1100 */
[----:B0-----:R-:W4:Y:S04]  /*36c20*/  LDL.LU R40, [R1+0x5f4] ;  /* 0x0005f40001287983 */ /* 0x001f280000300800 */
[----:B------:R-:W4:Y:S01]  /*36c30*/  LDL.LU R38, [R1+0x5fc] ;  /* 0x0005fc0001267983 */ /* 0x000f220000300800 */
[----:B------:R-:W-:-:S03]  /*36c40*/  IADD3 R33, P3, PT, R5, R33, RZ ;  /* 0x0000002105217210 */ /* 0x000fc60007f7e0ff */
[----:B------:R-:W-:Y:S01]  /*36c50*/  STL [R1+0x5dc], R18 ;  /* 0x0005dc1201007387 */ /* 0x000fe20000100800 */
[----:B------:R-:W-:Y:S01]  /*36c60*/  PRMT R39, RZ, 0x7610, R39 ;  /* 0x00007610ff277816 */ /* 0x000fe20000000027 */
[----:B-1----:R-:W-:Y:S01]  /*36c70*/  @!P1 IMAD.MOV.U32 R8, RZ, RZ, R33 ;  /* 0x000000ffff089224 */ /* 0x002fe200078e0021 */
[C---:B---3--:R-:W-:Y:S01]  /*36c80*/  IADD3 R13, P4, PT, R5.reuse, R13, RZ ;  /* 0x0000000d050d7210 */ /* 0x048fe20007f9e0ff */
[----:B--2---:R0:W-:Y:S04]  /*36c90*/  STL [R1+0x78], R23 ;  /* 0x0000781701007387 */ /* 0x0041e80000100800 */
[----:B0-----:R-:W2:Y:S04]  /*36ca0*/  LDL.LU R23, [R1+0x604] ;  /* 0x0006040001177983 */ /* 0x001ea80000300800 */
[----:B------:R-:W3:Y:S04]  /*36cb0*/  LDL.LU R30, [R1+0x60c] ;  /* 0x00060c00011e7983 */ /* 0x000ee80000300800 */
[----:B------:R-:W-:Y:S04]  /*36cc0*/  STL [R1+0x5f8], R33 ;  /* 0x0005f82101007387 */ /* 0x000fe80000100800 */
[----:B------:R-:W3:Y:S01]  /*36cd0*/  LDL.LU R11, [R1+0x610] ;  /* 0x00061000010b7983 */ /* 0x000ee20000300800 */
[----:B----4-:R-:W-:Y:S01]  /*36ce0*/  IMAD.X R40, R6, 0x1, R40, P3 ;  /* 0x0000000106287824 */ /* 0x010fe200018e0628 */
[----:B------:R-:W-:-:S02]  /*36cf0*/  IADD3 R17, P3, PT, R5, R17, RZ ;  /* 0x0000001105117210 */ /* 0x000fc40007f7e0ff */
[----:B------:R-:W4:Y:S04]  /*36d00*/  LDL.LU R18, [R1+0x618] ;  /* 0x0006180001127983 */ /* 0x000f280000300800 */
[----:B------:R0:W-:Y:S01]  /*36d10*/  STL [R1+0x74], R10 ;  /* 0x0000740a01007387 */ /* 0x0001e20000100800 */
[----:B------:R-:W-:Y:S02]  /*36d20*/  @!P1 IMAD.MOV.U32 R9, RZ, RZ, R40 ;  /* 0x000000ffff099224 */ /* 0x000fe400078e0028 */
[----:B------:R-:W-:-:S03]  /*36d30*/  IMAD.X R38, R6, 0x1, R38, P4 ;  /* 0x0000000106267824 */ /* 0x000fc600020e0626 */
[----:B------:R1:W4:Y:S04]  /*36d40*/  @!P1 LDG.E.U8 R39, desc[UR18][R8.64] ;  /* 0x0000001208279981 */ /* 0x000328000c1e1100 */
[----:B0-----:R-:W4:Y:S04]  /*36d50*/  LDL.LU R10, [R1+0x620] ;  /* 0x00062000010a7983 */ /* 0x001f280000300800 */
[----:B------:R0:W-:Y:S04]  /*36d60*/  STL [R1+0x600], R13 ;  /* 0x0006000d01007387 */ /* 0x0001e80000100800 */
[----:B------:R-:W-:Y:S04]  /*36d70*/  STL [R1+0x5f4], R40 ;  /* 0x0005f42801007387 */ /* 0x000fe80000100800 */
[----:B------:R-:W-:Y:S04]  /*36d80*/  STL [R1+0x608], R17 ;  /* 0x0006081101007387 */ /* 0x000fe80000100800 */
[----:B------:R-:W4:Y:S01]  /*36d90*/  LDL.LU R33, [R1+0x614] ;  /* 0x0006140001217983 */ /* 0x000f220000300800 */
[----:B-1----:R-:W-:-:S03]  /*36da0*/  @!P1 IMAD.MOV.U32 R8, RZ, RZ, R13 ;  /* 0x000000ffff089224 */ /* 0x002fc600078e000d */
[----:B------:R-:W-:Y:S04]  /*36db0*/  STL [R1+0x5fc], R38 ;  /* 0x0005fc2601007387 */ /* 0x000fe80000100800 */
[----:B0-----:R-:W4:Y:S01]  /*36dc0*/  LDL.LU R13, [R1+0x61c] ;  /* 0x00061c00010d7983 */ /* 0x001f220000300800 */
[----:B------:R-:W-:Y:S01]  /*36dd0*/  PRMT R37, RZ, 0x7610, R37 ;  /* 0x00007610ff257816 */ /* 0x000fe20000000025 */
[----:B------:R-:W-:Y:S01]  /*36de0*/  @!P1 IMAD.MOV.U32 R9, RZ, RZ, R38 ;  /* 0x000000ffff099224 */ /* 0x000fe200078e0026 */
[----:B------:R-:W-:-:S04]  /*36df0*/  PRMT R36, RZ, 0x7610, R36 ;  /* 0x00007610ff247816 */ /* 0x000fc80000000024 */
[----:B------:R0:W4:Y:S01]  /*36e00*/  @!P1 LDG.E.U8 R37, desc[UR18][R8.64] ;  /* 0x0000001208259981 */ /* 0x000122000c1e1100 */
[----:B------:R-:W-:Y:S01]  /*36e10*/  PRMT R35, RZ, 0x7610, R35 ;  /* 0x00007610ff237816 */ /* 0x000fe20000000023 */
[----:B0-----:R-:W-:Y:S01]  /*36e20*/  @!P1 IMAD.MOV.U32 R8, RZ, RZ, R17 ;  /* 0x000000ffff089224 */ /* 0x001fe200078e0011 */
[----:B------:R-:W-:Y:S02]  /*36e30*/  PRMT R16, RZ, 0x7610, R16 ;  /* 0x00007610ff107816 */ /* 0x000fe40000000010 */
[----:B------:R-:W-:Y:S01]  /*36e40*/  PRMT R2, RZ, 0x7610, R2 ;  /* 0x00007610ff027816 */ /* 0x000fe20000000002 */
[----:B--2---:R-:W-:-:S04]  /*36e50*/  IMAD.X R23, R6, 0x1, R23, P3 ;  /* 0x0000000106177824 */ /* 0x004fc800018e0617 */
[----:B------:R-:W-:-:S05]  /*36e60*/  @!P1 IMAD.MOV.U32 R9, RZ, RZ, R23 ;  /* 0x000000ffff099224 */ /* 0x000fca00078e0017 */
[----:B------:R0:W2:Y:S01]  /*36e70*/  @!P1 LDG.E.U8 R36, desc[UR18][R8.64] ;  /* 0x0000001208249981 */ /* 0x0000a2000c1e1100 */
[C---:B---3--:R-:W-:Y:S02]  /*36e80*/  IADD3 R11, P3, PT, R5.reuse, R11, RZ ;  /* 0x0000000b050b7210 */ /* 0x048fe40007f7e0ff */
[----:B----4-:R-:W-:-:S03]  /*36e90*/  IADD3 R18, P4, PT, R5, R18, RZ ;  /* 0x0000001205127210 */ /* 0x010fc60007f9e0ff */
[----:B------:R-:W-:Y:S02]  /*36ea0*/  IMAD.X R30, R6, 0x1, R30, P3 ;  /* 0x00000001061e7824 */ /* 0x000fe400018e061e */
[----:B0-----:R-:W-:Y:S02]  /*36eb0*/  @!P1 IMAD.MOV.U32 R8, RZ, RZ, R11 ;  /* 0x000000ffff089224 */ /* 0x001fe400078e000b */
[----:B------:R-:W-:Y:S01]  /*36ec0*/  @!P1 IMAD.MOV.U32 R9, RZ, RZ, R30 ;  /* 0x000000ffff099224 */ /* 0x000fe200078e001e */
[----:B------:R0:W-:Y:S04]  /*36ed0*/  STL [R1+0x604], R23 ;  /* 0x0006041701007387 */ /* 0x0001e80000100800 */
[----:B------:R1:W3:Y:S01]  /*36ee0*/  @!P1 LDG.E.U8 R35, desc[UR18][R8.64] ;  /* 0x0000001208239981 */ /* 0x0002e2000c1e1100 */
[----:B------:R-:W-:-:S03]  /*36ef0*/  IADD3 R10, P3, PT, R5, R10, RZ ;  /* 0x0000000a050a7210 */ /* 0x000fc60007f7e0ff */
[----:B0-----:R-:W4:Y:S01]  /*36f00*/  LDL.LU R23, [R1+0x638] ;  /* 0x0006380001177983 */ /* 0x001f220000300800 */
[----:B-1----:R-:W-:-:S03]  /*36f10*/  @!P1 IMAD.MOV.U32 R8, RZ, RZ, R18 ;  /* 0x000000ffff089224 */ /* 0x002fc600078e0012 */
[----:B------:R-:W2:Y:S01]  /*36f20*/  LDL.LU R17, [R1+0x640] ;  /* 0x0006400001117983 */ /* 0x000ea20000300800 */
[----:B------:R-:W-:-:S04]  /*36f30*/  IMAD.X R33, R6, 0x1, R33, P4 ;  /* 0x0000000106217824 */ /* 0x000fc800020e0621 */
[----:B------:R-:W-:Y:S01]  /*36f40*/  @!P1 IMAD.MOV.U32 R9, RZ, RZ, R33 ;  /* 0x000000ffff099224 */ /* 0x000fe200078e0021 */
[----:B------:R-:W-:Y:S01]  /*36f50*/  STL [R1+0x610], R11 ;  /* 0x0006100b01007387 */ /* 0x000fe20000100800 */
[----:B------:R-:W-:-:S03]  /*36f60*/  IMAD.X R13, R6, 0x1, R13, P3 ;  /* 0x00000001060d7824 */ /* 0x000fc600018e060d */
[----:B------:R-:W-:Y:S04]  /*36f70*/  STL [R1+0x618], R18 ;  /* 0x0006181201007387 */ /* 0x000fe80000100800 */
[----:B------:R0:W3:Y:S04]  /*36f80*/  @!P1 LDG.E.U8 R16, desc[UR18][R8.64] ;  /* 0x0000001208109981 */ /* 0x0000e8000c1e1100 */
[----:B------:R1:W-:Y:S04]  /*36f90*/  STL [R1+0x60c], R30 ;  /* 0x00060c1e01007387 */ /* 0x0003e80000100800 */
[----:B------:R-:W-:Y:S01]  /*36fa0*/  STL [R1+0x620], R10 ;  /* 0x0006200a01007387 */ /* 0x000fe20000100800 */
[----:B0-----:R-:W-:-:S02]  /*36fb0*/  @!P1 IMAD.MOV.U32 R8, RZ, RZ, R10 ;  /* 0x000000ffff089224 */ /* 0x001fc400078e000a */
[----:B------:R-:W-:Y:S01]  /*36fc0*/  @!P1 IMAD.MOV.U32 R9, RZ, RZ, R13 ;  /* 0x000000ffff099224 */ /* 0x000fe200078e000d */
[----:B-1----:R-:W3:Y:S04]  /*36fd0*/  LDL.LU R30, [R1+0x634] ;  /* 0x00063400011e7983 */ /* 0x002ee80000300800 */
[----:B------:R0:W-:Y:S04]  /*36fe0*/  STL [R1+0x614], R33 ;  /* 0x0006142101007387 */ /* 0x0001e80000100800 */
[----:B------:R-:W3:Y:S04]  /*36ff0*/  LDL.LU R11, [R1+0x648] ;  /* 0x00064800010b7983 */ /* 0x000ee80000300800 */
[----:B------:R1:W3:Y:S04]  /*37000*/  @!P1 LDG.E.U8 R2, desc[UR18][R8.64] ;  /* 0x0000001208029981 */ /* 0x0002e8000c1e1100 */
[----:B0-----:R-:W3:Y:S04]  /*37010*/  LDL.LU R33, [R1+0x63c] ;  /* 0x00063c0001217983 */ /* 0x001ee80000300800 */
[----:B------:R-:W-:Y:S04]  /*37020*/  STL [R1+0x61c], R13 ;  /* 0x00061c0d01007387 */ /* 0x000fe80000100800 */
[----:B------:R-:W-:Y:S04]  /*37030*/  STL [R1+0x70], R39 ;  /* 0x0000702701007387 */ /* 0x000fe80000100800 */
[----:B------:R-:W3:Y:S04]  /*37040*/  LDL.LU R18, [R1+0x644] ;  /* 0x0006440001127983 */ /* 0x000ee80000300800 */
[----:B------:R-:W3:Y:S01]  /*37050*/  LDL.LU R10, [R1+0x650] ;  /* 0x00065000010a7983 */ /* 0x000ee20000300800 */
[----:B------:R-:W-:-:S02]  /*37060*/  PRMT R34, RZ, 0x7610, R34 ;  /* 0x00007610ff227816 */ /* 0x000fc40000000022 */
[----:B------:R-:W-:Y:S02]  /*37070*/  PRMT R26, RZ, 0x7610, R26 ;  /* 0x00007610ff1a7816 */ /* 0x000fe4000000001a */
[----:B----4-:R-:W-:-:S05]  /*37080*/  IADD3 R23, P3, PT, R5, R23, RZ ;  /* 0x0000001705177210 */ /* 0x010fca0007f7e0ff */
[----:B------:R-:W-:Y:S01]  /*37090*/  STL [R1+0x638], R23 ;  /* 0x0006381701007387 */ /* 0x000fe20000100800 */
[----:B--2---:R-:W-:-:S03]  /*370a0*/  IADD3 R17, P4, PT, R5, R17, RZ ;  /* 0x0000001105117210 */ /* 0x004fc60007f9e0ff */
[----:B------:R-:W-:Y:S01]  /*370b0*/  STL [R1+0x6c], R37 ;  /* 0x00006c2501007387 */ /* 0x000fe20000100800 */
[----:B-1----:R-:W-:-:S03]  /*370c0*/  @!P1 IMAD.MOV.U32 R8, RZ, RZ, R23 ;  /* 0x000000ffff089224 */ /* 0x002fc600078e0017 */
[----:B---3--:R0:W-:Y:S04]  /*370d0*/  STL [R1+0x60], R16 ;  /* 0x0000601001007387 */ /* 0x0081e80000100800 */
[----:B0-----:R-:W2:Y:S01]  /*370e0*/  LDL.LU R16, [R1+0x658] ;  /* 0x0006580001107983 */ /* 0x001ea20000300800 */
[----:B------:R-:W-:-:S03]  /*370f0*/  IMAD.X R30, R6, 0x1, R30, P3 ;  /* 0x00000001061e7824 */ /* 0x000fc600018e061e */
[----:B------:R-:W3:Y:S01]  /*37100*/  LDL.LU R13, [R1+0x660] ;  /* 0x00066000010d7983 */ /* 0x000ee20000300800 */
[----:B------:R-:W-:Y:S01]  /*37110*/  @!P1 IMAD.MOV.U32 R9, RZ, RZ, R30 ;  /* 0x000000ffff099224 */ /* 0x000fe200078e001e */
[----:B------:R-:W-:-:S04]  /*37120*/  IADD3 R11, P3, PT, R5, R11, RZ ;  /* 0x0000000b050b7210 */ /* 0x000fc80007f7e0ff */
[----:B------:R0:W4:Y:S04]  /*37130*/  @!P1 LDG.E.U8 R34, desc[UR18][R8.64] ;  /* 0x0000001208229981 */ /* 0x000128000c1e1100 */
[----:B------:R-:W-:Y:S04]  /*37140*/  STL [R1+0x12cc], R2 ;  /* 0x0012cc0201007387 */ /* 0x000fe80000100800 */
[----:B------:R-:W-:Y:S01]  /*37150*/  STL [R1+0x68], R36 ;  /* 0x0000682401007387 */ /* 0x000fe20000100800 */
[----:B------:R-:W-:-:S03]  /*37160*/  IMAD.X R33, R6, 0x1, R33, P4 ;  /* 0x0000000106217824 */ /* 0x000fc600020e0621 */
[----:B------:R-:W-:Y:S04]  /*37170*/  STL [R1+0x640], R17 ;  /* 0x0006401101007387 */ /* 0x000fe80000100800 */
[----:B------:R1:W-:Y:S04]  /*37180*/  STL [R1+0x634], R30 ;  /* 0x0006341e01007387 */ /* 0x0003e80000100800 */
[----:B------:R-:W-:Y:S01]  /*37190*/  STL [R1+0x648], R11 ;  /* 0x0006480b01007387 */ /* 0x000fe20000100800 */
[----:B0-----:R-:W-:-:S03]  /*371a0*/  @!P1 IMAD.MOV.U32 R8, RZ, RZ, R17 ;  /* 0x000000ffff089224 */ /* 0x001fc600078e0011 */
[----:B------:R-:W3:Y:S01]  /*371b0*/  LDL.LU R23, [R1+0x64c] ;  /* 0x00064c0001177983 */ /* 0x000ee20000300800 */
[----:B------:R-:W-:-:S03]  /*371c0*/  @!P1 IMAD.MOV.U32 R9, RZ, RZ, R33 ;  /* 0x000000ffff099224 */ /* 0x000fc600078e0021 */
[----:B------:R-:W-:Y:S04]  /*371d0*/  STL [R1+0x63c], R33 ;  /* 0x00063c2101007387 */ /* 0x000fe80000100800 */
[----:B-1----:R-:W4:Y:S04]  /*371e0*/  LDL.LU R30, [R1+0x654] ;  /* 0x00065400011e7983 */ /* 0x002f280000300800 */
[----:B------:R0:W4:Y:S04]  /*371f0*/  @!P1 LDG.E.U8 R26, desc[UR18][R8.64] ;  /* 0x00000012081a9981 */ /* 0x000128000c1e1100 */
[----:B------:R-:W-:Y:S04]  /*37200*/  STL [R1+0x64], R35 ;  /* 0x0000642301007387 */ /* 0x000fe80000100800 */
[----:B------:R-:W4:Y:S01]  /*37210*/  LDL.LU R17, [R1+0x65c] ;  /* 0x00065c0001117983 */ /* 0x000f220000300800 */
[----:B------:R-:W-:Y:S01]  /*37220*/  IMAD.X R18, R6, 0x1, R18, P3 ;  /* 0x0000000106127824 */ /* 0x000fe200018e0612 */
[----:B------:R-:W-:Y:S01]  /*37230*/  IADD3 R10, P3, PT, R5, R10, RZ ;  /* 0x0000000a050a7210 */ /* 0x000fe20007f7e0ff */
[----:B0-----:R-:W-:Y:S01]  /*37240*/  @!P1 IMAD.MOV.U32 R8, RZ, RZ, R11 ;  /* 0x000000ffff089224 */ /* 0x001fe200078e000b */
[----:B------:R-:W-:Y:S01]  /*37250*/  PRMT R32, RZ, 0x7610, R32 ;  /* 0x00007610ff207816 */ /* 0x000fe20000000020 */
[----:B------:R-:W-:Y:S01]  /*37260*/  @!P1 IMAD.MOV.U32 R9, RZ, RZ, R18 ;  /* 0x000000ffff099224 */ /* 0x000fe200078e0012 */
[----:B------:R-:W-:-:S04]  /*37270*/  PRMT R31, RZ, 0x7610, R31 ;  /* 0x00007610ff1f7816 */ /* 0x000fc8000000001f */
[----:B------:R0:W4:Y:S01]  /*37280*/  @!P1 LDG.E.U8 R32, desc[UR18][R8.64] ;  /* 0x0000001208209981 */ /* 0x000122000c1e1100 */
[----:B------:R-:W-:-:S03]  /*37290*/  PRMT R24, RZ, 0x7610, R24 ;  /* 0x00007610ff187816 */ /* 0x000fc60000000018 */
[----:B------:R-:W-:Y:S01]  /*372a0*/  STL [R1+0x644], R18 ;  /* 0x0006441201007387 */ /* 0x000fe20000100800 */
[----:B0-----:R-:W-:Y:S01]  /*372b0*/  @!P1 IMAD.MOV.U32 R8, RZ, RZ, R10 ;  /* 0x000000ffff089224 */ /* 0x001fe200078e000a */
[----:B------:R-:W-:Y:S02]  /*372c0*/  PRMT R3, RZ, 0x7610, R3 ;  /* 0x00007610ff037816 */ /* 0x000fe40000000003 */
[C---:B--2---:R-:W-:Y:S01]  /*372d0*/  IADD3 R16, P4, PT, R5.reuse, R16, RZ ;  /* 0x0000001005107210 */ /* 0x044fe20007f9e0ff */
[----:B---3--:R-:W-:Y:S01]  /*372e0*/  IMAD.X R23, R6, 0x1, R23, P3 ;  /* 0x0000000106177824 */ /* 0x008fe200018e0617 */
[----:B------:R-:W-:-:S03]  /*372f0*/  IADD3 R13, P3, PT, R5, R13, RZ ;  /* 0x0000000d050d7210 */ /* 0x000fc60007f7e0ff */
[----:B------:R-:W-:Y:S02]  /*37300*/  @!P1 IMAD.MOV.U32 R9, RZ, RZ, R23 ;  /* 0x000000ffff099224 */ /* 0x000fe400078e0017 */
[----:B----4-:R-:W-:-:S03]  /*37310*/  IMAD.X R30, R6, 0x1, R30, P4 ;  /* 0x00000001061e7824 */ /* 0x010fc600020e061e */
[----:B------:R0:W2:Y:S04]  /*37320*/  @!P1 LDG.E.U8 R31, desc[UR18][R8.64] ;  /* 0x00000012081f9981 */ /* 0x0000a8000c1e1100 */
[----:B------:R1:W-:Y:S01]  /*37330*/  STL [R1+0x54], R26 ;  /* 0x0000541a01007387 */ /* 0x0003e20000100800 */
[----:B0-----:R-:W-:Y:S02]  /*37340*/  @!P1 IMAD.MOV.U32 R8, RZ, RZ, R16 ;  /* 0x000000ffff089224 */ /* 0x001fe400078e0010 */
[----:B------:R-:W-:Y:S01]  /*37350*/  @!P1 IMAD.MOV.U32 R9, RZ, RZ, R30 ;  /* 0x000000ffff099224 */ /* 0x000fe200078e001e */
[----:B-1----:R-:W3:Y:S01]  /*37360*/  LDL.LU R26, [R1+0x674] ;  /* 0x00067400011a7983 */ /* 0x002ee20000300800 */
[----:B------:R-:W-:-:S03]  /*37370*/  IMAD.X R17, R6, 0x1, R17, P3 ;  /* 0x0000000106117824 */ /* 0x000fc600018e0611 */
[----:B------:R-:W4:Y:S04]  /*37380*/  LDL.LU R11, [R1+0x678] ;  /* 0x00067800010b7983 */ /* 0x000f280000300800 */
[----:B------:R-:W-:Y:S04]  /*37390*/  STL [R1+0x650], R10 ;  /* 0x0006500a01007387 */ /* 0x000fe80000100800 */
[----:B------:R-:W2:Y:S04]  /*373a0*/  LDL.LU R18, [R1+0x680] ;  /* 0x0006800001127983 */ /* 0x000ea80000300800 */
[----:B------:R-:W-:Y:S04]  /*373b0*/  STL [R1+0x658], R16 ;  /* 0x0006581001007387 */ /* 0x000fe80000100800 */
[----:B------:R0:W2:Y:S04]  /*373c0*/  @!P1 LDG.E.U8 R24, desc[UR18][R8.64] ;  /* 0x0000001208189981 */ /* 0x0000a8000c1e1100 */
[----:B------:R1:W-:Y:S04]  /*373d0*/  STL [R1+0x64c], R23 ;  /* 0x00064c1701007387 */ /* 0x0003e80000100800 */
[----:B------:R-:W-:Y:S01]  /*373e0*/  STL [R1+0x660], R13 ;  /* 0x0006600d01007387 */ /* 0x000fe20000100800 */
[----:B0-----:R-:W-:-:S02]  /*373f0*/  @!P1 IMAD.MOV.U32 R8, RZ, RZ, R13 ;  /* 0x000000ffff089224 */ /* 0x001fc400078e000d */
[----:B------:R-:W-:Y:S01]  /*37400*/  @!P1 IMAD.MOV.U32 R9, RZ, RZ, R17 ;  /* 0x000000ffff099224 */ /* 0x000fe200078e0011 */
[----:B-1----:R-:W2:Y:S04]  /*37410*/  LDL.LU R23, [R1+0x67c] ;  /* 0x00067c0001177983 */ /* 0x002ea80000300800 */
[----:B------:R-:W-:Y:S04]  /*37420*/  STL [R1+0x654], R30 ;  /* 0x0006541e01007387 */ /* 0x000fe80000100800 */
[----:B------:R-:W2:Y:S04]  /*37430*/  LDL.LU R10, [R1+0x688] ;  /* 0x00068800010a7983 */ /* 0x000ea80000300800 */
[----:B------:R0:W2:Y:S04]  /*37440*/  @!P1 LDG.E.U8 R3, desc[UR18][R8.64] ;  /* 0x0000001208039981 */ /* 0x0000a8000c1e1100 */
[----:B------:R-:W-:Y:S04]  /*37450*/  STL [R1+0x58], R34 ;  /* 0x0000582201007387 */ /* 0x000fe80000100800 */
[----:B------:R-:W2:Y:S04]  /*37460*/  LDL.LU R16, [R1+0x684] ;  /* 0x0006840001107983 */ /* 0x000ea80000300800 */
[----:B------:R1:W-:Y:S01]  /*37470*/  STL [R1+0x65c], R17 ;  /* 0x00065c1101007387 */ /* 0x0003e20000100800 */
[----:B------:R-:W-:-:S03]  /*37480*/  PRMT R29, RZ, 0x7610, R29 ;  /* 0x00007610ff1d7816 */ /* 0x000fc6000000001d */
[----:B-1----:R-:W2:Y:S04]  /*37490*/  LDL.LU R17, [R1+0x68c] ;  /* 0x00068c0001117983 */ /* 0x002ea80000300800 */
[----:B------:R-:W2:Y:S01]  /*374a0*/  LDL.LU R13, [R1+0x690] ;  /* 0x00069000010d7983 */ /* 0x000ea20000300800 */
[----:B------:R-:W-:Y:S02]  /*374b0*/  PRMT R12, RZ, 0x7610, R12 ;  /* 0x00007610ff0c7816 */ /* 0x000fe4000000000c */
[----:B----4-:R-:W-:-:S05]  /*374c0*/  IADD3 R11, P3, PT, R5, R11, RZ ;  /* 0x0000000b050b7210 */ /* 0x010fca0007f7e0ff */
[C---:B---3--:R-:W-:Y:S01]  /*374d0*/  IMAD.X R26, R6.reuse, 0x1, R26, P3 ;  /* 0x00000001061a7824 */ /* 0x048fe200018e061a */
[----:B------:R-:W-:Y:S01]  /*374e0*/  STL [R1+0x678], R11 ;  /* 0x0006780b01007387 */ /* 0x000fe20000100800 */
[----:B--2---:R-:W-:Y:S01]  /*374f0*/  IADD3 R18, P4, PT, R5, R18, RZ ;  /* 0x0000001205127210 */ /* 0x004fe20007f9e0ff */
[----:B0-----:R-:W-:Y:S02]  /*37500*/  @!P1 IMAD.MOV.U32 R8, RZ, RZ, R11 ;  /* 0x000000ffff089224 */ /* 0x001fe400078e000b */
[----:B------:R-:W-:Y:S01]  /*37510*/  @!P1 IMAD.MOV.U32 R9, RZ, RZ, R26 ;  /* 0x000000ffff099224 */ /* 0x000fe200078e001a */
[----:B------:R0:W-:Y:S04]  /*37520*/  STL [R1+0x48], R24 ;  /* 0x0000481801007387 */ /* 0x0001e80000100800 */
[----:B------:R1:W2:Y:S04]  /*37530*/  @!P1 LDG.E.U8 R29, desc[UR18][R8.64] ;  /* 0x00000012081d9981 */ /* 0x0002a8000c1e1100 */
[----:B0-----:R-:W3:Y:S01]  /*37540*/  LDL.LU R24, [R1+0x698] ;  /* 0x0006980001187983 */ /* 0x001ee20000300800 */
[----:B------:R-:W-:-:S02]  /*37550*/  IMAD.X R23, R6, 0x1, R23, P4 ;  /* 0x0000000106177824 */ /* 0x000fc400020e0617 */
[----:B-1----:R-:W-:Y:S01]  /*37560*/  @!P1 IMAD.MOV.U32 R8, RZ, RZ, R18 ;  /* 0x000000ffff089224 */ /* 0x002fe200078e0012 */
[----:B------:R-:W-:Y:S01]  /*37570*/  IADD3 R10, P3, PT, R5, R10, RZ ;  /* 0x0000000a050a7210 */ /* 0x000fe20007f7e0ff */
[----:B------:R-:W-:Y:S01]  /*37580*/  STL [R1+0x12d0], R3 ;  /* 0x0012d00301007387 */ /* 0x000fe20000100800 */
[----:B------:R-:W-:-:S03]  /*37590*/  @!P1 IMAD.MOV.U32 R9, RZ, RZ, R23 ;  /* 0x000000ffff099224 */ /* 0x000fc600078e0017 */
[----:B------:R-:W-:Y:S04]  /*375a0*/  STL [R1+0x50], R32 ;  /* 0x0000502001007387 */ /* 0x000fe80000100800 */
[----:B------:R-:W-:Y:S04]  /*375b0*/  STL [R1+0x680], R18 ;  /* 0x0006801201007387 */ /* 0x000fe80000100800 */
[----:B------:R0:W-:Y:S04]  /*375c0*/  STL [R1+0x674], R26 ;  /* 0x0006741a01007387 */ /* 0x0001e80000100800 */
[----:B------:R-:W-:Y:S04]  /*375d0*/  STL [R1+0x688], R10 ;  /* 0x0006880a01007387 */ /* 0x000fe80000100800 */
[----:B------:R1:W4:Y:S04]  /*375e0*/  @!P1 LDG.E.U8 R12, desc[UR18][R8.64] ;  /* 0x00000012080c9981 */ /* 0x000328000c1e1100 */
[----:B0-----:R-:W2:Y:S04]  /*375f0*/  LDL.LU R26, [R1+0x694] ;  /* 0x00069400011a7983 */ /* 0x001ea80000300800 */
[----:B------:R-:W-:Y:S04]  /*37600*/  STL [R1+0x67c], R23 ;  /* 0x00067c1701007387 */ /* 0x000fe80000100800 */
[----:B------:R-:W2:Y:S04]  /*37610*/  LDL.LU R11, [R1+0x6a0] ;  /* 0x0006a000010b7983 */ /* 0x000ea80000300800 */
[----:B------:R-:W-:Y:S04]  /*37620*/  STL [R1+0x4c], R31 ;  /* 0x00004c1f01007387 */ /* 0x000fe80000100800 */
[----:B------:R-:W2:Y:S01]  /*37630*/  LDL.LU R18, [R1+0x69c] ;  /* 0x00069c0001127983 */ /* 0x000ea20000300800 */
[----:B------:R-:W-:Y:S01]  /*37640*/  IMAD.X R16, R6, 0x1, R16, P3 ;  /* 0x0000000106107824 */ /* 0x000fe200018e0610 */
[----:B------:R-:W-:Y:S01]  /*37650*/  IADD3 R13, P3, PT, R5, R13, RZ ;  /* 0x0000000d050d7210 */ /* 0x000fe20007f7e0ff */
[----:B-1----:R-:W-:Y:S01]  /*37660*/  @!P1 IMAD.MOV.U32 R8, RZ, RZ, R10 ;  /* 0x000000ffff089224 */ /* 0x002fe200078e000a */
[----:B------:R-:W-:Y:S01]  /*37670*/  PRMT R28, RZ, 0x7610, R28 ;  /* 0x00007610ff1c7816 */ /* 0x000fe2000000001c */
[----:B------:R-:W-:-:S02]  /*37680*/  @!P1 IMAD.MOV.U32 R9, RZ, RZ, R16 ;  /* 0x000000ffff099224 */ /* 0x000fc400078e0010 */
[----:B------:R-:W-:Y:S01]  /*37690*/  IMAD.X R17, R6, 0x1, R17, P3 ;  /* 0x0000000106117824 */ /* 0x000fe200018e0611 */
[----:B------:R-:W-:Y:S02]  /*376a0*/  PRMT R27, RZ, 0x7610, R27 ;  /* 0x00007610ff1b7816 */ /* 0x000fe4000000001b */
[----:B------:R0:W2:Y:S01]  /*376b0*/  @!P1 LDG.E.U8 R28, desc[UR18][R8.64] ;  /* 0x00000012081c9981 */ /* 0x0000a2000c1e1100 */
[----:B------:R-:W-:-:S03]  /*376c0*/  PRMT R19, RZ, 0x7610, R19 ;  /* 0x00007610ff137816 */ /* 0x000fc60000000013 */
[----:B------:R-:W-:Y:S01]  /*376d0*/  STL [R1+0x684], R16 ;  /* 0x0006841001007387 */ /* 0x000fe20000100800 */
[----:B0-----:R-:W-:Y:S02]  /*376e0*/  @!P1 IMAD.MOV.U32 R8, RZ, RZ, R13 ;  /* 0x000000ffff089224 */ /* 0x001fe400078e000d */
[----:B------:R-:W-:-:S05]  /*376f0*/  @!P1 IMAD.MOV.U32 R9, RZ, RZ, R17 ;  /* 0x000000ffff099224 */ /* 0x000fca00078e0011 */
[----:B------:R0:W2:Y:S01]  /*37700*/  @!P1 LDG.E.U8 R27, desc[UR18][R8.64] ;  /* 0x00000012081b9981 */ /* 0x0000a2000c1e1100 */
[----:B------:R-:W-:Y:S02]  /*37710*/  PRMT R4, RZ, 0x7610, R4 ;  /* 0x00007610ff047816 */ /* 0x000fe40000000004 */
[----:B---3--:R-:W-:-:S05]  /*37720*/  IADD3 R24, P4, PT, R5, R24, RZ ;  /* 0x0000001805187210 */ /* 0x008fca0007f9e0ff */
[----:B0-----:R-:W-:Y:S01]  /*37730*/  @!P1 IMAD.MOV.U32 R8, RZ, RZ, R24 ;  /* 0x000000ffff089224 */ /* 0x001fe200078e0018 */
[----:B----4-:R0:W-:Y:S01]  /*37740*/  STL [R1+0x3c], R12 ;  /* 0x00003c0c01007387 */ /* 0x0101e20000100800 */
[----:B--2---:R-:W-:-:S04]  /*37750*/  IMAD.X R26, R6, 0x1, R26, P4 ;  /* 0x00000001061a7824 */ /* 0x004fc800020e061a */
[----:B------:R-:W-:Y:S01]  /*37760*/  @!P1 IMAD.MOV.U32 R9, RZ, RZ, R26 ;  /* 0x000000ffff099224 */ /* 0x000fe200078e001a */
[----:B0-----:R-:W2:Y:S01]  /*37770*/  LDL.LU R12, [R1+0x6b4] ;  /* 0x0006b400010c7983 */ /* 0x001ea20000300800 */
[----:B------:R-:W-:-:S03]  /*37780*/  IADD3 R11, P3, PT, R5, R11, RZ ;  /* 0x0000000b050b7210 */ /* 0x000fc60007f7e0ff */
[----:B------:R-:W3:Y:S04]  /*37790*/  LDL.LU R10, [R1+0x6b8] ;  /* 0x0006b800010a7983 */ /* 0x000ee80000300800 */
[----:B------:R-:W4:Y:S01]  /*377a0*/  LDL.LU R23, [R1+0x6bc] ;  /* 0x0006bc0001177983 */ /* 0x000f220000300800 */
[----:B------:R-:W-:-:S03]  /*377b0*/  IMAD.X R18, R6, 0x1, R18, P3 ;  /* 0x0000000106127824 */ /* 0x000fc600018e0612 */
[----:B------:R-:W-:Y:S04]  /*377c0*/  STL [R1+0x690], R13 ;  /* 0x0006900d01007387 */ /* 0x000fe80000100800 */
[----:B------:R-:W4:Y:S04]  /*377d0*/  LDL.LU R16, [R1+0x6c0] ;  /* 0x0006c00001107983 */ /* 0x000f280000300800 */
[----:B------:R-:W-:Y:S04]  /*377e0*/  STL [R1+0x698], R24 ;  /* 0x0006981801007387 */ /* 0x000fe80000100800 */
[----:B------:R0:W4:Y:S04]  /*377f0*/  @!P1 LDG.E.U8 R19, desc[UR18][R8.64] ;  /* 0x0000001208139981 */ /* 0x000128000c1e1100 */
[----:B------:R1:W-:Y:S04]  /*37800*/  STL [R1+0x68c], R17 ;  /* 0x00068c1101007387 */ /* 0x0003e80000100800 */
[----:B------:R1:W-:Y:S01]  /*37810*/  STL [R1+0x6a0], R11 ;  /* 0x0006a00b01007387 */ /* 0x0003e20000100800 */
[----:B0-----:R-:W-:-:S02]  /*37820*/  @!P1 IMAD.MOV.U32 R8, RZ, RZ, R11 ;  /* 0x000000ffff089224 */ /* 0x001fc400078e000b */
[----:B------:R-:W-:Y:S01]  /*37830*/  @!P1 IMAD.MOV.U32 R9, RZ, RZ, R18 ;  /* 0x000000ffff099224 */ /* 0x000fe200078e0012 */
[----:B-1----:R-:W4:Y:S04]  /*37840*/  LDL.LU R17, [R1+0x6c4] ;  /* 0x0006c40001117983 */ /* 0x002f280000300800 */
[----:B------:R-:W-:Y:S04]  /*37850*/  STL [R1+0x694], R26 ;  /* 0x0006941a01007387 */ /* 0x000fe80000100800 */
[----:B------:R-:W4:Y:S04]  /*37860*/  LDL.LU R13, [R1+0x6c8] ;  /* 0x0006c800010d7983 */ /* 0x000f280000300800 */
[----:B------:R0:W4:Y:S04]  /*37870*/  @!P1 LDG.E.U8 R4, desc[UR18][R8.64] ;  /* 0x0000001208049981 */ /* 0x000128000c1e1100 */
[----:B------:R-:W-:Y:S04]  /*37880*/  STL [R1+0x40], R29 ;  /* 0x0000401d01007387 */ /* 0x000fe80000100800 */
[----:B------:R1:W-:Y:S04]  /*37890*/  STL [R1+0x69c], R18 ;  /* 0x00069c1201007387 */ /* 0x0003e80000100800 */
[----:B------:R-:W4:Y:S04]  /*378a0*/  LDL.LU R24, [R1+0x6cc] ;  /* 0x0006cc0001187983 */ /* 0x000f280000300800 */
[----:B------:R-:W4:Y:S01]  /*378b0*/  LDL.LU R11, [R1+0x6d0] ;  /* 0x0006d000010b7983 */ /* 0x000f220000300800 */
[----:B------:R-:W-:-:S02]  /*378c0*/  PRMT R25, RZ, 0x7610, R25 ;  /* 0x00007610ff197816 */ /* 0x000fc40000000019 */
[----:B------:R-:W-:Y:S02]  /*378d0*/  PRMT R21, RZ, 0x7610, R21 ;  /* 0x00007610ff157816 */ /* 0x000fe40000000015 */
[----:B---3--:R-:W-:-:S05]  /*378e0*/  IADD3 R10, P3, PT, R5, R10, RZ ;  /* 0x0000000a050a7210 */ /* 0x008fca0007f7e0ff */
[----:B------:R3:W-:Y:S01]  /*378f0*/  STL [R1+0x6b8], R10 ;  /* 0x0006b80a01007387 */ /* 0x0007e20000100800 */
[----:B--2---:R-:W-:-:S03]  /*37900*/  IMAD.X R12, R6, 0x1, R12, P3 ;  /* 0x00000001060c7824 */ /* 0x004fc600018e060c */
[----:B-1----:R-:W2:Y:S01]  /*37910*/  LDL.LU R18, [R1+0x6d4] ;  /* 0x0006d40001127983 */ /* 0x002ea20000300800 */
[----:B----4-:R-:W-:Y:S01]  /*37920*/  IADD3 R16, P4, PT, R5, R16, RZ ;  /* 0x0000001005107210 */ /* 0x010fe20007f9e0ff */
[----:B0-----:R-:W-:Y:S02]  /*37930*/  @!P1 IMAD.MOV.U32 R8, RZ, RZ, R10 ;  /* 0x000000ffff089224 */ /* 0x001fe400078e000a */
[----:B------:R-:W-:Y:S02]  /*37940*/  @!P1 IMAD.MOV.U32 R9, RZ, RZ, R12 ;  /* 0x000000ffff099224 */ /* 0x000fe400078e000c */
[----:B------:R-:W-:-:S03]  /*37950*/  IMAD.X R23, R6, 0x1, R23, P4 ;  /* 0x0000000106177824 */ /* 0x000fc600020e0617 */
[----:B------:R0:W4:Y:S01]  /*37960*/  @!P1 LDG.E.U8 R25, desc[UR18][R8.64] ;  /* 0x0000001208199981 */ /* 0x000122000c1e1100 */
[----:B------:R-:W-:-:S03]  /*37970*/  IADD3 R13, P3, PT, R5, R13, RZ ;  /* 0x0000000d050d7210 */ /* 0x000fc60007f7e0ff */
[----:B------:R-:W-:Y:S04]  /*37980*/  STL [R1+0x12d4], R4 ;  /* 0x0012d40401007387 */ /* 0x000fe80000100800 */
[----:B------:R-:W-:Y:S04]  /*37990*/  STL [R1+0x38], R28 ;  /* 0x0000381c01007387 */ /* 0x000fe80000100800 */
[----:B------:R-:W-:Y:S04]  /*379a0*/  STL [R1+0x6c0], R16 ;  /* 0x0006c01001007387 */ /* 0x000fe80000100800 */
[----:B------:R-:W-:Y:S04]  /*379b0*/  STL [R1+0x6b4], R12 ;  /* 0x0006b40c01007387 */ /* 0x000fe80000100800 */
[----:B------:R-:W-:Y:S04]  /*379c0*/  STL [R1+0x6c8], R13 ;  /* 0x0006c80d01007387 */ /* 0x000fe80000100800 */
[----:B---3--:R-:W3:Y:S01]  /*379d0*/  LDL.LU R10, [R1+0x6d8] ;  /* 0x0006d800010a7983 */ /* 0x008ee20000300800 */
[----:B0-----:R-:W-:-:S02]  /*379e0*/  @!P1 IMAD.MOV.U32 R8, RZ, RZ, R16 ;  /* 0x000000ffff089224 */ /* 0x001fc400078e0010 */
[----:B------:R-:W-:-:S05]  /*379f0*/  @!P1 IMAD.MOV.U32 R9, RZ, RZ, R23 ;  /* 0x000000ffff099224 */ /* 0x000fca00078e0017 */
[----:B------:R0:W4:Y:S01]  /*37a00*/  @!P1 LDG.E.U8 R21, desc[UR18][R8.64] ;  /* 0x0000001208159981 */ /* 0x000122000c1e1100 */
[C---:B------:R-:W-:Y:S01]  /*37a10*/  IMAD.X R17, R6.reuse, 0x1, R17, P3 ;  /* 0x0000000106117824 */ /* 0x040fe200018e0611 */
[----:B------:R-:W-:Y:S02]  /*37a20*/  PRMT R15, RZ, 0x7610, R15 ;  /* 0x00007610ff0f7816 */ /* 0x000fe4000000000f */
[----:B------:R-:W-:Y:S01]  /*37a30*/  IADD3 R11, P3, PT, R5, R11, RZ ;  /* 0x0000000b050b7210 */ /* 0x000fe20007f7e0ff */
[----:B------:R-:W-:Y:S01]  /*37a40*/  STL [R1+0x6bc], R23 ;  /* 0x0006bc1701007387 */ /* 0x000fe20000100800 */
[----:B0-----:R-:W-:Y:S02]  /*37a50*/  @!P1 IMAD.MOV.U32 R8, RZ, RZ, R13 ;  /* 0x000000ffff089224 */ /* 0x001fe400078e000d */
[----:B------:R-:W-:Y:S01]  /*37a60*/  @!P1 IMAD.MOV.U32 R9, RZ, RZ, R17 ;  /* 0x000000ffff099224 */ /* 0x000fe200078e0011 */
[----:B------:R0:W-:Y:S01]  /*37a70*/  STL [R1+0x30], R19 ;  /* 0x0000301301007387 */ /* 0x0001e20000100800 */
[----:B------:R-:W-:Y:S01]  /*37a80*/  IMAD.X R24, R6, 0x1, R24, P3 ;  /* 0x0000000106187824 */ /* 0x000fe200018e0618 */
[----:B------:R-:W-:-:S02]  /*37a90*/  PRMT R20, RZ, 0x7610, R20 ;  /* 0x00007610ff147816 */ /* 0x000fc40000000014 */
[----:B------:R1:W4:Y:S04]  /*37aa0*/  @!P1 LDG.E.U8 R15, desc[UR18][R8.64] ;  /* 0x00000012080f9981 */ /* 0x000328000c1e1100 */
[----:B0-----:R-:W4:Y:S04]  /*37ab0*/  LDL.LU R19, [R1+0x6dc] ;  /* 0x0006dc0001137983 */ /* 0x001f280000300800 */
[----:B------:R-:W4:Y:S01]  /*37ac0*/  LDL.LU R12, [R1+0x6e0] ;  /* 0x0006e000010c7983 */ /* 0x000f220000300800 */
[----:B-1----:R-:W-:Y:S02]  /*37ad0*/  @!P1 IMAD.MOV.U32 R8, RZ, RZ, R11 ;  /* 0x000000ffff089224 */ /* 0x002fe400078e000b */
[----:B------:R-:W-:Y:S01]  /*37ae0*/  @!P1 IMAD.MOV.U32 R9, RZ, RZ, R24 ;  /* 0x000000ffff099224 */ /* 0x000fe200078e0018 */
[----:B------:R-:W-:Y:S01]  /*37af0*/  STL [R1+0x34], R27 ;  /* 0x0000341b01007387 */ /* 0x000fe20000100800 */
[----:B------:R-:W-:-:S03]  /*37b00*/  PRMT R3, RZ, 0x7610, R3 ;  /* 0x00007610ff037816 */ /* 0x000fc60000000003 */
[----:B------:R-:W4:Y:S04]  /*37b10*/  LDL.LU R16, [R1+0x6f8] ;  /* 0x0006f80001107983 */ /* 0x000f280000300800 */
[----:B------:R0:W4:Y:S04]  /*37b20*/  @!P1 LDG.E.U8 R20, desc[UR18][R8.64] ;  /* 0x0000001208149981 */ /* 0x000128000c1e1100 */
[----:B------:R1:W-:Y:S04]  /*37b30*/  STL [R1+0x6c4], R17 ;  /* 0x0006c41101007387 */ /* 0x0003e80000100800 */
[----:B------:R-:W4:Y:S04]  /*37b40*/  LDL.LU R23, [R1+0x6f4] ;  /* 0x0006f40001177983 */ /* 0x000f280000300800 */
[----:B-1----:R-:W4:Y:S04]  /*37b50*/  LDL.LU R17, [R1+0x700] ;  /* 0x0007000001117983 */ /* 0x002f280000300800 */
[----:B------:R-:W-:Y:S04]  /*37b60*/  STL [R1+0x6d0], R11 ;  /* 0x0006d00b01007387 */ /* 0x000fe80000100800 */
[----:B------:R-:W4:Y:S01]  /*37b70*/  LDL.LU R13, [R1+0x708] ;  /* 0x00070800010d7983 */ /* 0x000f220000300800 */
[----:B---3--:R-:W-:-:S05]  /*37b80*/  IADD3 R10, P4, PT, R5, R10, RZ ;  /* 0x0000000a050a7210 */ /* 0x008fca0007f9e0ff */
[----:B--2---:R-:W-:Y:S02]  /*37b90*/  IMAD.X R18, R6, 0x1, R18, P4 ;  /* 0x0000000106127824 */ /* 0x004fe400020e0612 */
[----:B0-----:R-:W-:Y:S02]  /*37ba0*/  @!P1 IMAD.MOV.U32 R8, RZ, RZ, R10 ;  /* 0x000000ffff089224 */ /* 0x001fe400078e000a */
[----:B------:R-:W-:Y:S01]  /*37bb0*/  @!P1 IMAD.MOV.U32 R9, RZ, RZ, R18 ;  /* 0x000000ffff099224 */ /* 0x000fe200078e0012 */
[----:B----4-:R0:W-:Y:S04]  /*37bc0*/  STL [R1+0x24], R21 ;  /* 0x0000241501007387 */ /* 0x0101e80000100800 */
[----:B------:R1:W2:Y:S04]  /*37bd0*/  @!P1 LDG.E.U8 R3, desc[UR18][R8.64] ;  /* 0x0000001208039981 */ /* 0x0002a8000c1e1100 */
[----:B0-----:R-:W3:Y:S04]  /*37be0*/  LDL.LU R21, [R1+0x6fc] ;  /* 0x0006fc0001157983 */ /* 0x001ee80000300800 */
[----:B------:R0:W-:Y:S01]  /*37bf0*/  STL [R1+0x20], R15 ;  /* 0x0000200f01007387 */ /* 0x0001e20000100800 */
[----:B------:R-:W-:-:S02]  /*37c00*/  PRMT R0, RZ, 0x7610, R0 ;  /* 0x00007610ff007816 */ /* 0x000fc40000000000 */
[----:B------:R-:W-:Y:S01]  /*37c10*/  IADD3 R12, P3, PT, R5, R12, RZ ;  /* 0x0000000c050c7210 */ /* 0x000fe20007f7e0ff */
[----:B0-----:R-:W4:Y:S04]  /*37c20*/  LDL.LU R15, [R1+0x704] ;  /* 0x00070400010f7983 */ /* 0x001f280000300800 */
[----:B------:R-:W-:Y:S01]  /*37c30*/  STL [R1+0x6d8], R10 ;  /* 0x0006d80a01007387 */ /* 0x000fe20000100800 */
[----:B------:R-:W-:-:S03]  /*37c40*/  IMAD.X R19, R6, 0x1, R19, P3 ;  /* 0x0000000106137824 */ /* 0x000fc600018e0613 */
[----:B------:R-:W-:Y:S01]  /*37c50*/  STL [R1+0x6cc], R24 ;  /* 0x0006cc1801007387 */ /* 0x000fe20000100800 */
[----:B------:R-:W-:-:S03]  /*37c60*/  IADD3 R16, P3, PT, R5, R16, RZ ;  /* 0x0000001005107210 */ /* 0x000fc60007f7e0ff */
[----:B------:R-:W-:Y:S04]  /*37c70*/  STL [R1+0x6e0], R12 ;  /* 0x0006e00c01007387 */ /* 0x000fe80000100800 */
[----:B------:R-:W4:Y:S01]  /*37c80*/  LDL.LU R11, [R1+0x710] ;  /* 0x00071000010b7983 */ /* 0x000f220000300800 */
[----:B-1----:R-:W-:-:S03]  /*37c90*/  @!P1 IMAD.MOV.U32 R8, RZ, RZ, R12 ;  /* 0x000000ffff089224 */ /* 0x002fc600078e000c */
[----:B------:R-:W-:Y:S01]  /*37ca0*/  STL [R1+0x6d4], R18 ;  /* 0x0006d41201007387 */ /* 0x000fe20000100800 */
[----:B------:R-:W-:-:S03]  /*37cb0*/  @!P1 IMAD.MOV.U32 R9, RZ, RZ, R19 ;  /* 0x000000ffff099224 */ /* 0x000fc600078e0013 */
[----:B------:R-:W-:Y:S01]  /*37cc0*/  STL [R1+0x28], R25 ;  /* 0x0000281901007387 */ /* 0x000fe20000100800 */
[----:B------:R-:W-:-:S03]  /*37cd0*/  IMAD.X R23, R6, 0x1, R23, P3 ;  /* 0x0000000106177824 */ /* 0x000fc600018e0617 */
[----:B------:R0:W-:Y:S01]  /*37ce0*/  STL [R1+0x1c], R20 ;  /* 0x00001c1401007387 */ /* 0x0001e20000100800 */
[----:B------:R-:W-:Y:S02]  /*37cf0*/  IADD3 R17, P4, PT, R5, R17, RZ ;  /* 0x0000001105117210 */ /* 0x000fe40007f9e0ff */
[----:B------:R-:W-:Y:S01]  /*37d00*/  PRMT R22, RZ, 0x7610, R22 ;  /* 0x00007610ff167816 */ /* 0x000fe20000000016 */
[----:B------:R1:W4:Y:S04]  /*37d10*/  @!P1 LDG.E.U8 R0, desc[UR18][R8.64] ;  /* 0x0000001208009981 */ /* 0x000328000c1e1100 */
[----:B0-----:R-:W4:Y:S04]  /*37d20*/  LDL.LU R20, [R1+0x70c] ;  /* 0x00070c0001147983 */ /* 0x001f280000300800 */
[----:B------:R0:W-:Y:S04]  /*37d30*/  STL [R1+0x6dc], R19 ;  /* 0x0006dc1301007387 */ /* 0x0001e80000100800 */
[----:B------:R-:W4:Y:S01]  /*37d40*/  LDL.LU R18, [R1+0x718] ;  /* 0x0007180001127983 */ /* 0x000f220000300800 */
[----:B-1----:R-:W-:-:S02]  /*37d50*/  @!P1 IMAD.MOV.U32 R8, RZ, RZ, R16 ;  /* 0x000000ffff089224 */ /* 0x002fc400078e0010 */
[----:B------:R-:W-:Y:S01]  /*37d60*/  @!P1 IMAD.MOV.U32 R9, RZ, RZ, R23 ;  /* 0x000000ffff099224 */ /* 0x000fe200078e0017 */
[----:B------:R-:W4:Y:S01]  /*37d70*/  LDL.LU R10, [R1+0x720] ;  /* 0x00072000010a7983 */ /* 0x000f220000300800 */
[----:B------:R-:W-:-:S03]  /*37d80*/  PRMT R14, RZ, 0x7610, R14 ;  /* 0x00007610ff0e7816 */ /* 0x000fc6000000000e */
[----:B------:R1:W4:Y:S02]  /*37d90*/  @!P1 LDG.E.U8 R22, desc[UR18][R8.64] ;  /* 0x0000001208169981 */ /* 0x000324000c1e1100 */
[----:B-1----:R-:W-:Y:S02]  /*37da0*/  @!P1 IMAD.MOV.U32 R8, RZ, RZ, R17 ;  /* 0x000000ffff089224 */ /* 0x002fe400078e0011 */
[----:B--2---:R1:W-:Y:S04]  /*37db0*/  STL [R1+0x12d8], R3 ;  /* 0x0012d80301007387 */ /* 0x0043e80000100800 */
[----:B0-----:R-:W2:Y:S01]  /*37dc0*/  LDL.LU R19, [R1+0x714] ;  /* 0x0007140001137983 */ /* 0x001ea20000300800 */
[----:B---3--:R-:W-:Y:S01]  /*37dd0*/  IMAD.X R21, R6, 0x1, R21, P4 ;  /* 0x0000000106157824 */ /* 0x008fe200020e0615 */
[----:B------:R-:W-:-:S02]  /*37de0*/  IADD3 R13, P3, PT, R5, R13, RZ ;  /* 0x0000000d050d7210 */ /* 0x000fc40007f7e0ff */
[----:B------:R-:W3:Y:S01]  /*37df0*/  LDL.LU R12, [R1+0x71c] ;  /* 0x00071c00010c7983 */ /* 0x000ee20000300800 */
[----:B------:R-:W-:-:S05]  /*37e00*/  @!P1 IMAD.MOV.U32 R9, RZ, RZ, R21 ;  /* 0x000000ffff099224 */ /* 0x000fca00078e0015 */
[----:B------:R0:W3:Y:S01]  /*37e10*/  @!P1 LDG.E.U8 R14, desc[UR18][R8.64] ;  /* 0x00000012080e9981 */ /* 0x0000e2000c1e1100 */
[----:B-1----:R-:W-:Y:S01]  /*37e20*/  PRMT R3, RZ, 0x7610, R3 ;  /* 0x00007610ff037816 */ /* 0x002fe20000000003 */
[----:B----4-:R-:W-:Y:S02]  /*37e30*/  IMAD.X R15, R6, 0x1, R15, P3 ;  /* 0x00000001060f7824 */ /* 0x010fe400018e060f */
[----:B0-----:R-:W-:Y:S02]  /*37e40*/  @!P1 IMAD.MOV.U32 R8, RZ, RZ, R13 ;  /* 0x000000ffff089224 */ /* 0x001fe400078e000d */
[----:B------:R-:W-:Y:S01]  /*37e50*/  @!P1 IMAD.MOV.U32 R9, RZ, RZ, R15 ;  /* 0x000000ffff099224 */ /* 0x000fe200078e000f */
[----:B------:R-:W-:-:S04]  /*37e60*/  PRMT R4, RZ, 0x7610, R4 ;  /* 0x00007610ff047816 */ /* 0x000fc80000000004 */
[----:B------:R0:W4:Y:S01]  /*37e70*/  @!P1 LDG.E.U8 R3, desc[UR18][R8.64] ;  /* 0x0000001208039981 */ /* 0x000122000c1e1100 */
[----:B------:R-:W-:-:S03]  /*37e80*/  IADD3 R11, P3, PT, R5, R11, RZ ;  /* 0x0000000b050b7210 */ /* 0x000fc60007f7e0ff */
[----:B------:R1:W-:Y:S02]  /*37e90*/  STL [R1+0x6f8], R16 ;  /* 0x0006f81001007387 */ /* 0x0003e40000100800 */
[----:B0-----:R-:W-:Y:S01]  /*37ea0*/  @!P1 IMAD.MOV.U32 R8, RZ, RZ, R11 ;  /* 0x000000ffff089224 */ /* 0x001fe200078e000b */
[----:B------:R-:W-:Y:S01]  /*37eb0*/  PRMT R2, RZ, 0x7610, R2 ;  /* 0x00007610ff027816 */ /* 0x000fe20000000002 */
[----:B------:R-:W-:-:S04]  /*37ec0*/  IMAD.X R20, R6, 0x1, R20, P3 ;  /* 0x0000000106147824 */ /* 0x000fc800018e0614 */
[----:B------:R-:W-:Y:S01]  /*37ed0*/  @!P1 IMAD.MOV.U32 R9, RZ, RZ, R20 ;  /* 0x000000ffff099224 */ /* 0x000fe200078e0014 */
[----:B------:R-:W-:Y:S01]  /*37ee0*/  IADD3 R18, P4, PT, R5, R18, RZ ;  /* 0x0000001205127210 */ /* 0x000fe20007f9e0ff */
[----:B------:R-:W-:Y:S04]  /*37ef0*/  STL [R1+0x12dc], R0 ;  /* 0x0012dc0001007387 */ /* 0x000fe80000100800 */
[----:B------:R0:W4:Y:S04]  /*37f00*/  @!P1 LDG.E.U8 R4, desc[UR18][R8.64] ;  /* 0x0000001208049981 */ /* 0x000128000c1e1100 */
[----:B------:R-:W-:Y:S04]  /*37f10*/  STL [R1+0x700], R17 ;  /* 0x0007001101007387 */ /* 0x000fe80000100800 */
[----:B------:R-:W-:Y:S01]  /*37f20*/  STL [R1+0x6f4], R23 ;  /* 0x0006f41701007387 */ /* 0x000fe20000100800 */
[----:B0-----:R-:W-:-:S03]  /*37f30*/  @!P1 IMAD.MOV.U32 R8, RZ, RZ, R18 ;  /* 0x000000ffff089224 */ /* 0x001fc600078e0012 */
[----:B------:R-:W-:Y:S04]  /*37f40*/  STL [R1+0x708], R13 ;  /* 0x0007080d01007387 */ /* 0x000fe80000100800 */
[----:B-1----:R-:W4:Y:S04]  /*37f50*/  LDL.LU R16, [R1+0x738] ;  /* 0x0007380001107983 */ /* 0x002f280000300800 */
[----:B------:R-:W-:Y:S04]  /*37f60*/  STL [R1+0x6fc], R21 ;  /* 0x0006fc1501007387 */ /* 0x000fe80000100800 */
[----:B------:R-:W-:Y:S01]  /*37f70*/  STL [R1+0x704], R15 ;  /* 0x0007040f01007387 */ /* 0x000fe20000100800 */
[----:B--2---:R-:W-:-:S04]  /*37f80*/  IMAD.X R19, R6, 0x1, R19, P4 ;  /* 0x0000000106137824 */ /* 0x004fc800020e0613 */
[----:B------:R-:W-:-:S05]  /*37f90*/  @!P1 IMAD.MOV.U32 R9, RZ, RZ, R19 ;  /* 0x000000ffff099224 */ /* 0x000fca00078e0013 */
[----:B------:R0:W2:Y:S04]  /*37fa0*/  @!P1 LDG.E.U8 R2, desc[UR18][R8.64] ;  /* 0x0000001208029981 */ /* 0x0000a8000c1e1100 */
[----:B---3--:R1:W-:Y:S04]  /*37fb0*/  STL [R1+0xc], R14 ;  /* 0x00000c0e01007387 */ /* 0x0083e80000100800 */
[----:B-1----:R-:W3:Y:S04]  /*37fc0*/  LDL.LU R14, [R1+0x740] ;  /* 0x00074000010e7983 */ /* 0x002ee80000300800 */
[----:B------:R-:W3:Y:S04]  /*37fd0*/  LDL.LU R17, [R1+0x734] ;  /* 0x0007340001117983 */ /* 0x000ee80000300800 */
[----:B------:R-:W3:Y:S01]  /*37fe0*/  LDL.LU R15, [R1+0x73c] ;  /* 0x00073c00010f7983 */ /* 0x000ee20000300800 */
[----:B------:R-:W-:-:S03]  /*37ff0*/  IADD3 R10, P3, PT, R5, R10, RZ ;  /* 0x0000000a050a7210 */ /* 0x000fc60007f7e0ff */
[----:B------:R1:W-:Y:S04]  /*38000*/  STL [R1+0x710], R11 ;  /* 0x0007100b01007387 */ /* 0x0003e80000100800 */
[----:B------:R-:W3:Y:S04]  /*38010*/  LDL.LU R13, [R1+0x744] ;  /* 0x00074400010d7983 */ /* 0x000ee80000300800 */
[----:B------:R-:W3:Y:S04]  /*38020*/  LDL.LU R0, [R1+0x748] ;  /* 0x0007480001007983 */ /* 0x000ee80000300800 */
[----:B----4-:R4:W-:Y:S01]  /*38030*/  STL [R1+0x12e0], R3 ;  /* 0x0012e00301007387 */ /* 0x0109e20000100800 */
[----:B------:R-:W-:-:S03]  /*38040*/  IMAD.X R12, R6, 0x1, R12, P3 ;  /* 0x00000001060c7824 */ /* 0x000fc600018e060c */
[----:B------:R-:W-:Y:S04]  /*38050*/  STL [R1+0x718], R18 ;  /* 0x0007181201007387 */ /* 0x000fe80000100800 */
[----:B------:R-:W-:Y:S04]  /*38060*/  STL [R1+0x70c], R20 ;  /* 0x00070c1401007387 */ /* 0x000fe80000100800 */
[----:B------:R-:W-:Y:S04]  /*38070*/  STL [R1+0x720], R10 ;  /* 0x0007200a01007387 */ /* 0x000fe80000100800 */
[----:B-1----:R-:W3:Y:S04]  /*38080*/  LDL.LU R11, [R1+0x750] ;  /* 0x00075000010b7983 */ /* 0x002ee80000300800 */
[----:B------:R-:W-:Y:S04]  /*38090*/  STL [R1+0x714], R19 ;  /* 0x0007141301007387 */ /* 0x000fe80000100800 */
[----:B------:R-:W-:Y:S01]  /*380a0*/  STL [R1+0x12e4], R4 ;  /* 0x0012e40401007387 */ /* 0x000fe20000100800 */
[----:B------:R-:W-:-:S03]  /*380b0*/  PRMT R92, RZ, 0x7610, R92 ;  /* 0x00007610ff5c7816 */ /* 0x000fc6000000005c */
[----:B------:R-:W-:Y:S01]  /*380c0*/  STL [R1+0x10], R22 ;  /* 0x0000101601007387 */ /* 0x000fe20000100800 */
[----:B0-----:R-:W-:-:S03]  /*380d0*/  @!P1 IMAD.MOV.U32 R9, RZ, RZ, R12 ;  /* 0x000000ffff099224 */ /* 0x001fc600078e000c */
[----:B----4-:R-:W4:Y:S01]  /*380e0*/  LDL.LU R3, [R1+0x758] ;  /* 0x0007580001037983 */ /* 0x010f220000300800 */
[----:B------:R-:W-:-:S03]  /*380f0*/  @!P1 IMAD.MOV.U32 R8, RZ, RZ, R10 ;  /* 0x000000ffff089224 */ /* 0x000fc600078e000a */
[----:B------:R0:W-:Y:S01]  /*38100*/  STL [R1+0x71c], R12 ;  /* 0x00071c0c01007387 */ /* 0x0001e20000100800 */
[----:B------:R-:W-:-:S03]  /*38110*/  IADD3 R16, P3, PT, R5, R16, RZ ;  /* 0x0000001005107210 */ /* 0x000fc60007f7e0ff */
[----:B------:R1:W4:Y:S01]  /*38120*/  @!P1 LDG.E.U8 R92, desc[UR18][R8.64] ;  /* 0x00000012085c9981 */ /* 0x000322000c1e1100 */
[----:B------:R-:W-:Y:S02]  /*38130*/  PRMT R90, RZ, 0x7610, R90 ;  /* 0x00007610ff5a7816 */ /* 0x000fe4000000005a */
[----:B------:R-:W-:Y:S01]  /*38140*/  PRMT R88, RZ, 0x7610, R88 ;  /* 0x00007610ff587816 */ /* 0x000fe20000000058 */
[----:B-1----:R-:W-:Y:S01]  /*38150*/  @!P1 IMAD.MOV.U32 R8, RZ, RZ, R16 ;  /* 0x000000ffff089224 */ /* 0x002fe200078e0010 */
[----:B--2---:R1:W-:Y:S04]  /*38160*/  STL [R1+0x12e8], R2 ;  /* 0x0012e80201007387 */ /* 0x0043e80000100800 */
[----:B0-----:R-:W2:Y:S04]  /*38170*/  LDL.LU R12, [R1+0x74c] ;  /* 0x00074c00010c7983 */ /* 0x001ea80000300800 */
[----:B------:R-:W2:Y:S01]  /*38180*/  LDL.LU R10, [R1+0x754] ;  /* 0x00075400010a7983 */ /* 0x000ea20000300800 */
[----:B---3--:R-:W-:Y:S01]  /*38190*/  IADD3 R14, P4, PT, R5, R14, RZ ;  /* 0x0000000e050e7210 */ /* 0x008fe20007f9e0ff */
[----:B------:R-:W-:-:S04]  /*381a0*/  IMAD.X R17, R6, 0x1, R17, P3 ;  /* 0x0000000106117824 */ /* 0x000fc800018e0611 */
[----:B------:R-:W-:Y:S02]  /*381b0*/  @!P1 IMAD.MOV.U32 R9, RZ, RZ, R17 ;  /* 0x000000ffff099224 */ /* 0x000fe400078e0011 */
[----:B------:R-:W-:Y:S01]  /*381c0*/  IMAD.X R15, R6, 0x1, R15, P4 ;  /* 0x00000001060f7824 */ /* 0x000fe200020e060f */
[----:B------:R-:W-:Y:S04]  /*381d0*/  STL [R1+0x738], R16 ;  /* 0x0007381001007387 */ /* 0x000fe80000100800 */
[----:B------:R0:W3:Y:S04]  /*381e0*/  @!P1 LDG.E.U8 R90, desc[UR18][R8.64] ;  /* 0x00000012085a9981 */ /* 0x0000e8000c1e1100 */
[----:B------:R-:W3:Y:S04]  /*381f0*/  LDL.LU R4, [R1+0x75c] ;  /* 0x00075c0001047983 */ /* 0x000ee80000300800 */
[----:B-1----:R-:W3:Y:S01]  /*38200*/  LDL.LU R2, [R1+0x760] ;  /* 0x0007600001027983 */ /* 0x002ee20000300800 */
[----:B0-----:R-:W-:-:S02]  /*38210*/  @!P1 IMAD.MOV.U32 R8, RZ, RZ, R14 ;  /* 0x000000ffff089224 */ /* 0x001fc400078e000e */
[----:B------:R-:W-:-:S05]  /*38220*/  @!P1 IMAD.MOV.U32 R9, RZ, RZ, R15 ;  /* 0x000000ffff099224 */ /* 0x000fca00078e000f */
[----:B------:R0:W3:Y:S01]  /*38230*/  @!P1 LDG.E.U8 R88, desc[UR18][R8.64] ;  /* 0x0000001208589981 */ /* 0x0000e2000c1e1100 */
[----:B------:R-:W-:Y:S02]  /*38240*/  IADD3 R0, P3, PT, R5, R0, RZ ;  /* 0x0000000005007210 */ /* 0x000fe40007f7e0ff */
[----:B------:R-:W-:-:S03]  /*38250*/  PRMT R86, RZ, 0x7610, R86 ;  /* 0x00007610ff567816 */ /* 0x000fc60000000056 */
[----:B------:R-:W-:Y:S01]  /*38260*/  IMAD.X R13, R6, 0x1, R13, P3 ;  /* 0x00000001060d7824 */ /* 0x000fe200018e060d */
[----:B------:R-:W-:Y:S01]  /*38270*/  IADD3 R11, P3, PT, R5, R11, RZ ;  /* 0x0000000b050b7210 */ /* 0x000fe20007f7e0ff */
[----:B0-----:R-:W-:Y:S02]  /*38280*/  @!P1 IMAD.MOV.U32 R8, RZ, RZ, R0 ;  /* 0x000000ffff089224 */ /* 0x001fe400078e0000 */
[----:B------:R-:W-:Y:S01]  /*38290*/  @!P1 IMAD.MOV.U32 R9, RZ, RZ, R13 ;  /* 0x000000ffff099224 */ /* 0x000fe200078e000d */
[----:B------:R-:W-:-:S04]  /*382a0*/  PRMT R84, RZ, 0x7610, R84 ;  /* 0x00007610ff547816 */ /* 0x000fc80000000054 */
[----:B------:R0:W3:Y:S01]  /*382b0*/  @!P1 LDG.E.U8 R86, desc[UR18][R8.64] ;  /* 0x0000001208569981 */ /* 0x0000e2000c1e1100 */
[----:B----4-:R-:W-:Y:S01]  /*382c0*/  IADD3 R3, P4, PT, R5, R3, RZ ;  /* 0x0000000305037210 */ /* 0x010fe20007f9e0ff */
[----:B0-----:R-:W-:Y:S01]  /*382d0*/  @!P1 IMAD.MOV.U32 R8, RZ, RZ, R11 ;  /* 0x000000ffff089224 */ /* 0x001fe200078e000b */
[----:B------:R-:W-:Y:S01]  /*382e0*/  PRMT R82, RZ, 0x7610, R82 ;  /* 0x00007610ff527816 */ /* 0x000fe20000000052 */
[----:B------:R-:W-:Y:S04]  /*382f0*/  STL [R1+0x12ec], R92 ;  /* 0x0012ec5c01007387 */ /* 0x000fe80000100800 */
[----:B------:R-:W-:Y:S04]  /*38300*/  STL [R1+0x740], R14 ;  /* 0x0007400e01007387 */ /* 0x000fe80000100800 */
[----:B------:R0:W-:Y:S04]  /*38310*/  STL [R1+0x734], R17 ;  /* 0x0007341101007387 */ /* 0x0001e80000100800 */
[----:B------:R-:W-:Y:S04]  /*38320*/  STL [R1+0x748], R0 ;  /* 0x0007480001007387 */ /* 0x000fe80000100800 */
[----:B0-----:R-:W4:Y:S04]  /*38330*/  LDL.LU R17, [R1+0x778] ;  /* 0x0007780001117983 */ /* 0x001f280000300800 */
[----:B------:R0:W-:Y:S01]  /*38340*/  STL [R1+0x73c], R15 ;  /* 0x00073c0f01007387 */ /* 0x0001e20000100800 */
[----:B------:R-:W-:Y:S01]  /*38350*/  PRMT R80, RZ, 0x7610, R80 ;  /* 0x00007610ff507816 */ /* 0x000fe20000000050 */
[----:B--2---:R-:W-:-:S04]  /*38360*/  IMAD.X R12, R6, 0x1, R12, P3 ;  /* 0x00000001060c7824 */ /* 0x004fc800018e060c */
[----:B------:R-:W-:Y:S02]  /*38370*/  @!P1 IMAD.MOV.U32 R9, RZ, RZ, R12 ;  /* 0x000000ffff099224 */ /* 0x000fe400078e000c */
[----:B------:R-:W-:-:S03]  /*38380*/  IMAD.X R10, R6, 0x1, R10, P4 ;  /* 0x00000001060a7824 */ /* 0x000fc600020e060a */
[----:B------:R1:W2:Y:S02]  /*38390*/  @!P1 LDG.E.U8 R84, desc[UR18][R8.64] ;  /* 0x0000001208549981 */ /* 0x0002a4000c1e1100 */
[----:B-1----:R-:W-:Y:S02]  /*383a0*/  @!P1 IMAD.MOV.U32 R8, RZ, RZ, R3 ;  /* 0x000000ffff089224 */ /* 0x002fe400078e0003 */
[----:B------:R-:W-:Y:S01]  /*383b0*/  @!P1 IMAD.MOV.U32 R9, RZ, RZ, R10 ;  /* 0x000000ffff099224 */ /* 0x000fe200078e000a */
[----:B---3--:R-:W-:Y:S04]  /*383c0*/  STL [R1+0x12f0], R90 ;  /* 0x0012f05a01007387 */ /* 0x008fe80000100800 */
[----:B------:R1:W-:Y:S01]  /*383d0*/  STL [R1+0x744], R13 ;  /* 0x0007440d01007387 */ /* 0x0003e20000100800 */
[----:B------:R-:W-:-:S03]  /*383e0*/  IADD3 R2, P3, PT, R5, R2, RZ ;  /* 0x0000000205027210 */ /* 0x000fc60007f7e0ff */
[----:B------:R3:W2:Y:S02]  /*383f0*/  @!P1 LDG.E.U8 R82, desc[UR18][R8.64] ;  /* 0x0000001208529981 */ /* 0x0006a4000c1e1100 */
[----:B------:R-:W-:Y:S02]  /*38400*/  IMAD.X R4, R6, 0x1, R4, P3 ;  /* 0x0000000106047824 */ /* 0x000fe400018e0604 */
[----:B------:R-:W-:Y:S04]  /*38410*/  STL [R1+0x12f4], R88 ;  /* 0x0012f45801007387 */ /* 0x000fe80000100800 */
[----:B------:R-:W2:Y:S01]  /*38420*/  LDL.LU R19, [R1+0x774] ;  /* 0x0007740001137983 */ /* 0x000ea20000300800 */
[----:B---3--:R-:W-:-:S03]  /*38430*/  @!P1 IMAD.MOV.U32 R8, RZ, RZ, R2 ;  /* 0x000000ffff089224 */ /* 0x008fc600078e0002 */
[----:B0-----:R-:W3:Y:S01]  /*38440*/  LDL.LU R15, [R1+0x77c] ;  /* 0x00077c00010f7983 */ /* 0x001ee20000300800 */
[----:B------:R-:W-:-:S03]  /*38450*/  @!P1 IMAD.MOV.U32 R9, RZ, RZ, R4 ;  /* 0x000000ffff099224 */ /* 0x000fc600078e0004 */
[----:B------:R-:W-:Y:S04]  /*38460*/  STL [R1+0x750], R11 ;  /* 0x0007500b01007387 */ /* 0x000fe80000100800 */
[----:B-1----:R-:W3:Y:S04]  /*38470*/  LDL.LU R13, [R1+0x780] ;  /* 0x00078000010d7983 */ /* 0x002ee80000300800 */
[----:B------:R-:W3:Y:S04]  /*38480*/  LDL.LU R16, [R1+0x784] ;  /* 0x0007840001107983 */ /* 0x000ee80000300800 */
[----:B------:R-:W3:Y:S04]  /*38490*/  LDL.LU R0, [R1+0x788] ;  /* 0x0007880001007983 */ /* 0x000ee80000300800 */
[----:B------:R0:W3:Y:S04]  /*384a0*/  @!P1 LDG.E.U8 R80, desc[UR18][R8.64] ;  /* 0x0000001208509981 */ /* 0x0000e8000c1e1100 */
[----:B------:R-:W-:Y:S04]  /*384b0*/  STL [R1+0x12f8], R86 ;  /* 0x0012f85601007387 */ /* 0x000fe80000100800 */
[----:B------:R-:W-:Y:S04]  /*384c0*/  STL [R1+0x758], R3 ;  /* 0x0007580301007387 */ /* 0x000fe80000100800 */
[----:B------:R1:W-:Y:S04]  /*384d0*/  STL [R1+0x74c], R12 ;  /* 0x00074c0c01007387 */ /* 0x0003e80000100800 */
[----:B------:R-:W-:Y:S04]  /*384e0*/  STL [R1+0x760], R2 ;  /* 0x0007600201007387 */ /* 0x000fe80000100800 */
[----:B-1----:R-:W3:Y:S04]  /*384f0*/  LDL.LU R12, [R1+0x790] ;  /* 0x00079000010c7983 */ /* 0x002ee80000300800 */
[----:B------:R-:W-:Y:S01]  /*38500*/  STL [R1+0x754], R10 ;  /* 0x0007540a01007387 */ /* 0x000fe20000100800 */
[----:B----4-:R-:W-:-:S02]  /*38510*/  IADD3 R17, P3, PT, R5, R17, RZ ;  /* 0x0000001105117210 */ /* 0x010fc40007f7e0ff */
[----:B------:R-:W-:-:S03]  /*38520*/  PRMT R78, RZ, 0x7610, R78 ;  /* 0x00007610ff4e7816 */ /* 0x000fc6000000004e */
[----:B0-----:R-:W-:Y:S01]  /*38530*/  @!P1 IMAD.MOV.U32 R8, RZ, RZ, R17 ;  /* 0x000000ffff089224 */ /* 0x001fe200078e0011 */
[----:B--2---:R-:W-:Y:S04]  /*38540*/  STL [R1+0x12fc], R84 ;  /* 0x0012fc5401007387 */ /* 0x004fe80000100800 */
[----:B------:R-:W2:Y:S04]  /*38550*/  LDL.LU R18, [R1+0x78c] ;  /* 0x00078c0001127983 */ /* 0x000ea80000300800 */
[----:B------:R0:W-:Y:S04]  /*38560*/  STL [R1+0x75c], R4 ;  /* 0x00075c0401007387 */ /* 0x0001e80000100800 */
[----:B------:R-:W4:Y:S04]  /*38570*/  LDL.LU R11, [R1+0x798] ;  /* 0x00079800010b7983 */ /* 0x000f280000300800 */
[----:B------:R-:W4:Y:S04]  /*38580*/  LDL.LU R3, [R1+0x7a0] ;  /* 0x0007a00001037983 */ /* 0x000f280000300800 */
[----:B------:R-:W-:Y:S04]  /*38590*/  STL [R1+0x1300], R82 ;  /* 0x0013005201007387 */ /* 0x000fe80000100800 */
[----:B------:R-:W4:Y:S04]  /*385a0*/  LDL.LU R14, [R1+0x794] ;  /* 0x00079400010e7983 */ /* 0x000f280000300800 */
[----:B0-----:R-:W4:Y:S01]  /*385b0*/  LDL.LU R4, [R1+0x79c] ;  /* 0x00079c0001047983 */ /* 0x001f220000300800 */
[----:B------:R-:W-:-:S03]  /*385c0*/  IMAD.X R19, R6, 0x1, R19, P3 ;  /* 0x0000000106137824 */ /* 0x000fc600018e0613 */
[----:B------:R0:W-:Y:S04]  /*385d0*/  STL [R1+0x778], R17 ;  /* 0x0007781101007387 */ /* 0x0001e80000100800 */
[----:B------:R-:W4:Y:S01]  /*385e0*/  LDL.LU R2, [R1+0x7b8] ;  /* 0x0007b80001027983 */ /* 0x000f220000300800 */
[----:B------:R-:W-:-:S03]  /*385f0*/  @!P1 IMAD.MOV.U32 R9, RZ, RZ, R19 ;  /* 0x000000ffff099224 */ /* 0x000fc600078e0013 */
[----:B------:R-:W4:Y:S01]  /*38600*/  LDL.LU R10, [R1+0x7c0] ;  /* 0x0007c000010a7983 */ /* 0x000f220000300800 */
[----:B---3--:R-:W-:-:S03]  /*38610*/  IADD3 R13, P4, PT, R5, R13, RZ ;  /* 0x0000000d050d7210 */ /* 0x008fc60007f9e0ff */
[----:B------:R1:W3:Y:S02]  /*38620*/  @!P1 LDG.E.U8 R78, desc[UR18][R8.64] ;  /* 0x00000012084e9981 */ /* 0x0002e4000c1e1100 */
[C---:B------:R-:W-:Y:S01]  /*38630*/  IMAD.X R15, R6.reuse, 0x1, R15, P4 ;  /* 0x00000001060f7824 */ /* 0x040fe200020e060f */
[----:B------:R-:W-:Y:S01]  /*38640*/  IADD3 R0, P3, PT, R5, R0, RZ ;  /* 0x0000000005007210 */ /* 0x000fe20007f7e0ff */
[----:B------:R-:W-:Y:S04]  /*38650*/  STL [R1+0x1304], R80 ;  /* 0x0013045001007387 */ /* 0x000fe80000100800 */
[----:B------:R-:W-:Y:S01]  /*38660*/  IMAD.X R16, R6, 0x1, R16, P3 ;  /* 0x0000000106107824 */ /* 0x000fe200018e0610 */
[----:B------:R0:W-:Y:S04]  /*38670*/  STL [R1+0x780], R13 ;  /* 0x0007800d01007387 */ /* 0x0001e80000100800 */
[----:B------:R-:W-:Y:S01]  /*38680*/  STL [R1+0x774], R19 ;  /* 0x0007741301007387 */ /* 0x000fe20000100800 */
[----:B-1----:R-:W-:-:S03]  /*38690*/  @!P1 IMAD.MOV.U32 R8, RZ, RZ, R13 ;  /* 0x000000ffff089224 */ /* 0x002fc600078e000d */
[----:B------:R-:W-:Y:S04]  /*386a0*/  STL [R1+0x788], R0 ;  /* 0x0007880001007387 */ /* 0x000fe80000100800 */
[----:B------:R1:W-:Y:S04]  /*386b0*/  STL [R1+0x77c], R15 ;  /* 0x00077c0f01007387 */ /* 0x0003e80000100800 */
[----:B0-----:R-:W3:Y:S04]  /*386c0*/  LDL.LU R17, [R1+0x7b4] ;  /* 0x0007b40001117983 */ /* 0x001ee80000300800 */
[----:B------:R0:W-:Y:S04]  /*386d0*/  STL [R1+0x784], R16 ;  /* 0x0007841001007387 */ /* 0x0001e80000100800 */
[----:B------:R-:W3:Y:S01]  /*386e0*/  LDL.LU R13, [R1+0x7bc] ;  /* 0x0007bc00010d7983 */ /* 0x000ee20000300800 */
[----:B------:R-:W-:-:S03]  /*386f0*/  @!P1 IMAD.MOV.U32 R9, RZ, RZ, R15 ;  /* 0x000000ffff099224 */ /* 0x000fc600078e000f */
[----:B-1----:R-:W3:Y:S01]  /*38700*/  LDL.LU R15, [R1+0x7c8] ;  /* 0x0007c800010f7983 */ /* 0x002ee20000300800 */
[----:B------:R-:W-:Y:S02]  /*38710*/  PRMT R76, RZ, 0x7610, R76 ;  /* 0x00007610ff4c7816 */ /* 0x000fe4000000004c */
[----:B------:R-:W-:Y:S02]  /*38720*/  IADD3 R12, P3, PT, R5, R12, RZ ;  /* 0x0000000c050c7210 */ /* 0x000fe40007f7e0ff */
[----:B------:R-:W-:Y:S02]  /*38730*/  PRMT R74, RZ, 0x7610, R74 ;  /* 0x00007610ff4a7816 */ /* 0x000fe4000000004a */
[----:B------:R1:W3:Y:S01]  /*38740*/  @!P1 LDG.E.U8 R76, desc[UR18][R8.64] ;  /* 0x00000012084c9981 */ /* 0x0002e2000c1e1100 */
[----:B------:R-:W-:Y:S01]  /*38750*/  PRMT R72, RZ, 0x7610, R72 ;  /* 0x00007610ff487816 */ /* 0x000fe20000000048 */
[----:B-1----:R-:W-:Y:S02]  /*38760*/  @!P1 IMAD.MOV.U32 R8, RZ, RZ, R0 ;  /* 0x000000ffff089224 */ /* 0x002fe400078e0000 */
[----:B------:R-:W-:-:S02]  /*38770*/  @!P1 IMAD.MOV.U32 R9, RZ, RZ, R16 ;  /* 0x000000ffff099224 */ /* 0x000fc400078e0010 */
[----:B0-----:R-:W3:Y:S04]  /*38780*/  LDL.LU R16, [R1+0x7c4] ;  /* 0x0007c40001107983 */ /* 0x001ee80000300800 */
[----:B------:R0:W3:Y:S04]  /*38790*/  @!P1 LDG.E.U8 R74, desc[UR18][R8.64] ;  /* 0x00000012084a9981 */ /* 0x0000e8000c1e1100 */
[----:B------:R-:W3:Y:S01]  /*387a0*/  LDL.LU R0, [R1+0x7d0] ;  /* 0x0007d00001007983 */ /* 0x000ee20000300800 */
[----:B------:R-:W-:-:S03]  /*387b0*/  PRMT R70, RZ, 0x7610, R70 ;  /* 0x00007610ff467816 */ /* 0x000fc60000000046 */
[----:B------:R1:W-:Y:S01]  /*387c0*/  STL [R1+0x790], R12 ;  /* 0x0007900c01007387 */ /* 0x0003e20000100800 */
[----:B0-----:R-:W-:Y:S01]  /*387d0*/  @!P1 IMAD.MOV.U32 R8, RZ, RZ, R12 ;  /* 0x000000ffff089224 */ /* 0x001fe200078e000c */
[----:B------:R-:W-:Y:S02]  /*387e0*/  PRMT R68, RZ, 0x7610, R68 ;  /* 0x00007610ff447816 */ /* 0x000fe40000000044 */
[----:B------:R-:W-:Y:S01]  /*387f0*/  PRMT R66, RZ, 0x7610, R66 ;  /* 0x00007610ff427816 */ /* 0x000fe20000000042 */
[----:B--2---:R-:W-:-:S04]  /*38800*/  IMAD.X R18, R6, 0x1, R18, P3 ;  /* 0x0000000106127824 */ /* 0x004fc800018e0612 */
[----:B------:R-:W-:Y:S01]  /*38810*/  @!P1 IMAD.MOV.U32 R9, RZ, RZ, R18 ;  /* 0x000000ffff099224 */ /* 0x000fe200078e0012 */
[----:B----4-:R-:W-:-:S04]  /*38820*/  IADD3 R11, P4, PT, R5, R11, RZ ;  /* 0x0000000b050b7210 */ /* 0x010fc80007f9e0ff */
[----:B------:R0:W2:Y:S01]  /*38830*/  @!P1 LDG.E.U8 R72, desc[UR18][R8.64] ;  /* 0x0000001208489981 */ /* 0x0000a2000c1e1100 */
[----:B------:R-:W-:-:S03]  /*38840*/  IADD3 R3, P3, PT, R5, R3, RZ ;  /* 0x0000000305037210 */ /* 0x000fc60007f7e0ff */
[----:B------:R-:W-:Y:S04]  /*38850*/  STL [R1+0x798], R11 ;  /* 0x0007980b01007387 */ /* 0x000fe80000100800 */
[----:B------:R-:W-:Y:S01]  /*38860*/  STL [R1+0x78c], R18 ;  /* 0x00078c1201007387 */ /* 0x000fe20000100800 */
[----:B0-----:R-:W-:-:S03]  /*38870*/  @!P1 IMAD.MOV.U32 R8, RZ, RZ, R11 ;  /* 0x000000ffff089224 */ /* 0x001fc600078e000b */
[----:B------:R-:W-:Y:S01]  /*38880*/  STL [R1+0x7a0], R3 ;  /* 0x0007a00301007387 */ /* 0x000fe20000100800 */
[----:B------:R-:W-:-:S03]  /*38890*/  IMAD.X R14, R6, 0x1, R14, P4 ;  /* 0x00000001060e7824 */ /* 0x000fc600020e060e */
[----:B-1----:R-:W4:Y:S01]  /*388a0*/  LDL.LU R12, [R1+0x7cc] ;  /* 0x0007cc00010c7983 */ /* 0x002f220000300800 */
[----:B------:R-:W-:-:S03]  /*388b0*/  @!P1 IMAD.MOV.U32 R9, RZ, RZ, R14 ;  /* 0x000000ffff099224 */ /* 0x000fc600078e000e */
[----:B------:R0:W-:Y:S01]  /*388c0*/  STL [R1+0x794], R14 ;  /* 0x0007940e01007387 */ /* 0x0001e20000100800 */
[----:B------:R-:W-:-:S03]  /*388d0*/  IMAD.X R4, R6, 0x1, R4, P3 ;  /* 0x0000000106047824 */ /* 0x000fc600018e0604 */
[----:B------:R1:W2:Y:S01]  /*388e0*/  @!P1 LDG.E.U8 R70, desc[UR18][R8.64] ;  /* 0x0000001208469981 */ /* 0x0002a2000c1e1100 */
[----:B------:R-:W-:-:S03]  /*388f0*/  IADD3 R2, P4, PT, R5, R2, RZ ;  /* 0x0000000205027210 */ /* 0x000fc60007f9e0ff */
[----:B0-----:R-:W2:Y:S04]  /*38900*/  LDL.LU R14, [R1+0x7d4] ;  /* 0x0007d400010e7983 */ /* 0x001ea80000300800 */
[----:B------:R-:W2:Y:S01]  /*38910*/  LDL.LU R11, [R1+0x7d8] ;  /* 0x0007d800010b7983 */ /* 0x000ea20000300800 */
[----:B-1----:R-:W-:Y:S01]  /*38920*/  @!P1 IMAD.MOV.U32 R9, RZ, RZ, R4 ;  /* 0x000000ffff099224 */ /* 0x002fe200078e0004 */
[----:B------:R-:W-:Y:S02]  /*38930*/  IADD3 R10, P3, PT, R5, R10, RZ ;  /* 0x0000000a050a7210 */ /* 0x000fe40007f7e0ff */
[----:B------:R0:W-:Y:S01]  /*38940*/  STL [R1+0x79c], R4 ;  /* 0x00079c0401007387 */ /* 0x0001e20000100800 */
[----:B------:R-:W-:-:S05]  /*38950*/  @!P1 IMAD.MOV.U32 R8, RZ, RZ, R3 ;  /* 0x000000ffff089224 */ /* 0x000fca00078e0003 */
[----:B------:R1:W2:Y:S04]  /*38960*/  @!P1 LDG.E.U8 R68, desc[UR18][R8.64] ;  /* 0x0000001208449981 */ /* 0x0002a8000c1e1100 */
[----:B0-----:R-:W2:Y:S04]  /*38970*/  LDL.LU R4, [R1+0x7dc] ;  /* 0x0007dc0001047983 */ /* 0x001ea80000300800 */
[----:B------:R0:W-:Y:S04]  /*38980*/  STL [R1+0x7b8], R2 ;  /* 0x0007b80201007387 */ /* 0x0001e80000100800 */
[----:B------:R-:W2:Y:S01]  /*38990*/  LDL.LU R3, [R1+0x7e0] ;  /* 0x0007e00001037983 */ /* 0x000ea20000300800 */
[----:B-1----:R-:W-:-:S03]  /*389a0*/  @!P1 IMAD.MOV.U32 R8, RZ, RZ, R2 ;  /* 0x000000ffff089224 */ /* 0x002fc600078e0002 */
[----:B------:R1:W-:Y:S01]  /*389b0*/  STL [R1+0x7c0], R10 ;  /* 0x0007c00a01007387 */ /* 0x0003e20000100800 */
[----:B---3--:R-:W-:-:S04]  /*389c0*/  IMAD.X R17, R6, 0x1, R17, P4 ;  /* 0x0000000106117824 */ /* 0x008fc800020e0611 */
[----:B------:R-:W-:Y:S02]  /*389d0*/  @!P1 IMAD.MOV.U32 R9, RZ, RZ, R17 ;  /* 0x000000ffff099224 */ /* 0x000fe400078e0011 */
[----:B------:R-:W-:Y:S01]  /*389e0*/  IMAD.X R13, R6, 0x1, R13, P3 ;  /* 0x00000001060d7824 */ /* 0x000fe200018e060d */
[----:B------:R-:W-:Y:S01]  /*389f0*/  STL [R1+0x7b4], R17 ;  /* 0x0007b41101007387 */ /* 0x000fe20000100800 */
[----:B------:R-:W-:-:S03]  /*38a00*/  IADD3 R15, P3, PT, R5, R15, RZ ;  /* 0x0000000f050f7210 */ /* 0x000fc60007f7e0ff */
[----:B------:R3:W-:Y:S04]  /*38a10*/  STL [R1+0x7bc], R13 ;  /* 0x0007bc0d01007387 */ /* 0x0007e80000100800 */
[----:B0-----:R-:W2:Y:S04]  /*38a20*/  LDL.LU R2, [R1+0x7f8] ;  /* 0x0007f80001027983 */ /* 0x001ea80000300800 */
[----:B------:R0:W2:Y:S04]  /*38a30*/  @!P1 LDG.E.U8 R66, desc[UR18][R8.64] ;  /* 0x0000001208429981 */ /* 0x0000a8000c1e1100 */
[----:B------:R3:W-:Y:S01]  /*38a40*/  STL [R1+0x7c8], R15 ;  /* 0x0007c80f01007387 */ /* 0x0007e20000100800 */
[----:B0-----:R-:W-:-:S03]  /*38a50*/  @!P1 IMAD.MOV.U32 R8, RZ, RZ, R10 ;  /* 0x000000ffff089224 */ /* 0x001fc600078e000a */
[----:B-1----:R-:W2:Y:S01]  /*38a60*/  LDL.LU R10, [R1+0x7f4] ;  /* 0x0007f400010a7983 */ /* 0x002ea20000300800 */
[----:B------:R-:W-:Y:S01]  /*38a70*/  PRMT R64, RZ, 0x7610, R64 ;  /* 0x00007610ff407816 */ /* 0x000fe20000000040 */
[----:B------:R-:W-:Y:S02]  /*38a80*/  @!P1 IMAD.MOV.U32 R9, RZ, RZ, R13 ;  /* 0x000000ffff099224 */ /* 0x000fe400078e000d */
[----:B------:R-:W-:Y:S01]  /*38a90*/  IMAD.X R16, R6, 0x1, R16, P3 ;  /* 0x0000000106107824 */ /* 0x000fe200018e0610 */
[----:B------:R-:W-:Y:S01]  /*38aa0*/  PRMT R62, RZ, 0x7610, R62 ;  /* 0x00007610ff3e7816 */ /* 0x000fe2000000003e */
[----:B---3--:R-:W3:Y:S01]  /*38ab0*/  LDL.LU R13, [R1+0x800] ;  /* 0x00080000010d7983 */ /* 0x008ee20000300800 */
[----:B------:R-:W-:-:S03]  /*38ac0*/  IADD3 R0, P3, PT, R5, R0, RZ ;  /* 0x0000000005007210 */ /* 0x000fc60007f7e0ff */
[----:B------:R0:W3:Y:S01]  /*38ad0*/  @!P1 LDG.E.U8 R64, desc[UR18][R8.64] ;  /* 0x0000001208409981 */ /* 0x0000e2000c1e1100 */
[----:B------:R-:W-:-:S03]  /*38ae0*/  PRMT R60, RZ, 0x7610, R60 ;  /* 0x00007610ff3c7816 */ /* 0x000fc6000000003c */
[----:B------:R-:W-:Y:S01]  /*38af0*/  STL [R1+0x7c4], R16 ;  /* 0x0007c41001007387 */ /* 0x000fe20000100800 */
[----:B0-----:R-:W-:Y:S02]  /*38b00*/  @!P1 IMAD.MOV.U32 R8, RZ, RZ, R15 ;  /* 0x000000ffff089224 */ /* 0x001fe400078e000f */
[----:B------:R-:W-:Y:S01]  /*38b10*/  @!P1 IMAD.MOV.U32 R9, RZ, RZ, R16 ;  /* 0x000000ffff099224 */ /* 0x000fe200078e0010 */
[----:B------:R-:W3:Y:S04]  /*38b20*/  LDL.LU R15, [R1+0x7fc] ;  /* 0x0007fc00010f7983 */ /* 0x000ee80000300800 */
[----:B------:R0:W3:Y:S04]  /*38b30*/  @!P1 LDG.E.U8 R62, desc[UR18][R8.64] ;  /* 0x00000012083e9981 */ /* 0x0000e8000c1e1100 */
[----:B------:R-:W-:Y:S01]  /*38b40*/  STL [R1+0x7d0], R0 ;  /* 0x0007d00001007387 */ /* 0x000fe20000100800 */
[----:B------:R-:W-:Y:S01]  /*38b50*/  PRMT R58, RZ, 0x7610, R58 ;  /* 0x00007610ff3a7816 */ /* 0x000fe2000000003a */
[----:B0-----:R-:W-:Y:S01]  /*38b60*/  @!P1 IMAD.MOV.U32 R8, RZ, RZ, R0 ;  /* 0x000000ffff089224 */ /* 0x001fe200078e0000 */
[----:B------:R-:W-:Y:S01]  /*38b70*/  PRMT R56, RZ, 0x7610, R56 ;  /* 0x00007610ff387816 */ /* 0x000fe20000000038 */
[----:B----4-:R-:W-:-:S04]  /*38b80*/  IMAD.X R12, R6, 0x1, R12, P3 ;  /* 0x00000001060c7824 */ /* 0x010fc800018e060c */
[----:B------:R-:W-:Y:S01]  /*38b90*/  @!P1 IMAD.MOV.U32 R9, RZ, RZ, R12 ;  /* 0x000000ffff099224 */ /* 0x000fe200078e000c */
[----:B------:R0:W-:Y:S04]  /*38ba0*/  STL [R1+0x7cc], R12 ;  /* 0x0007cc0c01007387 */ /* 0x0001e80000100800 */
[----:B------:R1:W4:Y:S04]  /*38bb0*/  @!P1 LDG.E.U8 R60, desc[UR18][R8.64] ;  /* 0x00000012083c9981 */ /* 0x000328000c1e1100 */
        /* <DEDUP_REMOVED lines=8> */
[----:B------:R1:W4:Y:S04]  /*38c40*/  @!P1 LDG.E.U8 R58, desc[UR18][R8.64] ;  /* 0x00000012083a9981 */ /* 0x000328000c1e1100 */
[----:B0-----:R-:W4:Y:S01]  /*38c50*/  LDL.LU R14, [R1+0x80c] ;  /* 0x00080c00010e7983 */ /* 0x001f220000300800 */
[----:B------:R-:W-:-:S03]  /*38c60*/  IADD3 R3, P3, PT, R5, R3, RZ ;  /* 0x0000000305037210 */ /* 0x000fc60007f7e0ff */
[----:B------:R-:W4:Y:S02]  /*38c70*/  LDL.LU R11, [R1+0x810] ;  /* 0x00081000010b7983 */ /* 0x000f240000300800 */
[----:B------:R-:W-:Y:S02]  /*38c80*/  IMAD.X R4, R6, 0x1, R4, P3 ;  /* 0x0000000106047824 */ /* 0x000fe400018e0604 */
[----:B------:R-:W-:Y:S01]  /*38c90*/  STL [R1+0x7e0], R3 ;  /* 0x0007e00301007387 */ /* 0x000fe20000100800 */
[----:B-1----:R-:W-:Y:S02]  /*38ca0*/  @!P1 IMAD.MOV.U32 R8, RZ, RZ, R3 ;  /* 0x000000ffff089224 */ /* 0x002fe400078e0003 */
[----:B------:R-:W-:Y:S01]  /*38cb0*/  @!P1 IMAD.MOV.U32 R9, RZ, RZ, R4 ;  /* 0x000000ffff099224 */ /* 0x000fe200078e0004 */
[----:B------:R0:W-:Y:S04]  /*38cc0*/  STL [R1+0x7dc], R4 ;  /* 0x0007dc0401007387 */ /* 0x0001e80000100800 */
[----:B------:R1:W4:Y:S04]  /*38cd0*/  @!P1 LDG.E.U8 R56, desc[UR18][R8.64] ;  /* 0x0000001208389981 */ /* 0x000328000c1e1100 */
[----:B0-----:R-:W4:Y:S04]  /*38ce0*/  LDL.LU R4, [R1+0x814] ;  /* 0x0008140001047983 */ /* 0x001f280000300800 */
[----:B------:R-:W4:Y:S01]  /*38cf0*/  LDL.LU R3, [R1+0x818] ;  /* 0x0008180001037983 */ /* 0x000f220000300800 */
[----:B------:R-:W-:-:S05]  /*38d00*/  IADD3 R2, P3, PT, R5, R2, RZ ;  /* 0x0000000205027210 */ /* 0x000fca0007f7e0ff */
[----:B------:R-:W-:Y:S01]  /*38d10*/  STL [R1+0x7f8], R2 ;  /* 0x0007f80201007387 */ /* 0x000fe20000100800 */
[----:B-1----:R-:W-:Y:S02]  /*38d20*/  @!P1 IMAD.MOV.U32 R8, RZ, RZ, R2 ;  /* 0x000000ffff089224 */ /* 0x002fe400078e0002 */
[----:B------:R-:W-:-:S04]  /*38d30*/  IMAD.X R10, R6, 0x1, R10, P3 ;  /* 0x00000001060a7824 */ /* 0x000fc800018e060a */
[----:B------:R-:W-:Y:S01]  /*38d40*/  @!P1 IMAD.MOV.U32 R9, RZ, RZ, R10 ;  /* 0x000000ffff099224 */ /* 0x000fe200078e000a */
[----:B------:R0:W-:Y:S04]  /*38d50*/  STL [R1+0x7f4], R10 ;  /* 0x0007f40a01007387 */ /* 0x0001e80000100800 */
[----:B0-----:R-:W4:Y:S04]  /*38d60*/  LDL.LU R10, [R1+0x81c] ;  /* 0x00081c00010a7983 */ /* 0x001f280000300800 */
[----:B------:R-:W4:Y:S01]  /*38d70*/  LDL.LU R2, [R1+0x820] ;  /* 0x0008200001027983 */ /* 0x000f220000300800 */
[----:B---3--:R-:W-:-:S02]  /*38d80*/  IADD3 R13, P3, PT, R5, R13, RZ ;  /* 0x0000000d050d7210 */ /* 0x008fc40007f7e0ff */
[----:B------:R-:W-:-:S03]  /*38d90*/  PRMT R54, RZ, 0x7610, R54 ;  /* 0x00007610ff367816 */ /* 0x000fc60000000036 */
[----:B------:R-:W-:Y:S01]  /*38da0*/  IMAD.X R15, R6, 0x1, R15, P3 ;  /* 0x00000001060f7824 */ /* 0x000fe200018e060f */
[----:B------:R-:W-:Y:S01]  /*38db0*/  PRMT R52, RZ, 0x7610, R52 ;  /* 0x00007610ff347816 */ /* 0x000fe20000000034 */
[----:B------:R0:W-:Y:S04]  /*38dc0*/  STL [R1+0x800], R13 ;  /* 0x0008000d01007387 */ /* 0x0001e80000100800 */
[----:B------:R1:W3:Y:S04]  /*38dd0*/  @!P1 LDG.E.U8 R54, desc[UR18][R8.64] ;  /* 0x0000001208369981 */ /* 0x0002e8000c1e1100 */
[----:B------:R-:W-:Y:S04]  /*38de0*/  STL [R1+0x7fc], R15 ;  /* 0x0007fc0f01007387 */ /* 0x000fe80000100800 */
[----:B------:R-:W3:Y:S01]  /*38df0*/  LDL.LU R16, [R1+0x834] ;  /* 0x0008340001107983 */ /* 0x000ee20000300800 */
[----:B-1----:R-:W-:-:S02]  /*38e00*/  @!P1 IMAD.MOV.U32 R8, RZ, RZ, R13 ;  /* 0x000000ffff089224 */ /* 0x002fc400078e000d */
[----:B------:R-:W-:Y:S01]  /*38e10*/  @!P1 IMAD.MOV.U32 R9, RZ, RZ, R15 ;  /* 0x000000ffff099224 */ /* 0x000fe200078e000f */
[----:B0-----:R-:W3:Y:S01]  /*38e20*/  LDL.LU R13, [R1+0x838] ;  /* 0x00083800010d7983 */ /* 0x001ee20000300800 */
[----:B------:R-:W-:-:S03]  /*38e30*/  PRMT R50, RZ, 0x7610, R50 ;  /* 0x00007610ff327816 */ /* 0x000fc60000000032 */
[----:B------:R0:W3:Y:S01]  /*38e40*/  @!P1 LDG.E.U8 R52, desc[UR18][R8.64] ;  /* 0x0000001208349981 */ /* 0x0000e2000c1e1100 */
[----:B------:R-:W-:Y:S02]  /*38e50*/  PRMT R48, RZ, 0x7610, R48 ;  /* 0x00007610ff307816 */ /* 0x000fe40000000030 */
        /* <DEDUP_REMOVED lines=8> */
[----:B------:R-:W-:-:S03]  /*38ee0*/  IADD3 R11, P3, PT, R5, R11, RZ ;  /* 0x0000000b050b7210 */ /* 0x000fc60007f7e0ff */
[----:B------:R-:W2:Y:S02]  /*38ef0*/  LDL.LU R0, [R1+0x840] ;  /* 0x0008400001007983 */ /* 0x000ea40000300800 */
[----:B------:R-:W-:Y:S02]  /*38f00*/  IMAD.X R14, R6, 0x1, R14, P3 ;  /* 0x00000001060e7824 */ /* 0x000fe400018e060e */
[----:B------:R-:W-:Y:S01]  /*38f10*/  STL [R1+0x810], R11 ;  /* 0x0008100b01007387 */ /* 0x000fe20000100800 */
[----:B-1----:R-:W-:Y:S02]  /*38f20*/  @!P1 IMAD.MOV.U32 R8, RZ, RZ, R11 ;  /* 0x000000ffff089224 */ /* 0x002fe400078e000b */
[----:B------:R-:W-:Y:S01]  /*38f30*/  @!P1 IMAD.MOV.U32 R9, RZ, RZ, R14 ;  /* 0x000000ffff099224 */ /* 0x000fe200078e000e */
[----:B------:R0:W-:Y:S04]  /*38f40*/  STL [R1+0x80c], R14 ;  /* 0x00080c0e01007387 */ /* 0x0001e80000100800 */
[----:B------:R-:W4:Y:S04]  /*38f50*/  LDL.LU R15, [R1+0x844] ;  /* 0x00084400010f7983 */ /* 0x000f280000300800 */
[----:B------:R1:W4:Y:S01]  /*38f60*/  @!P1 LDG.E.U8 R48, desc[UR18][R8.64] ;  /* 0x0000001208309981 */ /* 0x000322000c1e1100 */
[----:B------:R-:W-:-:S03]  /*38f70*/  IADD3 R3, P3, PT, R5, R3, RZ ;  /* 0x0000000305037210 */ /* 0x000fc60007f7e0ff */
[----:B0-----:R-:W4:Y:S02]  /*38f80*/  LDL.LU R14, [R1+0x848] ;  /* 0x00084800010e7983 */ /* 0x001f240000300800 */
[----:B------:R-:W-:Y:S02]  /*38f90*/  IMAD.X R4, R6, 0x1, R4, P3 ;  /* 0x0000000106047824 */ /* 0x000fe400018e0604 */
[----:B------:R-:W-:Y:S01]  /*38fa0*/  STL [R1+0x818], R3 ;  /* 0x0008180301007387 */ /* 0x000fe20000100800 */
[----:B-1----:R-:W-:Y:S02]  /*38fb0*/  @!P1 IMAD.MOV.U32 R8, RZ, RZ, R3 ;  /* 0x000000ffff089224 */ /* 0x002fe400078e0003 */
[----:B------:R-:W-:Y:S01]  /*38fc0*/  @!P1 IMAD.MOV.U32 R9, RZ, RZ, R4 ;  /* 0x000000ffff099224 */ /* 0x000fe200078e0004 */
[----:B------:R0:W-:Y:S04]  /*38fd0*/  STL [R1+0x814], R4 ;  /* 0x0008140401007387 */ /* 0x0001e80000100800 */
[----:B0-----:R-:W4:Y:S04]  /*38fe0*/  LDL.LU R4, [R1+0x84c] ;  /* 0x00084c0001047983 */ /* 0x001f280000300800 */
[----:B------:R-:W4:Y:S01]  /*38ff0*/  LDL.LU R3, [R1+0x850] ;  /* 0x0008500001037983 */ /* 0x000f220000300800 */
[----:B------:R-:W-:-:S05]  /*39000*/  IADD3 R2, P3, PT, R5, R2, RZ ;  /* 0x0000000205027210 */ /* 0x000fca0007f7e0ff */
[----:B------:R-:W-:Y:S01]  /*39010*/  IMAD.X R10, R6, 0x1, R10, P3 ;  /* 0x00000001060a7824 */ /* 0x000fe200018e060a */
[----:B------:R-:W-:Y:S03]  /*39020*/  STL [R1+0x820], R2 ;  /* 0x0008200201007387 */ /* 0x000fe60000100800 */
[----:B------:R-:W-:Y:S01]  /*39030*/  @!P1 IMAD.MOV.U32 R11, RZ, RZ, R10 ;  /* 0x000000ffff0b9224 */ /* 0x000fe200078e000a */
[----:B------:R0:W-:Y:S04]  /*39040*/  STL [R1+0x81c], R10 ;  /* 0x00081c0a01007387 */ /* 0x0001e80000100800 */
[----:B------:R-:W4:Y:S01]  /*39050*/  LDL.LU R20, [R1+0x854] ;  /* 0x0008540001147983 */ /* 0x000f220000300800 */
[----:B0-----:R-:W-:-:S03]  /*39060*/  @!P1 IMAD.MOV.U32 R10, RZ, RZ, R2 ;  /* 0x000000ffff0a9224 */ /* 0x001fc600078e0002 */
[----:B------:R-:W4:Y:S01]  /*39070*/  LDL.LU R2, [R1+0x858] ;  /* 0x0008580001027983 */ /* 0x000f220000300800 */
[----:B------:R-:W-:Y:S02]  /*39080*/  PRMT R7, RZ, 0x7610, R7 ;  /* 0x00007610ff077816 */ /* 0x000fe40000000007 */
[----:B---3--:R-:W-:-:S04]  /*39090*/  IADD3 R13, P3, PT, R5, R13, RZ ;  /* 0x0000000d050d7210 */ /* 0x008fc80007f7e0ff */
[----:B------:R0:W3:Y:S01]  /*390a0*/  @!P1 LDG.E.U8 R7, desc[UR18][R8.64] ;  /* 0x0000001208079981 */ /* 0x0000e2000c1e1100 */
[----:B------:R-:W-:-:S03]  /*390b0*/  IMAD.X R16, R6, 0x1, R16, P3 ;  /* 0x0000000106107824 */ /* 0x000fc600018e0610 */
[----:B------:R-:W-:Y:S01]  /*390c0*/  STL [R1+0x838], R13 ;  /* 0x0008380d01007387 */ /* 0x000fe20000100800 */
[----:B0-----:R-:W-:-:S03]  /*390d0*/  PRMT R8, RZ, 0x7610, R8 ;  /* 0x00007610ff087816 */ /* 0x001fc60000000008 */
[----:B------:R0:W-:Y:S01]  /*390e0*/  STL [R1+0x834], R16 ;  /* 0x0008341001007387 */ /* 0x0001e20000100800 */
[----:B------:R-:W-:-:S03]  /*390f0*/  PRMT R9, RZ, 0x7610, R9 ;  /* 0x00007610ff097816 */ /* 0x000fc60000000009 */
[----:B------:R-:W3:Y:S04]  /*39100*/  LDL.LU R17, [R1+0x85c] ;  /* 0x00085c0001117983 */ /* 0x000ee80000300800 */
[----:B------:R1:W3:Y:S02]  /*39110*/  @!P1 LDG.E.U8 R8, desc[UR18][R10.64] ;  /* 0x000000120a089981 */ /* 0x0002e4000c1e1100 */
[----:B-1----:R-:W-:Y:S02]  /*39120*/  @!P1 IMAD.MOV.U32 R11, RZ, RZ, R16 ;  /* 0x000000ffff0b9224 */ /* 0x002fe400078e0010 */
[----:B------:R-:W-:Y:S01]  /*39130*/  @!P1 IMAD.MOV.U32 R10, RZ, RZ, R13 ;  /* 0x000000ffff0a9224 */ /* 0x000fe200078e000d */
[----:B0-----:R-:W3:Y:S04]  /*39140*/  LDL.LU R16, [R1+0x860] ;  /* 0x0008600001107983 */ /* 0x001ee80000300800 */
[----:B------:R0:W3:Y:S02]  /*39150*/  @!P1 LDG.E.U8 R9, desc[UR18][R10.64] ;  /* 0x000000120a099981 */ /* 0x0000e4000c1e1100 */
[----:B0-----:R-:W-:-:S02]  /*39160*/  PRMT R10, RZ, 0x7610, R10 ;  /* 0x00007610ff0a7816 */ /* 0x001fc4000000000a */
[----:B------:R-:W-:Y:S02]  /*39170*/  PRMT R11, RZ, 0x7610, R11 ;  /* 0x00007610ff0b7816 */ /* 0x000fe4000000000b */
[----:B--2---:R-:W-:-:S05]  /*39180*/  IADD3 R0, P3, PT, R5, R0, RZ ;  /* 0x0000000005007210 */ /* 0x004fca0007f7e0ff */
[----:B----4-:R-:W-:Y:S01]  /*39190*/  IMAD.X R12, R6, 0x1, R12, P3 ;  /* 0x00000001060c7824 */ /* 0x010fe200018e060c */
[----:B------:R-:W-:Y:S03]  /*391a0*/  STL [R1+0x840], R0 ;  /* 0x0008400001007387 */ /* 0x000fe60000100800 */
[----:B------:R-:W-:Y:S01]  /*391b0*/  @!P1 IMAD.MOV.U32 R13, RZ, RZ, R12 ;  /* 0x000000ffff0d9224 */ /* 0x000fe200078e000c */
[----:B------:R0:W-:Y:S04]  /*391c0*/  STL [R1+0x83c], R12 ;  /* 0x00083c0c01007387 */ /* 0x0001e80000100800 */
[----:B------:R-:W2:Y:S01]  /*391d0*/  LDL.LU R21, [R1+0x874] ;  /* 0x0008740001157983 */ /* 0x000ea20000300800 */
[----:B------:R-:W-:Y:S01]  /*391e0*/  IADD3 R14, P3, PT, R5, R14, RZ ;  /* 0x0000000e050e7210 */ /* 0x000fe20007f7e0ff */
[----:B0-----:R-:W-:-:S02]  /*391f0*/  @!P1 IMAD.MOV.U32 R12, RZ, RZ, R0 ;  /* 0x000000ffff0c9224 */ /* 0x001fc400078e0000 */
[----:B------:R-:W4:Y:S02]  /*39200*/  LDL.LU R0, [R1+0x878] ;  /* 0x0008780001007983 */ /* 0x000f240000300800 */
[----:B------:R-:W-:Y:S02]  /*39210*/  IMAD.X R15, R6, 0x1, R15, P3 ;  /* 0x00000001060f7824 */ /* 0x000fe400018e060f */
[----:B------:R-:W-:Y:S04]  /*39220*/  STL [R1+0x848], R14 ;  /* 0x0008480e01007387 */ /* 0x000fe80000100800 */
[----:B------:R0:W-:Y:S04]  /*39230*/  STL [R1+0x844], R15 ;  /* 0x0008440f01007387 */ /* 0x0001e80000100800 */
[----:B------:R-:W2:Y:S04]  /*39240*/  LDL.LU R19, [R1+0x87c] ;  /* 0x00087c0001137983 */ /* 0x000ea80000300800 */
[----:B------:R1:W2:Y:S01]  /*39250*/  @!P1 LDG.E.U8 R10, desc[UR18][R12.64] ;  /* 0x000000120c0a9981 */ /* 0x0002a2000c1e1100 */
[----:B------:R-:W-:-:S03]  /*39260*/  IADD3 R3, P3, PT, R5, R3, RZ ;  /* 0x0000000305037210 */ /* 0x000fc60007f7e0ff */
[----:B------:R-:W2:Y:S02]  /*39270*/  LDL.LU R18, [R1+0x880] ;  /* 0x0008800001127983 */ /* 0x000ea40000300800 */
[----:B------:R-:W-:Y:S02]  /*39280*/  IMAD.X R4, R6, 0x1, R4, P3 ;  /* 0x0000000106047824 */ /* 0x000fe400018e0604 */
[----:B-1----:R-:W-:Y:S02]  /*39290*/  @!P1 IMAD.MOV.U32 R12, RZ, RZ, R14 ;  /* 0x000000ffff0c9224 */ /* 0x002fe400078e000e */
[----:B------:R-:W-:Y:S01]  /*392a0*/  @!P1 IMAD.MOV.U32 R13, RZ, RZ, R15 ;  /* 0x000000ffff0d9224 */ /* 0x000fe200078e000f */
[----:B------:R-:W-:Y:S01]  /*392b0*/  STL [R1+0x850], R3 ;  /* 0x0008500301007387 */ /* 0x000fe20000100800 */
[----:B0-----:R-:W-:Y:S02]  /*392c0*/  @!P1 IMAD.MOV.U32 R15, RZ, RZ, R4 ;  /* 0x000000ffff0f9224 */ /* 0x001fe400078e0004 */
[----:B------:R-:W-:Y:S01]  /*392d0*/  @!P1 IMAD.MOV.U32 R14, RZ, RZ, R3 ;  /* 0x000000ffff0e9224 */ /* 0x000fe200078e0003 */
[----:B------:R0:W-:Y:S04]  /*392e0*/  STL [R1+0x84c], R4 ;  /* 0x00084c0401007387 */ /* 0x0001e80000100800 */
[----:B------:R1:W2:Y:S04]  /*392f0*/  @!P1 LDG.E.U8 R11, desc[UR18][R12.64] ;  /* 0x000000120c0b9981 */ /* 0x0002a8000c1e1100 */
[----:B0-----:R-:W2:Y:S04]  /*39300*/  LDL.LU R4, [R1+0x884] ;  /* 0x0008840001047983 */ /* 0x001ea80000300800 */
[----:B------:R-:W2:Y:S01]  /*39310*/  LDL.LU R3, [R1+0x888] ;  /* 0x0008880001037983 */ /* 0x000ea20000300800 */
[----:B-1----:R-:W-:-:S06]  /*39320*/  PRMT R12, RZ, 0x7610, R12 ;  /* 0x00007610ff0c7816 */ /* 0x002fcc000000000c */
[----:B------:R0:W2:Y:S01]  /*39330*/  @!P1 LDG.E.U8 R12, desc[UR18][R14.64] ;  /* 0x000000120e0c9981 */ /* 0x0000a2000c1e1100 */
[----:B------:R-:W-:-:S05]  /*39340*/  IADD3 R2, P3, PT, R5, R2, RZ ;  /* 0x0000000205027210 */ /* 0x000fca0007f7e0ff */
[----:B------:R-:W-:Y:S01]  /*39350*/  IMAD.X R20, R6, 0x1, R20, P3 ;  /* 0x0000000106147824 */ /* 0x000fe200018e0614 */
[----:B------:R-:W-:Y:S01]  /*39360*/  STL [R1+0x858], R2 ;  /* 0x0008580201007387 */ /* 0x000fe20000100800 */
[----:B0-----:R-:W-:-:S03]  /*39370*/  @!P1 IMAD.MOV.U32 R14, RZ, RZ, R2 ;  /* 0x000000ffff0e9224 */ /* 0x001fc600078e0002 */
[----:B------:R0:W-:Y:S01]  /*39380*/  STL [R1+0x854], R20 ;  /* 0x0008541401007387 */ /* 0x0001e20000100800 */
[----:B------:R-:W-:-:S03]  /*39390*/  @!P1 IMAD.MOV.U32 R15, RZ, RZ, R20 ;  /* 0x000000ffff0f9224 */ /* 0x000fc600078e0014 */
[----:B0-----:R-:W2:Y:S04]  /*393a0*/  LDL.LU R20, [R1+0x88c] ;  /* 0x00088c0001147983 */ /* 0x001ea80000300800 */
[----:B------:R-:W2:Y:S01]  /*393b0*/  LDL.LU R2, [R1+0x890] ;  /* 0x0008900001027983 */ /* 0x000ea20000300800 */
[----:B------:R-:W-:-:S06]  /*393c0*/  PRMT R13, RZ, 0x7610, R13 ;  /* 0x00007610ff0d7816 */ /* 0x000fcc000000000d */
[----:B------:R0:W2:Y:S01]  /*393d0*/  @!P1 LDG.E.U8 R13, desc[UR18][R14.64] ;  /* 0x000000120e0d9981 */ /* 0x0000a2000c1e1100 */
[----:B---3--:R-:W-:Y:S02]  /*393e0*/  IADD3 R16, P3, PT, R5, R16, RZ ;  /* 0x0000001005107210 */ /* 0x008fe40007f7e0ff */
[----:B0-----:R-:W-:-:S03]  /*393f0*/  PRMT R14, RZ, 0x7610, R14 ;  /* 0x00007610ff0e7816 */ /* 0x001fc6000000000e */
[----:B------:R-:W-:Y:S01]  /*39400*/  IMAD.X R17, R6, 0x1, R17, P3 ;  /* 0x0000000106117824 */ /* 0x000fe200018e0611 */
[----:B------:R0:W-:Y:S04]  /*39410*/  STL [R1+0x860], R16 ;  /* 0x0008601001007387 */ /* 0x0001e80000100800 */
[----:B------:R1:W-:Y:S01]  /*39420*/  STL [R1+0x85c], R17 ;  /* 0x00085c1101007387 */ /* 0x0003e20000100800 */
[----:B------:R-:W-:-:S03]  /*39430*/  PRMT R15, RZ, 0x7610, R15 ;  /* 0x00007610ff0f7816 */ /* 0x000fc6000000000f */
[----:B------:R-:W3:Y:S04]  /*39440*/  LDL.LU R26, [R1+0x894] ;  /* 0x00089400011a7983 */ /* 0x000ee80000300800 */
[----:B------:R-:W3:Y:S04]  /*39450*/  LDL.LU R23, [R1+0x898] ;  /* 0x0008980001177983 */ /* 0x000ee80000300800 */
[----:B------:R0:W3:Y:S01]  /*39460*/  @!P1 LDG.E.U8 R14, desc[UR18][R16.64] ;  /* 0x00000012100e9981 */ /* 0x0000e2000c1e1100 */
[----:B----4-:R-:W-:-:S05]  /*39470*/  IADD3 R0, P3, PT, R5, R0, RZ ;  /* 0x0000000005007210 */ /* 0x010fca0007f7e0ff */
[----:B--2---:R-:W-:Y:S01]  /*39480*/  IMAD.X R21, R6, 0x1, R21, P3 ;  /* 0x0000000106157824 */ /* 0x004fe200018e0615 */
[----:B------:R2:W-:Y:S01]  /*39490*/  STL [R1+0x878], R0 ;  /* 0x0008780001007387 */ /* 0x0005e20000100800 */
[----:B0-----:R-:W-:Y:S02]  /*394a0*/  @!P1 IMAD.MOV.U32 R16, RZ, RZ, R0 ;  /* 0x000000ffff109224 */ /* 0x001fe400078e0000 */
[----:B-1----:R-:W-:Y:S01]  /*394b0*/  @!P1 IMAD.MOV.U32 R17, RZ, RZ, R21 ;  /* 0x000000ffff119224 */ /* 0x002fe200078e0015 */
[----:B------:R-:W-:Y:S04]  /*394c0*/  STL [R1+0x874], R21 ;  /* 0x0008741501007387 */ /* 0x000fe80000100800 */
[----:B------:R-:W4:Y:S04]  /*394d0*/  LDL.LU R22, [R1+0x89c] ;  /* 0x00089c0001167983 */ /* 0x000f280000300800 */
[----:B--2---:R-:W2:Y:S01]  /*394e0*/  LDL.LU R0, [R1+0x8a0] ;  /* 0x0008a00001007983 */ /* 0x004ea20000300800 */
[----:B------:R-:W-:-:S03]  /*394f0*/  IADD3 R18, P3, PT, R5, R18, RZ ;  /* 0x0000001205127210 */ /* 0x000fc60007f7e0ff */
[----:B------:R0:W4:Y:S02]  /*39500*/  @!P1 LDG.E.U8 R15, desc[UR18][R16.64] ;  /* 0x00000012100f9981 */ /* 0x000124000c1e1100 */
[----:B------:R-:W-:Y:S02]  /*39510*/  IMAD.X R19, R6, 0x1, R19, P3 ;  /* 0x0000000106137824 */ /* 0x000fe400018e0613 */
[----:B------:R1:W-:Y:S04]  /*39520*/  STL [R1+0x880], R18 ;  /* 0x0008801201007387 */ /* 0x0003e80000100800 */
[----:B------:R1:W-:Y:S01]  /*39530*/  STL [R1+0x87c], R19 ;  /* 0x00087c1301007387 */ /* 0x0003e20000100800 */
[----:B0-----:R-:W-:-:S03]  /*39540*/  PRMT R16, RZ, 0x7610, R16 ;  /* 0x00007610ff107816 */ /* 0x001fc60000000010 */
[----:B------:R-:W4:Y:S04]  /*39550*/  LDL.LU R25, [R1+0x8b4] ;  /* 0x0008b40001197983 */ /* 0x000f280000300800 */
[----:B------:R-:W4:Y:S04]  /*39560*/  LDL.LU R24, [R1+0x8b8] ;  /* 0x0008b80001187983 */ /* 0x000f280000300800 */
[----:B------:R1:W4:Y:S01]  /*39570*/  @!P1 LDG.E.U8 R16, desc[UR18][R18.64] ;  /* 0x0000001212109981 */ /* 0x000322000c1e1100 */
[----:B------:R-:W-:-:S05]  /*39580*/  IADD3 R3, P3, PT, R5, R3, RZ ;  /* 0x0000000305037210 */ /* 0x000fca0007f7e0ff */
[----:B------:R-:W-:Y:S01]  /*39590*/  IMAD.X R4, R6, 0x1, R4, P3 ;  /* 0x0000000106047824 */ /* 0x000fe200018e0604 */
        /* <DEDUP_REMOVED lines=14> */
[----:B------:R-:W-:-:S06]  /*39680*/  PRMT R17, RZ, 0x7610, R17 ;  /* 0x00007610ff117816 */ /* 0x000fcc0000000011 */
[----:B------:R0:W4:Y:S01]  /*39690*/  @!P1 LDG.E.U8 R17, desc[UR18][R18.64] ;  /* 0x0000001212119981 */ /* 0x000122000c1e1100 */
[----:B---3--:R-:W-:-:S05]  /*396a0*/  IADD3 R23, P3, PT, R5, R23, RZ ;  /* 0x0000001705177210 */ /* 0x008fca0007f7e0ff */
[----:B------:R-:W-:Y:S01]  /*396b0*/  IMAD.X R26, R6, 0x1, R26, P3 ;  /* 0x00000001061a7824 */ /* 0x000fe200018e061a */
[----:B0-----:R-:W-:Y:S01]  /*396c0*/  PRMT R18, RZ, 0x7610, R18 ;  /* 0x00007610ff127816 */ /* 0x001fe20000000012 */
[----:B------:R-:W-:Y:S01]  /*396d0*/  STL [R1+0x898], R23 ;  /* 0x0008981701007387 */ /* 0x000fe20000100800 */
[----:B------:R-:W-:-:S03]  /*396e0*/  PRMT R19, RZ, 0x7610, R19 ;  /* 0x00007610ff137816 */ /* 0x000fc60000000013 */
[----:B------:R0:W-:Y:S04]  /*396f0*/  STL [R1+0x894], R26 ;  /* 0x0008941a01007387 */ /* 0x0001e80000100800 */
[----:B------:R1:W3:Y:S04]  /*39700*/  @!P1 LDG.E.U8 R18, desc[UR18][R20.64] ;  /* 0x0000001214129981 */ /* 0x0002e8000c1e1100 */
[----:B------:R-:W3:Y:S01]  /*39710*/  LDL.LU R27, [R1+0x8cc] ;  /* 0x0008cc00011b7983 */ /* 0x000ee20000300800 */
        /* <DEDUP_REMOVED lines=16> */
[----:B------:R0:W-:Y:S04]  /*39820*/  STL [R1+0x8b8], R24 ;  /* 0x0008b81801007387 */ /* 0x0001e80000100800 */
[----:B------:R1:W-:Y:S04]  /*39830*/  STL [R1+0x8b4], R25 ;  /* 0x0008b41901007387 */ /* 0x0003e80000100800 */
[----:B------:R-:W2:Y:S04]  /*39840*/  LDL.LU R29, [R1+0x8dc] ;  /* 0x0008dc00011d7983 */ /* 0x000ea80000300800 */
[----:B------:R0:W2:Y:S04]  /*39850*/  @!P1 LDG.E.U8 R20, desc[UR18][R22.64] ;  /* 0x0000001216149981 */ /* 0x0000a8000c1e1100 */
[----:B------:R-:W2:Y:S01]  /*39860*/  LDL.LU R28, [R1+0x8e0] ;  /* 0x0008e000011c7983 */ /* 0x000ea20000300800 */
[----:B------:R-:W-:Y:S01]  /*39870*/  IADD3 R3, P3, PT, R5, R3, RZ ;  /* 0x0000000305037210 */ /* 0x000fe20007f7e0ff */
[----:B0-----:R-:W-:-:S02]  /*39880*/  @!P1 IMAD.MOV.U32 R22, RZ, RZ, R24 ;  /* 0x000000ffff169224 */ /* 0x001fc400078e0018 */
[----:B------:R-:W-:Y:S02]  /*39890*/  @!P1 IMAD.MOV.U32 R23, RZ, RZ, R25 ;  /* 0x000000ffff179224 */ /* 0x000fe400078e0019 */
[----:B------:R-:W-:Y:S01]  /*398a0*/  IMAD.X R4, R6, 0x1, R4, P3 ;  /* 0x0000000106047824 */ /* 0x000fe200018e0604 */
[----:B------:R-:W-:Y:S01]  /*398b0*/  STL [R1+0x8c0], R3 ;  /* 0x0008c00301007387 */ /* 0x000fe20000100800 */
[----:B------:R-:W-:Y:S02]  /*398c0*/  @!P1 IMAD.MOV.U32 R24, RZ, RZ, R3 ;  /* 0x000000ffff189224 */ /* 0x000fe400078e0003 */
[----:B-1----:R-:W-:Y:S01]  /*398d0*/  @!P1 IMAD.MOV.U32 R25, RZ, RZ, R4 ;  /* 0x000000ffff199224 */ /* 0x002fe200078e0004 */
[----:B------:R0:W-:Y:S04]  /*398e0*/  STL [R1+0x8bc], R4 ;  /* 0x0008bc0401007387 */ /* 0x0001e80000100800 */
[----:B------:R1:W2:Y:S04]  /*398f0*/  @!P1 LDG.E.U8 R21, desc[UR18][R22.64] ;  /* 0x0000001216159981 */ /* 0x0002a8000c1e1100 */
[----:B0-----:R-:W2:Y:S04]  /*39900*/  LDL.LU R4, [R1+0x8f4] ;  /* 0x0008f40001047983 */ /* 0x001ea80000300800 */
[----:B------:R-:W2:Y:S01]  /*39910*/  LDL.LU R3, [R1+0x8f8] ;  /* 0x0008f80001037983 */ /* 0x000ea20000300800 */
[----:B-1----:R-:W-:-:S02]  /*39920*/  PRMT R22, RZ, 0x7610, R22 ;  /* 0x00007610ff167816 */ /* 0x002fc40000000016 */
[----:B------:R-:W-:-:S04]  /*39930*/  IADD3 R2, P3, PT, R5, R2, RZ ;  /* 0x0000000205027210 */ /* 0x000fc80007f7e0ff */
[----:B------:R0:W2:Y:S01]  /*39940*/  @!P1 LDG.E.U8 R22, desc[UR18][R24.64] ;  /* 0x0000001218169981 */ /* 0x0000a2000c1e1100 */
[----:B------:R-:W-:-:S03]  /*39950*/  IMAD.X R30, R6, 0x1, R30, P3 ;  /* 0x00000001061e7824 */ /* 0x000fc600018e061e */
[----:B------:R-:W-:Y:S04]  /*39960*/  STL [R1+0x8c8], R2 ;  /* 0x0008c80201007387 */ /* 0x000fe80000100800 */
[----:B------:R1:W-:Y:S01]  /*39970*/  STL [R1+0x8c4], R30 ;  /* 0x0008c41e01007387 */ /* 0x0003e20000100800 */
[----:B0-----:R-:W-:Y:S02]  /*39980*/  @!P1 IMAD.MOV.U32 R25, RZ, RZ, R30 ;  /* 0x000000ffff199224 */ /* 0x001fe400078e001e */
[----:B------:R-:W-:Y:S01]  /*39990*/  @!P1 IMAD.MOV.U32 R24, RZ, RZ, R2 ;  /* 0x000000ffff189224 */ /* 0x000fe200078e0002 */
[----:B-1----:R-:W2:Y:S04]  /*399a0*/  LDL.LU R30, [R1+0x8fc] ;  /* 0x0008fc00011e7983 */ /* 0x002ea80000300800 */
[----:B------:R-:W2:Y:S01]  /*399b0*/  LDL.LU R2, [R1+0x900] ;  /* 0x0009000001027983 */ /* 0x000ea20000300800 */
[----:B------:R-:W-:-:S06]  /*399c0*/  PRMT R23, RZ, 0x7610, R23 ;  /* 0x00007610ff177816 */ /* 0x000fcc0000000017 */
[----:B------:R0:W2:Y:S01]  /*399d0*/  @!P1 LDG.E.U8 R23, desc[UR18][R24.64] ;  /* 0x0000001218179981 */ /* 0x0000a2000c1e1100 */
[----:B---3--:R-:W-:Y:S02]  /*399e0*/  IADD3 R26, P3, PT, R5, R26, RZ ;  /* 0x0000001a051a7210 */ /* 0x008fe40007f7e0ff */
[----:B0-----:R-:W-:-:S03]  /*399f0*/  PRMT R24, RZ, 0x7610, R24 ;  /* 0x00007610ff187816 */ /* 0x001fc60000000018 */
[----:B------:R-:W-:Y:S01]  /*39a00*/  IMAD.X R27, R6, 0x1, R27, P3 ;  /* 0x00000001061b7824 */ /* 0x000fe200018e061b */
[----:B------:R0:W-:Y:S01]  /*39a10*/  STL [R1+0x8d0], R26 ;  /* 0x0008d01a01007387 */ /* 0x0001e20000100800 */
[----:B------:R-:W-:-:S03]  /*39a20*/  PRMT R25, RZ, 0x7610, R25 ;  /* 0x00007610ff197816 */ /* 0x000fc60000000019 */
[----:B------:R1:W-:Y:S04]  /*39a30*/  STL [R1+0x8cc], R27 ;  /* 0x0008cc1b01007387 */ /* 0x0003e80000100800 */
[----:B------:R0:W3:Y:S04]  /*39a40*/  @!P1 LDG.E.U8 R24, desc[UR18][R26.64] ;  /* 0x000000121a189981 */ /* 0x0000e8000c1e1100 */
[----:B------:R-:W3:Y:S04]  /*39a50*/  LDL.LU R35, [R1+0x904] ;  /* 0x0009040001237983 */ /* 0x000ee80000300800 */
[----:B------:R-:W3:Y:S01]  /*39a60*/  LDL.LU R33, [R1+0x908] ;  /* 0x0009080001217983 */ /* 0x000ee20000300800 */
[----:B----4-:R-:W-:-:S05]  /*39a70*/  IADD3 R0, P3, PT, R5, R0, RZ ;  /* 0x0000000005007210 */ /* 0x010fca0007f7e0ff */
[----:B--2---:R-:W-:Y:S02]  /*39a80*/  IMAD.X R31, R6, 0x1, R31, P3 ;  /* 0x00000001061f7824 */ /* 0x004fe400018e061f */
[----:B0-----:R-:W-:Y:S02]  /*39a90*/  @!P1 IMAD.MOV.U32 R26, RZ, RZ, R0 ;  /* 0x000000ffff1a9224 */ /* 0x001fe400078e0000 */
[----:B-1----:R-:W-:Y:S01]  /*39aa0*/  @!P1 IMAD.MOV.U32 R27, RZ, RZ, R31 ;  /* 0x000000ffff1b9224 */ /* 0x002fe200078e001f */
[----:B------:R0:W-:Y:S01]  /*39ab0*/  STL [R1+0x8d8], R0 ;  /* 0x0008d80001007387 */ /* 0x0001e20000100800 */
[----:B------:R-:W-:-:S03]  /*39ac0*/  IADD3 R28, P3, PT, R5, R28, RZ ;  /* 0x0000001c051c7210 */ /* 0x000fc60007f7e0ff */
[----:B------:R-:W-:Y:S02]  /*39ad0*/  STL [R1+0x8d4], R31 ;  /* 0x0008d41f01007387 */ /* 0x000fe40000100800 */
[----:B------:R-:W-:Y:S02]  /*39ae0*/  IMAD.X R29, R6, 0x1, R29, P3 ;  /* 0x00000001061d7824 */ /* 0x000fe400018e061d */
[----:B------:R1:W2:Y:S04]  /*39af0*/  @!P1 LDG.E.U8 R25, desc[UR18][R26.64] ;  /* 0x000000121a199981 */ /* 0x0002a8000c1e1100 */
[----:B------:R-:W4:Y:S04]  /*39b00*/  LDL.LU R32, [R1+0x90c] ;  /* 0x00090c0001207983 */ /* 0x000f280000300800 */
[----:B0-----:R-:W2:Y:S01]  /*39b10*/  LDL.LU R0, [R1+0x910] ;  /* 0x0009100001007983 */ /* 0x001ea20000300800 */
[----:B-1----:R-:W-:-:S03]  /*39b20*/  PRMT R26, RZ, 0x7610, R26 ;  /* 0x00007610ff1a7816 */ /* 0x002fc6000000001a */
[----:B------:R-:W-:Y:S04]  /*39b30*/  STL [R1+0x8e0], R28 ;  /* 0x0008e01c01007387 */ /* 0x000fe80000100800 */
[----:B------:R0:W-:Y:S04]  /*39b40*/  STL [R1+0x8dc], R29 ;  /* 0x0008dc1d01007387 */ /* 0x0001e80000100800 */
[----:B------:R-:W4:Y:S04]  /*39b50*/  LDL.LU R34, [R1+0x914] ;  /* 0x0009140001227983 */ /* 0x000f280000300800 */
[----:B------:R0:W4:Y:S01]  /*39b60*/  @!P1 LDG.E.U8 R26, desc[UR18][R28.64] ;  /* 0x000000121c1a9981 */ /* 0x000122000c1e1100 */
[----:B------:R-:W-:-:S05]  /*39b70*/  IADD3 R3, P3, PT, R5, R3, RZ ;  /* 0x0000000305037210 */ /* 0x000fca0007f7e0ff */
[----:B------:R-:W-:Y:S01]  /*39b80*/  IMAD.X R4, R6, 0x1, R4, P3 ;  /* 0x0000000106047824 */ /* 0x000fe200018e0604 */
[----:B------:R-:W-:Y:S03]  /*39b90*/  STL [R1+0x8f8], R3 ;  /* 0x0008f80301007387 */ /* 0x000fe60000100800 */
[----:B0-----:R-:W-:Y:S01]  /*39ba0*/  @!P1 IMAD.MOV.U32 R29, RZ, RZ, R4 ;  /* 0x000000ffff1d9224 */ /* 0x001fe200078e0004 */
[----:B------:R0:W-:Y:S01]  /*39bb0*/  STL [R1+0x8f4], R4 ;  /* 0x0008f40401007387 */ /* 0x0001e20000100800 */
[----:B------:R-:W-:-:S03]  /*39bc0*/  @!P1 IMAD.MOV.U32 R28, RZ, RZ, R3 ;  /* 0x000000ffff1c9224 */ /* 0x000fc600078e0003 */
[----:B0-----:R-:W4:Y:S04]  /*39bd0*/  LDL.LU R4, [R1+0x918] ;  /* 0x0009180001047983 */ /* 0x001f280000300800 */
[----:B------:R-:W4:Y:S01]  /*39be0*/  LDL.LU R3, [R1+0x91c] ;  /* 0x00091c0001037983 */ /* 0x000f220000300800 */
[----:B------:R-:W-:-:S05]  /*39bf0*/  IADD3 R2, P3, PT, R5, R2, RZ ;  /* 0x0000000205027210 */ /* 0x000fca0007f7e0ff */
[----:B------:R-:W-:Y:S01]  /*39c00*/  IMAD.X R30, R6, 0x1, R30, P3 ;  /* 0x00000001061e7824 */ /* 0x000fe200018e061e */
[----:B------:R-:W-:Y:S03]  /*39c10*/  STL [R1+0x900], R2 ;  /* 0x0009000201007387 */ /* 0x000fe60000100800 */
[----:B------:R-:W-:Y:S01]  /*39c20*/  @!P1 IMAD.MOV.U32 R31, RZ, RZ, R30 ;  /* 0x000000ffff1f9224 */ /* 0x000fe200078e001e */
[----:B------:R0:W-:Y:S02]  /*39c30*/  STL [R1+0x8fc], R30 ;  /* 0x0008fc1e01007387 */ /* 0x0001e40000100800 */
[----:B0-----:R-:W-:Y:S02]  /*39c40*/  @!P1 IMAD.MOV.U32 R30, RZ, RZ, R2 ;  /* 0x000000ffff1e9224 */ /* 0x001fe400078e0002 */
[----:B------:R-:W4:Y:S01]  /*39c50*/  LDL.LU R2, [R1+0x920] ;  /* 0x0009200001027983 */ /* 0x000f220000300800 */
[----:B------:R-:W-:-:S06]  /*39c60*/  PRMT R27, RZ, 0x7610, R27 ;  /* 0x00007610ff1b7816 */ /* 0x000fcc000000001b */
[----:B------:R0:W4:Y:S01]  /*39c70*/  @!P1 LDG.E.U8 R27, desc[UR18][R28.64] ;  /* 0x000000121c1b9981 */ /* 0x000122000c1e1100 */
[----:B---3--:R-:W-:Y:S02]  /*39c80*/  IADD3 R33, P3, PT, R5, R33, RZ ;  /* 0x0000002105217210 */ /* 0x008fe40007f7e0ff */
[----:B0-----:R-:W-:-:S03]  /*39c90*/  PRMT R28, RZ, 0x7610, R28 ;  /* 0x00007610ff1c7816 */ /* 0x001fc6000000001c */
[----:B------:R-:W-:Y:S01]  /*39ca0*/  IMAD.X R35, R6, 0x1, R35, P3 ;  /* 0x0000000106237824 */ /* 0x000fe200018e0623 */
[----:B------:R0:W-:Y:S01]  /*39cb0*/  STL [R1+0x908], R33 ;  /* 0x0009082101007387 */ /* 0x0001e20000100800 */
[----:B------:R-:W-:-:S03]  /*39cc0*/  PRMT R29, RZ, 0x7610, R29 ;  /* 0x00007610ff1d7816 */ /* 0x000fc6000000001d */
[----:B------:R1:W3:Y:S04]  /*39cd0*/  @!P1 LDG.E.U8 R28, desc[UR18][R30.64] ;  /* 0x000000121e1c9981 */ /* 0x0002e8000c1e1100 */
[----:B------:R-:W-:Y:S04]  /*39ce0*/  STL [R1+0x904], R35 ;  /* 0x0009042301007387 */ /* 0x000fe80000100800 */
[----:B------:R-:W3:Y:S01]  /*39cf0*/  LDL.LU R39, [R1+0x934] ;  /* 0x0009340001277983 */ /* 0x000ee20000300800 */
[----:B-1----:R-:W-:Y:S02]  /*39d00*/  @!P1 IMAD.MOV.U32 R30, RZ, RZ, R33 ;  /* 0x000000ffff1e9224 */ /* 0x002fe400078e0021 */
[----:B------:R-:W-:Y:S01]  /*39d10*/  @!P1 IMAD.MOV.U32 R31, RZ, RZ, R35 ;  /* 0x000000ffff1f9224 */ /* 0x000fe200078e0023 */
[----:B------:R-:W3:Y:S04]  /*39d20*/  LDL.LU R37, [R1+0x938] ;  /* 0x0009380001257983 */ /* 0x000ee80000300800 */
[----:B------:R1:W3:Y:S02]  /*39d30*/  @!P1 LDG.E.U8 R29, desc[UR18][R30.64] ;  /* 0x000000121e1d9981 */ /* 0x0002e4000c1e1100 */
[----:B-1----:R-:W-:-:S02]  /*39d40*/  PRMT R30, RZ, 0x7610, R30 ;  /* 0x00007610ff1e7816 */ /* 0x002fc4000000001e */
[----:B--2---:R-:W-:-:S05]  /*39d50*/  IADD3 R0, P3, PT, R5, R0, RZ ;  /* 0x0000000005007210 */ /* 0x004fca0007f7e0ff */
[----:B----4-:R-:W-:Y:S01]  /*39d60*/  IMAD.X R32, R6, 0x1, R32, P3 ;  /* 0x0000000106207824 */ /* 0x010fe200018e0620 */
[----:B------:R-:W-:Y:S03]  /*39d70*/  STL [R1+0x910], R0 ;  /* 0x0009100001007387 */ /* 0x000fe60000100800 */
[----:B0-----:R-:W-:Y:S01]  /*39d80*/  @!P1 IMAD.MOV.U32 R33, RZ, RZ, R32 ;  /* 0x000000ffff219224 */ /* 0x001fe200078e0020 */
[----:B------:R0:W-:Y:S04]  /*39d90*/  STL [R1+0x90c], R32 ;  /* 0x00090c2001007387 */ /* 0x0001e80000100800 */
[----:B------:R-:W2:Y:S01]  /*39da0*/  LDL.LU R36, [R1+0x93c] ;  /* 0x00093c0001247983 */ /* 0x000ea20000300800 */
[----:B0-----:R-:W-:-:S03]  /*39db0*/  @!P1 IMAD.MOV.U32 R32, RZ, RZ, R0 ;  /* 0x000000ffff209224 */ /* 0x001fc600078e0000 */
[----:B------:R-:W4:Y:S04]  /*39dc0*/  LDL.LU R0, [R1+0x940] ;  /* 0x0009400001007983 */ /* 0x000f280000300800 */
[----:B------:R0:W2:Y:S01]  /*39dd0*/  @!P1 LDG.E.U8 R30, desc[UR18][R32.64] ;  /* 0x00000012201e9981 */ /* 0x0000a2000c1e1100 */
[----:B------:R-:W-:-:S05]  /*39de0*/  IADD3 R4, P3, PT, R5, R4, RZ ;  /* 0x0000000405047210 */ /* 0x000fca0007f7e0ff */
[----:B------:R-:W-:Y:S01]  /*39df0*/  IMAD.X R34, R6, 0x1, R34, P3 ;  /* 0x0000000106227824 */ /* 0x000fe200018e0622 */
[----:B------:R1:W-:Y:S01]  /*39e00*/  STL [R1+0x918], R4 ;  /* 0x0009180401007387 */ /* 0x0003e20000100800 */
[----:B0-----:R-:W-:-:S03]  /*39e10*/  @!P1 IMAD.MOV.U32 R32, RZ, RZ, R4 ;  /* 0x000000ffff209224 */ /* 0x001fc600078e0004 */
[----:B------:R0:W-:Y:S04]  /*39e20*/  STL [R1+0x914], R34 ;  /* 0x0009142201007387 */ /* 0x0001e80000100800 */
[----:B------:R-:W2:Y:S04]  /*39e30*/  LDL.LU R38, [R1+0x944] ;  /* 0x0009440001267983 */ /* 0x000ea80000300800 */
[----:B-1----:R-:W2:Y:S01]  /*39e40*/  LDL.LU R4, [R1+0x948] ;  /* 0x0009480001047983 */ /* 0x002ea20000300800 */
[----:B------:R-:W-:Y:S01]  /*39e50*/  @!P1 IMAD.MOV.U32 R33, RZ, RZ, R34 ;  /* 0x000000ffff219224 */ /* 0x000fe200078e0022 */
[----:B------:R-:W-:-:S05]  /*39e60*/  IADD3 R2, P3, PT, R5, R2, RZ ;  /* 0x0000000205027210 */ /* 0x000fca0007f7e0ff */
[----:B------:R-:W-:Y:S01]  /*39e70*/  IMAD.X R3, R6, 0x1, R3, P3 ;  /* 0x0000000106037824 */ /* 0x000fe200018e0603 */
[----:B------:R-:W-:Y:S01]  /*39e80*/  STL [R1+0x920], R2 ;  /* 0x0009200201007387 */ /* 0x000fe20000100800 */
[----:B0-----:R-:W-:Y:S02]  /*39e90*/  @!P1 IMAD.MOV.U32 R34, RZ, RZ, R2 ;  /* 0x000000ffff229224 */ /* 0x001fe400078e0002 */
[----:B------:R-:W-:Y:S01]  /*39ea0*/  @!P1 IMAD.MOV.U32 R35, RZ, RZ, R3 ;  /* 0x000000ffff239224 */ /* 0x000fe200078e0003 */
[----:B------:R0:W-:Y:S04]  /*39eb0*/  STL [R1+0x91c], R3 ;  /* 0x00091c0301007387 */ /* 0x0001e80000100800 */
[----:B0-----:R-:W2:Y:S04]  /*39ec0*/  LDL.LU R3, [R1+0x94c] ;  /* 0x00094c0001037983 */ /* 0x001ea80000300800 */
[----:B------:R-:W2:Y:S01]  /*39ed0*/  LDL.LU R2, [R1+0x950] ;  /* 0x0009500001027983 */ /* 0x000ea20000300800 */
[----:B------:R-:W-:-:S06]  /*39ee0*/  PRMT R31, RZ, 0x7610, R31 ;  /* 0x00007610ff1f7816 */ /* 0x000fcc000000001f */
[----:B------:R0:W2:Y:S01]  /*39ef0*/  @!P1 LDG.E.U8 R31, desc[UR18][R32.64] ;  /* 0x00000012201f9981 */ /* 0x0000a2000c1e1100 */
[----:B---3--:R-:W-:Y:S02]  /*39f00*/  IADD3 R37, P3, PT, R5, R37, RZ ;  /* 0x0000002505257210 */ /* 0x008fe40007f7e0ff */
[----:B0-----:R-:W-:-:S03]  /*39f10*/  PRMT R32, RZ, 0x7610, R32 ;  /* 0x00007610ff207816 */ /* 0x001fc60000000020 */
[----:B------:R-:W-:Y:S01]  /*39f20*/  IMAD.X R39, R6, 0x1, R39, P3 ;  /* 0x0000000106277824 */ /* 0x000fe200018e0627 */
[----:B------:R-:W-:Y:S02]  /*39f30*/  PRMT R33, RZ, 0x7610, R33 ;  /* 0x00007610ff217816 */ /* 0x000fe40000000021 */
[----:B------:R0:W3:Y:S04]  /*39f40*/  @!P1 LDG.E.U8 R32, desc[UR18][R34.64] ;  /* 0x0000001222209981 */ /* 0x0000e8000c1e1100 */
[----:B------:R1:W-:Y:S01]  /*39f50*/  STL [R1+0x938], R37 ;  /* 0x0009382501007387 */ /* 0x0003e20000100800 */
[----:B0-----:R-:W-:Y:S02]  /*39f60*/  @!P1 IMAD.MOV.U32 R34, RZ, RZ, R37 ;  /* 0x000000ffff229224 */ /* 0x001fe400078e0025 */
[----:B------:R-:W-:Y:S01]  /*39f70*/  @!P1 IMAD.MOV.U32 R35, RZ, RZ, R39 ;  /* 0x000000ffff239224 */ /* 0x000fe200078e0027 */
[----:B------:R-:W-:Y:S04]  /*39f80*/  STL [R1+0x934], R39 ;  /* 0x0009342701007387 */ /* 0x000fe80000100800 */
[----:B------:R-:W3:Y:S04]  /*39f90*/  LDL.LU R41, [R1+0x954] ;  /* 0x0009540001297983 */ /* 0x000ee80000300800 */
[----:B------:R0:W3:Y:S02]  /*39fa0*/  @!P1 LDG.E.U8 R33, desc[UR18][R34.64] ;  /* 0x0000001222219981 */ /* 0x0000e4000c1e1100 */
[----:B0-----:R-:W-:-:S02]  /*39fb0*/  PRMT R34, RZ, 0x7610, R34 ;  /* 0x00007610ff227816 */ /* 0x001fc40000000022 */
[----:B----4-:R-:W-:-:S05]  /*39fc0*/  IADD3 R0, P3, PT, R5, R0, RZ ;  /* 0x0000000005007210 */ /* 0x010fca0007f7e0ff */
[----:B--2---:R-:W-:Y:S01]  /*39fd0*/  IMAD.X R36, R6, 0x1, R36, P3 ;  /* 0x0000000106247824 */ /* 0x004fe200018e0624 */
[----:B------:R-:W-:Y:S03]  /*39fe0*/  STL [R1+0x940], R0 ;  /* 0x0009400001007387 */ /* 0x000fe60000100800 */
[----:B-1----:R-:W-:Y:S01]  /*39ff0*/  @!P1 IMAD.MOV.U32 R37, RZ, RZ, R36 ;  /* 0x000000ffff259224 */ /* 0x002fe200078e0024 */
[----:B------:R0:W-:Y:S02]  /*3a000*/  STL [R1+0x93c], R36 ;  /* 0x00093c2401007387 */ /* 0x0001e40000100800 */
[----:B0-----:R-:W-:Y:S02]  /*3a010*/  @!P1 IMAD.MOV.U32 R36, RZ, RZ, R0 ;  /* 0x000000ffff249224 */ /* 0x001fe400078e0000 */
[----:B------:R-:W2:Y:S04]  /*3a020*/  LDL.LU R0, [R1+0x958] ;  /* 0x0009580001007983 */ /* 0x000ea80000300800 */
[----:B------:R-:W4:Y:S04]  /*3a030*/  LDL.LU R40, [R1+0x95c] ;  /* 0x00095c0001287983 */ /* 0x000f280000300800 */
[----:B------:R0:W4:Y:S01]  /*3a040*/  @!P1 LDG.E.U8 R34, desc[UR18][R36.64] ;  /* 0x0000001224229981 */ /* 0x000122000c1e1100 */
[----:B------:R-:W-:-:S05]  /*3a050*/  IADD3 R4, P3, PT, R5, R4, RZ ;  /* 0x0000000405047210 */ /* 0x000fca0007f7e0ff */
[----:B------:R-:W-:Y:S01]  /*3a060*/  IMAD.X R38, R6, 0x1, R38, P3 ;  /* 0x0000000106267824 */ /* 0x000fe200018e0626 */
[----:B------:R1:W-:Y:S01]  /*3a070*/  STL [R1+0x948], R4 ;  /* 0x0009480401007387 */ /* 0x0003e20000100800 */
[----:B0-----:R-:W-:-:S03]  /*3a080*/  @!P1 IMAD.MOV.U32 R36, RZ, RZ, R4 ;  /* 0x000000ffff249224 */ /* 0x001fc600078e0004 */
[----:B------:R0:W-:Y:S04]  /*3a090*/  STL [R1+0x944], R38 ;  /* 0x0009442601007387 */ /* 0x0001e80000100800 */
[----:B-1----:R-:W4:Y:S01]  /*3a0a0*/  LDL.LU R4, [R1+0x960] ;  /* 0x0009600001047983 */ /* 0x002f220000300800 */
[----:B------:R-:W-:Y:S01]  /*3a0b0*/  @!P1 IMAD.MOV.U32 R37, RZ, RZ, R38 ;  /* 0x000000ffff259224 */ /* 0x000fe200078e0026 */
[----:B------:R-:W-:-:S05]  /*3a0c0*/  IADD3 R2, P3, PT, R5, R2, RZ ;  /* 0x0000000205027210 */ /* 0x000fca0007f7e0ff */
[----:B------:R-:W-:Y:S01]  /*3a0d0*/  IMAD.X R3, R6, 0x1, R3, P3 ;  /* 0x0000000106037824 */ /* 0x000fe200018e0603 */
[----:B------:R-:W-:Y:S01]  /*3a0e0*/  STL [R1+0x950], R2 ;  /* 0x0009500201007387 */ /* 0x000fe20000100800 */
[----:B0-----:R-:W-:Y:S02]  /*3a0f0*/  @!P1 IMAD.MOV.U32 R38, RZ, RZ, R2 ;  /* 0x000000ffff269224 */ /* 0x001fe400078e0002 */
[----:B------:R-:W-:Y:S01]  /*3a100*/  @!P1 IMAD.MOV.U32 R39, RZ, RZ, R3 ;  /* 0x000000ffff279224 */ /* 0x000fe200078e0003 */
[----:B------:R0:W-:Y:S04]  /*3a110*/  STL [R1+0x94c], R3 ;  /* 0x00094c0301007387 */ /* 0x0001e80000100800 */
[----:B0-----:R-:W4:Y:S04]  /*3a120*/  LDL.LU R3, [R1+0x974] ;  /* 0x0009740001037983 */ /* 0x001f280000300800 */
[----:B------:R-:W4:Y:S01]  /*3a130*/  LDL.LU R2, [R1+0x978] ;  /* 0x0009780001027983 */ /* 0x000f220000300800 */
[----:B------:R-:W-:-:S06]  /*3a140*/  PRMT R35, RZ, 0x7610, R35 ;  /* 0x00007610ff237816 */ /* 0x000fcc0000000023 */
[----:B------:R0:W4:Y:S02]  /*3a150*/  @!P1 LDG.E.U8 R35, desc[UR18][R36.64] ;  /* 0x0000001224239981 */ /* 0x000124000c1e1100 */
[----:B0-----:R-:W-:Y:S02]  /*3a160*/  PRMT R36, RZ, 0x7610, R36 ;  /* 0x00007610ff247816 */ /* 0x001fe40000000024 */
[----:B------:R-:W-:-:S04]  /*3a170*/  PRMT R37, RZ, 0x7610, R37 ;  /* 0x00007610ff257816 */ /* 0x000fc80000000025 */
[----:B------:R0:W4:Y:S01]  /*3a180*/  @!P1 LDG.E.U8 R36, desc[UR18][R38.64] ;  /* 0x0000001226249981 */ /* 0x000122000c1e1100 */
[----:B--2---:R-:W-:-:S05]  /*3a190*/  IADD3 R0, P3, PT, R5, R0, RZ ;  /* 0x0000000005007210 */ /* 0x004fca0007f7e0ff */
[----:B---3--:R-:W-:Y:S01]  /*3a1a0*/  IMAD.X R41, R6, 0x1, R41, P3 ;  /* 0x0000000106297824 */ /* 0x008fe200018e0629 */
[----:B------:R1:W-:Y:S01]  /*3a1b0*/  STL [R1+0x958], R0 ;  /* 0x0009580001007387 */ /* 0x0003e20000100800 */
[----:B0-----:R-:W-:-:S03]  /*3a1c0*/  @!P1 IMAD.MOV.U32 R38, RZ, RZ, R0 ;  /* 0x000000ffff269224 */ /* 0x001fc600078e0000 */
[----:B------:R0:W-:Y:S04]  /*3a1d0*/  STL [R1+0x954], R41 ;  /* 0x0009542901007387 */ /* 0x0001e80000100800 */
[----:B------:R-:W2:Y:S01]  /*3a1e0*/  LDL.LU R42, [R1+0x97c] ;  /* 0x00097c00012a7983 */ /* 0x000ea20000300800 */
[----:B------:R-:W-:-:S03]  /*3a1f0*/  @!P1 IMAD.MOV.U32 R39, RZ, RZ, R41 ;  /* 0x000000ffff279224 */ /* 0x000fc600078e0029 */
[----:B-1----:R-:W3:Y:S04]  /*3a200*/  LDL.LU R0, [R1+0x980] ;  /* 0x0009800001007983 */ /* 0x002ee80000300800 */
[----:B------:R1:W2:Y:S01]  /*3a210*/  @!P1 LDG.E.U8 R37, desc[UR18][R38.64] ;  /* 0x0000001226259981 */ /* 0x0002a2000c1e1100 */
[----:B----4-:R-:W-:-:S05]  /*3a220*/  IADD3 R4, P3, PT, R5, R4, RZ ;  /* 0x0000000405047210 */ /* 0x010fca0007f7e0ff */
[----:B------:R-:W-:Y:S01]  /*3a230*/  IMAD.X R40, R6, 0x1, R40, P3 ;  /* 0x0000000106287824 */ /* 0x000fe200018e0628 */
[----:B------:R-:W-:Y:S03]  /*3a240*/  STL [R1+0x960], R4 ;  /* 0x0009600401007387 */ /* 0x000fe60000100800 */
[----:B0-----:R-:W-:Y:S01]  /*3a250*/  @!P1 IMAD.MOV.U32 R41, RZ, RZ, R40 ;  /* 0x000000ffff299224 */ /* 0x001fe200078e0028 */
[----:B------:R0:W-:Y:S04]  /*3a260*/  STL [R1+0x95c], R40 ;  /* 0x00095c2801007387 */ /* 0x0001e80000100800 */
[----:B------:R-:W4:Y:S01]  /*3a270*/  LDL.LU R44, [R1+0x984] ;  /* 0x00098400012c7983 */ /* 0x000f220000300800 */
[----:B-1----:R-:W-:Y:S01]  /*3a280*/  PRMT R38, RZ, 0x7610, R38 ;  /* 0x00007610ff267816 */ /* 0x002fe20000000026 */
[----:B0-----:R-:W-:-:S02]  /*3a290*/  @!P1 IMAD.MOV.U32 R40, RZ, RZ, R4 ;  /* 0x000000ffff289224 */ /* 0x001fc400078e0004 */
[----:B------:R-:W4:Y:S04]  /*3a2a0*/  LDL.LU R4, [R1+0x988] ;  /* 0x0009880001047983 */ /* 0x000f280000300800 */
[----:B------:R0:W4:Y:S01]  /*3a2b0*/  @!P1 LDG.E.U8 R38, desc[UR18][R40.64] ;  /* 0x0000001228269981 */ /* 0x000122000c1e1100 */
        /* <DEDUP_REMOVED lines=11> */
[----:B---3--:R-:W-:-:S05]  /*3a370*/  IADD3 R0, P3, PT, R5, R0, RZ ;  /* 0x0000000005007210 */ /* 0x008fca0007f7e0ff */
[----:B--2---:R-:W-:Y:S01]  /*3a380*/  IMAD.X R42, R6, 0x1, R42, P3 ;  /* 0x00000001062a7824 */ /* 0x004fe200018e062a */
[----:B------:R-:W-:Y:S03]  /*3a390*/  STL [R1+0x980], R0 ;  /* 0x0009800001007387 */ /* 0x000fe60000100800 */
[----:B------:R-:W-:Y:S01]  /*3a3a0*/  @!P1 IMAD.MOV.U32 R43, RZ, RZ, R42 ;  /* 0x000000ffff2b9224 */ /* 0x000fe200078e002a */
[----:B------:R0:W-:Y:S04]  /*3a3b0*/  STL [R1+0x97c], R42 ;  /* 0x00097c2a01007387 */ /* 0x0001e80000100800 */
[----:B------:R-:W2:Y:S04]  /*3a3c0*/  LDL.LU R80, [R1+0x994] ;  /* 0x0009940001507983 */ /* 0x000ea80000300800 */
[----:B------:R-:W3:Y:S01]  /*3a3d0*/  LDL.LU R47, [R1+0x998] ;  /* 0x00099800012f7983 */ /* 0x000ee20000300800 */
[----:B0-----:R-:W-:-:S05]  /*3a3e0*/  @!P1 IMAD.MOV.U32 R42, RZ, RZ, R0 ;  /* 0x000000ffff2a9224 */ /* 0x001fca00078e0000 */
[----:B------:R0:W2:Y:S01]  /*3a3f0*/  @!P1 LDG.E.U8 R40, desc[UR18][R42.64] ;  /* 0x000000122a289981 */ /* 0x0000a2000c1e1100 */
[----:B----4-:R-:W-:-:S05]  /*3a400*/  IADD3 R4, P3, PT, R5, R4, RZ ;  /* 0x0000000405047210 */ /* 0x010fca0007f7e0ff */
[----:B------:R-:W-:Y:S01]  /*3a410*/  IMAD.X R44, R6, 0x1, R44, P3 ;  /* 0x00000001062c7824 */ /* 0x000fe200018e062c */
[----:B------:R1:W-:Y:S01]  /*3a420*/  STL [R1+0x988], R4 ;  /* 0x0009880401007387 */ /* 0x0003e20000100800 */
[----:B0-----:R-:W-:-:S03]  /*3a430*/  @!P1 IMAD.MOV.U32 R42, RZ, RZ, R4 ;  /* 0x000000ffff2a9224 */ /* 0x001fc600078e0004 */
[----:B------:R0:W-:Y:S04]  /*3a440*/  STL [R1+0x984], R44 ;  /* 0x0009842c01007387 */ /* 0x0001e80000100800 */
[----:B------:R-:W4:Y:S04]  /*3a450*/  LDL.LU R46, [R1+0x99c] ;  /* 0x00099c00012e7983 */ /* 0x000f280000300800 */
[----:B-1----:R-:W4:Y:S01]  /*3a460*/  LDL.LU R4, [R1+0x9a0] ;  /* 0x0009a00001047983 */ /* 0x002f220000300800 */
[----:B------:R-:W-:Y:S02]  /*3a470*/  IMAD.MOV.U32 R0, RZ, RZ, R45 ;  /* 0x000000ffff007224 */ /* 0x000fe400078e002d */
        /* <DEDUP_REMOVED lines=14> */
[----:B---3--:R-:W-:-:S05]  /*3a560*/  IADD3 R47, P3, PT, R5, R47, RZ ;  /* 0x0000002f052f7210 */ /* 0x008fca0007f7e0ff */
[----:B--2---:R-:W-:Y:S01]  /*3a570*/  IMAD.X R80, R6, 0x1, R80, P3 ;  /* 0x0000000106507824 */ /* 0x004fe200018e0650 */
[----:B------:R1:W-:Y:S04]  /*3a580*/  STL [R1+0x998], R47 ;  /* 0x0009982f01007387 */ /* 0x0003e80000100800 */
[----:B------:R2:W-:Y:S04]  /*3a590*/  STL [R1+0x994], R80 ;  /* 0x0009945001007387 */ /* 0x0005e80000100800 */
[----:B------:R-:W3:Y:S01]  /*3a5a0*/  LDL.LU R84, [R1+0x9bc] ;  /* 0x0009bc0001547983 */ /* 0x000ee20000300800 */
[----:B0-----:R-:W-:-:S03]  /*3a5b0*/  @!P1 IMAD.MOV.U32 R44, RZ, RZ, R47 ;  /* 0x000000ffff2c9224 */ /* 0x001fc600078e002f */
[----:B------:R-:W3:Y:S01]  /*3a5c0*/  LDL.LU R82, [R1+0x9c0] ;  /* 0x0009c00001527983 */ /* 0x000ee20000300800 */
[----:B------:R-:W-:-:S05]  /*3a5d0*/  @!P1 IMAD.MOV.U32 R45, RZ, RZ, R80 ;  /* 0x000000ffff2d9224 */ /* 0x000fca00078e0050 */
[----:B------:R0:W3:Y:S01]  /*3a5e0*/  @!P1 LDG.E.U8 R43, desc[UR18][R44.64] ;  /* 0x000000122c2b9981 */ /* 0x0000e2000c1e1100 */
[----:B----4-:R-:W-:-:S05]  /*3a5f0*/  IADD3 R4, P3, PT, R5, R4, RZ ;  /* 0x0000000405047210 */ /* 0x010fca0007f7e0ff */
[----:B------:R-:W-:Y:S01]  /*3a600*/  IMAD.X R46, R6, 0x1, R46, P3 ;  /* 0x00000001062e7824 */ /* 0x000fe200018e062e */
[----:B------:R-:W-:Y:S03]  /*3a610*/  STL [R1+0x9a0], R4 ;  /* 0x0009a00401007387 */ /* 0x000fe60000100800 */
[----:B-1----:R-:W-:Y:S01]  /*3a620*/  @!P1 IMAD.MOV.U32 R47, RZ, RZ, R46 ;  /* 0x000000ffff2f9224 */ /* 0x002fe200078e002e */
[----:B------:R1:W-:Y:S04]  /*3a630*/  STL [R1+0x99c], R46 ;  /* 0x00099c2e01007387 */ /* 0x0003e80000100800 */
[----:B--2---:R-:W2:Y:S01]  /*3a640*/  LDL.LU R80, [R1+0x9c4] ;  /* 0x0009c40001507983 */ /* 0x004ea20000300800 */
[----:B0-----:R-:W-:Y:S01]  /*3a650*/  PRMT R44, RZ, 0x7610, R44 ;  /* 0x00007610ff2c7816 */ /* 0x001fe2000000002c */
[----:B-1----:R-:W-:-:S02]  /*3a660*/  @!P1 IMAD.MOV.U32 R46, RZ, RZ, R4 ;  /* 0x000000ffff2e9224 */ /* 0x002fc400078e0004 */
[----:B------:R-:W4:Y:S04]  /*3a670*/  LDL.LU R4, [R1+0x9c8] ;  /* 0x0009c80001047983 */ /* 0x000f280000300800 */
[----:B------:R0:W2:Y:S01]  /*3a680*/  @!P1 LDG.E.U8 R44, desc[UR18][R46.64] ;  /* 0x000000122e2c9981 */ /* 0x0000a2000c1e1100 */
        /* <DEDUP_REMOVED lines=8> */
[----:B------:R-:W-:-:S02]  /*3a710*/  PRMT R45, RZ, 0x7610, R45 ;  /* 0x00007610ff2d7816 */ /* 0x000fc4000000002d */
[----:B------:R-:W-:-:S04]  /*3a720*/  PRMT R49, RZ, 0x7610, R49 ;  /* 0x00007610ff317816 */ /* 0x000fc80000000031 */
[----:B------:R0:W2:Y:S01]  /*3a730*/  @!P1 LDG.E.U8 R45, desc[UR18][R46.64] ;  /* 0x000000122e2d9981 */ /* 0x0000a2000c1e1100 */
[----:B------:R-:W-:Y:S02]  /*3a740*/  PRMT R51, RZ, 0x7610, R51 ;  /* 0x00007610ff337816 */ /* 0x000fe40000000033 */
[----:B---3--:R-:W-:-:S05]  /*3a750*/  IADD3 R82, P3, PT, R5, R82, RZ ;  /* 0x0000005205527210 */ /* 0x008fca0007f7e0ff */
[----:B------:R-:W-:Y:S01]  /*3a760*/  IMAD.X R84, R6, 0x1, R84, P3 ;  /* 0x0000000106547824 */ /* 0x000fe200018e0654 */
[----:B------:R-:W-:Y:S01]  /*3a770*/  STL [R1+0x9c0], R82 ;  /* 0x0009c05201007387 */ /* 0x000fe20000100800 */
[----:B0-----:R-:W-:Y:S02]  /*3a780*/  @!P1 IMAD.MOV.U32 R46, RZ, RZ, R82 ;  /* 0x000000ffff2e9224 */ /* 0x001fe400078e0052 */
[----:B------:R-:W-:Y:S01]  /*3a790*/  @!P1 IMAD.MOV.U32 R47, RZ, RZ, R84 ;  /* 0x000000ffff2f9224 */ /* 0x000fe200078e0054 */
[----:B------:R0:W-:Y:S04]  /*3a7a0*/  STL [R1+0x9bc], R84 ;  /* 0x0009bc5401007387 */ /* 0x0001e80000100800 */
[----:B------:R1:W3:Y:S04]  /*3a7b0*/  @!P1 LDG.E.U8 R49, desc[UR18][R46.64] ;  /* 0x000000122e319981 */ /* 0x0002e8000c1e1100 */
[----:B0-----:R-:W3:Y:S04]  /*3a7c0*/  LDL.LU R84, [R1+0x9d4] ;  /* 0x0009d40001547983 */ /* 0x001ee80000300800 */
[----:B------:R-:W3:Y:S01]  /*3a7d0*/  LDL.LU R82, [R1+0x9d8] ;  /* 0x0009d80001527983 */ /* 0x000ee20000300800 */
[----:B----4-:R-:W-:-:S05]  /*3a7e0*/  IADD3 R4, P3, PT, R5, R4, RZ ;  /* 0x0000000405047210 */ /* 0x010fca0007f7e0ff */
[----:B--2---:R-:W-:Y:S01]  /*3a7f0*/  IMAD.X R80, R6, 0x1, R80, P3 ;  /* 0x0000000106507824 */ /* 0x004fe200018e0650 */
[----:B------:R-:W-:Y:S01]  /*3a800*/  STL [R1+0x9c8], R4 ;  /* 0x0009c80401007387 */ /* 0x000fe20000100800 */
[----:B-1----:R-:W-:Y:S02]  /*3a810*/  @!P1 IMAD.MOV.U32 R46, RZ, RZ, R4 ;  /* 0x000000ffff2e9224 */ /* 0x002fe400078e0004 */
[----:B------:R-:W-:Y:S01]  /*3a820*/  @!P1 IMAD.MOV.U32 R47, RZ, RZ, R80 ;  /* 0x000000ffff2f9224 */ /* 0x000fe200078e0050 */
[----:B------:R0:W-:Y:S04]  /*3a830*/  STL [R1+0x9c4], R80 ;  /* 0x0009c45001007387 */ /* 0x0001e80000100800 */
[----:B------:R1:W2:Y:S04]  /*3a840*/  @!P1 LDG.E.U8 R51, desc[UR18][R46.64] ;  /* 0x000000122e339981 */ /* 0x0002a8000c1e1100 */
[----:B0-----:R-:W4:Y:S04]  /*3a850*/  LDL.LU R80, [R1+0x9dc] ;  /* 0x0009dc0001507983 */ /* 0x001f280000300800 */
[----:B------:R-:W2:Y:S01]  /*3a860*/  LDL.LU R4, [R1+0x9e0] ;  /* 0x0009e00001047983 */ /* 0x000ea20000300800 */
        /* <DEDUP_REMOVED lines=8> */
[----:B------:R-:W-:-:S02]  /*3a8f0*/  PRMT R53, RZ, 0x7610, R53 ;  /* 0x00007610ff357816 */ /* 0x000fc40000000035 */
[----:B------:R-:W-:-:S04]  /*3a900*/  PRMT R55, RZ, 0x7610, R55 ;  /* 0x00007610ff377816 */ /* 0x000fc80000000037 */
[----:B------:R0:W4:Y:S01]  /*3a910*/  @!P1 LDG.E.U8 R53, desc[UR18][R46.64] ;  /* 0x000000122e359981 */ /* 0x000122000c1e1100 */
        /* <DEDUP_REMOVED lines=10> */
[----:B--2---:R-:W-:-:S05]  /*3a9c0*/  IADD3 R4, P3, PT, R5, R4, RZ ;  /* 0x0000000405047210 */ /* 0x004fca0007f7e0ff */
[----:B----4-:R-:W-:Y:S01]  /*3a9d0*/  IMAD.X R80, R6, 0x1, R80, P3 ;  /* 0x0000000106507824 */ /* 0x010fe200018e0650 */
        /* <DEDUP_REMOVED lines=81> */
[----:B------:R-:W-:Y:S04]  /*3aef0*/  STL [R1+0xa40], R82 ;  /* 0x000a405201007387 */ /* 0x000fe80000100800 */
[----:B------:R1:W-:Y:S04]  /*3af00*/  STL [R1+0xa3c], R84 ;  /* 0x000a3c5401007387 */ /* 0x0003e80000100800 */
[----:B------:R-:W3:Y:S04]  /*3af10*/  LDL.LU R88, [R1+0xa44] ;  /* 0x000a440001587983 */ /* 0x000ee80000300800 */
[----:B------:R-:W3:Y:S01]  /*3af20*/  LDL.LU R86, [R1+0xa48] ;  /* 0x000a480001567983 */ /* 0x000ee20000300800 */
[----:B0-----:R-:W-:-:S02]  /*3af30*/  @!P1 IMAD.MOV.U32 R46, RZ, RZ, R82 ;  /* 0x000000ffff2e9224 */ /* 0x001fc400078e0052 */
[----:B------:R-:W-:-:S05]  /*3af40*/  @!P1 IMAD.MOV.U32 R47, RZ, RZ, R84 ;  /* 0x000000ffff2f9224 */ /* 0x000fca00078e0054 */
[----:B------:R0:W3:Y:S01]  /*3af50*/  @!P1 LDG.E.U8 R73, desc[UR18][R46.64] ;  /* 0x000000122e499981 */ /* 0x0000e2000c1e1100 */
[----:B--2---:R-:W-:-:S05]  /*3af60*/  IADD3 R4, P3, PT, R5, R4, RZ ;  /* 0x0000000405047210 */ /* 0x004fca0007f7e0ff */
[----:B----4-:R-:W-:Y:S01]  /*3af70*/  IMAD.X R80, R6, 0x1, R80, P3 ;  /* 0x0000000106507824 */ /* 0x010fe200018e0650 */
[----:B------:R-:W-:Y:S04]  /*3af80*/  STL [R1+0xa78], R4 ;  /* 0x000a780401007387 */ /* 0x000fe80000100800 */
[----:B------:R2:W-:Y:S04]  /*3af90*/  STL [R1+0xa74], R80 ;  /* 0x000a745001007387 */ /* 0x0005e80000100800 */
[----:B-1----:R-:W4:Y:S04]  /*3afa0*/  LDL.LU R84, [R1+0xa7c] ;  /* 0x000a7c0001547983 */ /* 0x002f280000300800 */
[----:B------:R-:W4:Y:S01]  /*3afb0*/  LDL.LU R82, [R1+0xa80] ;  /* 0x000a800001527983 */ /* 0x000f220000300800 */
[----:B0-----:R-:W-:-:S02]  /*3afc0*/  @!P1 IMAD.MOV.U32 R46, RZ, RZ, R4 ;  /* 0x000000ffff2e9224 */ /* 0x001fc400078e0004 */
[----:B------:R-:W-:Y:S02]  /*3afd0*/  @!P1 IMAD.MOV.U32 R47, RZ, RZ, R80 ;  /* 0x000000ffff2f9224 */ /* 0x000fe400078e0050 */
[----:B--2---:R-:W2:Y:S04]  /*3afe0*/  LDL.LU R80, [R1+0xa14] ;  /* 0x000a140001507983 */ /* 0x004ea80000300800 */
[----:B------:R-:W2:Y:S04]  /*3aff0*/  LDL.LU R4, [R1+0xa18] ;  /* 0x000a180001047983 */ /* 0x000ea80000300800 */
        /* <DEDUP_REMOVED lines=13> */
[----:B------:R-:W-:Y:S02]  /*3b0d0*/  PRMT R83, RZ, 0x7610, R83 ;  /* 0x00007610ff537816 */ /* 0x000fe40000000053 */
[----:B------:R-:W-:Y:S02]  /*3b0e0*/  PRMT R85, RZ, 0x7610, R85 ;  /* 0x00007610ff557816 */ /* 0x000fe40000000055 */
[----:B---3--:R-:W-:-:S05]  /*3b0f0*/  IADD3 R86, P3, PT, R5, R86, RZ ;  /* 0x0000005605567210 */ /* 0x008fca0007f7e0ff */
[----:B------:R-:W-:Y:S02]  /*3b100*/  IMAD.X R88, R6, 0x1, R88, P3 ;  /* 0x0000000106587824 */ /* 0x000fe400018e0658 */
[----:B0-----:R-:W-:Y:S02]  /*3b110*/  @!P1 IMAD.MOV.U32 R46, RZ, RZ, R86 ;  /* 0x000000ffff2e9224 */ /* 0x001fe400078e0056 */
[----:B------:R-:W-:-:S05]  /*3b120*/  @!P1 IMAD.MOV.U32 R47, RZ, RZ, R88 ;  /* 0x000000ffff2f9224 */ /* 0x000fca00078e0058 */
[----:B------:R0:W3:Y:S04]  /*3b130*/  @!P1 LDG.E.U8 R79, desc[UR18][R46.64] ;  /* 0x000000122e4f9981 */ /* 0x0000e8000c1e1100 */
[----:B------:R-:W-:Y:S04]  /*3b140*/  STL [R1+0xa48], R86 ;  /* 0x000a485601007387 */ /* 0x000fe80000100800 */
[----:B------:R-:W-:Y:S01]  /*3b150*/  STL [R1+0xa44], R88 ;  /* 0x000a445801007387 */ /* 0x000fe20000100800 */
[----:B----4-:R-:W-:-:S05]  /*3b160*/  IADD3 R82, P3, PT, R5, R82, RZ ;  /* 0x0000005205527210 */ /* 0x010fca0007f7e0ff */
[C---:B------:R-:W-:Y:S01]  /*3b170*/  IMAD.X R84, R6.reuse, 0x1, R84, P3 ;  /* 0x0000000106547824 */ /* 0x040fe200018e0654 */
[----:B--2---:R-:W-:Y:S01]  /*3b180*/  IADD3 R4, P3, PT, R5, R4, RZ ;  /* 0x0000000405047210 */ /* 0x004fe20007f7e0ff */
[----:B0-----:R-:W-:Y:S02]  /*3b190*/  @!P1 IMAD.MOV.U32 R46, RZ, RZ, R82 ;  /* 0x000000ffff2e9224 */ /* 0x001fe400078e0052 */
[----:B------:R-:W-:Y:S02]  /*3b1a0*/  @!P1 IMAD.MOV.U32 R47, RZ, RZ, R84 ;  /* 0x000000ffff2f9224 */ /* 0x000fe400078e0054 */
[----:B------:R-:W-:Y:S01]  /*3b1b0*/  IMAD.X R80, R6, 0x1, R80, P3 ;  /* 0x0000000106507824 */ /* 0x000fe200018e0650 */
[----:B------:R-:W-:Y:S04]  /*3b1c0*/  STL [R1+0xa80], R82 ;  /* 0x000a805201007387 */ /* 0x000fe80000100800 */
[----:B------:R0:W2:Y:S04]  /*3b1d0*/  @!P1 LDG.E.U8 R81, desc[UR18][R46.64] ;  /* 0x000000122e519981 */ /* 0x0000a8000c1e1100 */
[----:B------:R-:W-:Y:S01]  /*3b1e0*/  STL [R1+0xa7c], R84 ;  /* 0x000a7c5401007387 */ /* 0x000fe20000100800 */
[----:B0-----:R-:W-:-:S02]  /*3b1f0*/  @!P1 IMAD.MOV.U32 R46, RZ, RZ, R4 ;  /* 0x000000ffff2e9224 */ /* 0x001fc400078e0004 */
[----:B------:R-:W-:Y:S01]  /*3b200*/  @!P1 IMAD.MOV.U32 R47, RZ, RZ, R80 ;  /* 0x000000ffff2f9224 */ /* 0x000fe200078e0050 */
[----:B------:R-:W-:Y:S04]  /*3b210*/  STL [R1+0xa18], R4 ;  /* 0x000a180401007387 */ /* 0x000fe80000100800 */
[----:B------:R0:W-:Y:S04]  /*3b220*/  STL [R1+0xa14], R80 ;  /* 0x000a145001007387 */ /* 0x0001e80000100800 */
[----:B------:R1:W4:Y:S01]  /*3b230*/  @!P1 LDG.E.U8 R83, desc[UR18][R46.64] ;  /* 0x000000122e539981 */ /* 0x000322000c1e1100 */
[----:B0-----:R-:W-:Y:S01]  /*3b240*/  IMAD.MOV.U32 R80, RZ, RZ, R0 ;  /* 0x000000ffff507224 */ /* 0x001fe200078e0000 */
[----:B------:R-:W-:-:S05]  /*3b250*/  IADD3 R2, P3, PT, R5, R2, RZ ;  /* 0x0000000205027210 */ /* 0x000fca0007f7e0ff */
[----:B------:R-:W-:Y:S01]  /*3b260*/  IMAD.X R3, R6, 0x1, R3, P3 ;  /* 0x0000000106037824 */ /* 0x000fe200018e0603 */
[----:B------:R0:W-:Y:S01]  /*3b270*/  STL [R1+0xa50], R2 ;  /* 0x000a500201007387 */ /* 0x0001e20000100800 */
[----:B-1----:R-:W-:-:S03]  /*3b280*/  @!P1 IMAD.MOV.U32 R46, RZ, RZ, R2 ;  /* 0x000000ffff2e9224 */ /* 0x002fc600078e0002 */
[----:B------:R1:W-:Y:S01]  /*3b290*/  STL [R1+0xa4c], R3 ;  /* 0x000a4c0301007387 */ /* 0x0003e20000100800 */
[----:B------:R-:W-:-:S03]  /*3b2a0*/  @!P1 IMAD.MOV.U32 R47, RZ, RZ, R3 ;  /* 0x000000ffff2f9224 */ /* 0x000fc600078e0003 */
        /* <DEDUP_REMOVED lines=9> */
[----:B-1----:R-:W2:Y:S04]  /*3b340*/  LDL.LU R3, [R1+0x10] ;  /* 0x0000100001037983 */ /* 0x002ea80000300800 */
[----:B------:R0:W2:Y:S04]  /*3b350*/  @!P1 LDG.E.U8 R85, desc[UR18][R46.64] ;  /* 0x000000122e559981 */ /* 0x0000a8000c1e1100 */
[----:B------:R-:W2:Y:S04]  /*3b360*/  LDL.LU R46, [R1+0x31c] ;  /* 0x00031c00012e7983 */ /* 0x000ea80000300800 */
[----:B------:R-:W0:Y:S01]  /*3b370*/  LDL.LU R47, [R1+0x320] ;  /* 0x00032000012f7983 */ /* 0x000e220000300800 */
[----:B------:R-:W-:-:S02]  /*3b380*/  PRMT R87, RZ, 0x7610, R87 ;  /* 0x00007610ff577816 */ /* 0x000fc40000000057 */
[----:B0-----:R-:W-:-:S05]  /*3b390*/  IADD3 R47, P3, PT, R5, R47, RZ ;  /* 0x0000002f052f7210 */ /* 0x001fca0007f7e0ff */
[----:B--2---:R-:W-:Y:S01]  /*3b3a0*/  IMAD.X R46, R6, 0x1, R46, P3 ;  /* 0x00000001062e7824 */ /* 0x004fe200018e062e */
[----:B------:R0:W-:Y:S04]  /*3b3b0*/  STL [R1+0x320], R47 ;  /* 0x0003202f01007387 */ /* 0x0001e80000100800 */
[----:B------:R1:W-:Y:S01]  /*3b3c0*/  STL [R1+0x31c], R46 ;  /* 0x00031c2e01007387 */ /* 0x0003e20000100800 */
[----:B0-----:R-:W-:-:S04]  /*3b3d0*/  @!P1 LOP3.LUT R47, R47, R46, RZ, 0x3c, !PT ;  /* 0x0000002e2f2f9212 */ /* 0x001fc800078e3cff */
[----:B-1----:R-:W-:-:S04]  /*3b3e0*/  @!P1 LOP3.LUT R46, R47, R46, RZ, 0x3c, !PT ;  /* 0x0000002e2f2e9212 */ /* 0x002fc800078e3cff */
[----:B------:R-:W-:-:S05]  /*3b3f0*/  @!P1 LOP3.LUT R47, R47, R46, RZ, 0x3c, !PT ;  /* 0x0000002e2f2f9212 */ /* 0x000fca00078e3cff */
[----:B------:R0:W2:Y:S04]  /*3b400*/  @!P1 LDG.E.U8 R87, desc[UR18][R46.64] ;  /* 0x000000122e579981 */ /* 0x0000a8000c1e1100 */
[----:B------:R-:W2:Y:S04]  /*3b410*/  LDL.LU R46, [R1+0x304] ;  /* 0x00030400012e7983 */ /* 0x000ea80000300800 */
[----:B------:R-:W0:Y:S01]  /*3b420*/  LDL.LU R47, [R1+0x308] ;  /* 0x00030800012f7983 */ /* 0x000e220000300800 */
[----:B------:R-:W-:Y:S02]  /*3b430*/  PRMT R89, RZ, 0x7610, R89 ;  /* 0x00007610ff597816 */ /* 0x000fe40000000059 */
[----:B------:R-:W-:-:S02]  /*3b440*/  PRMT R91, RZ, 0x7610, R91 ;  /* 0x00007610ff5b7816 */ /* 0x000fc4000000005b */
[----:B0-----:R-:W-:-:S05]  /*3b450*/  IADD3 R47, P3, PT, R5, R47, RZ ;  /* 0x0000002f052f7210 */ /* 0x001fca0007f7e0ff */
[----:B--2---:R-:W-:Y:S01]  /*3b460*/  IMAD.X R46, R6, 0x1, R46, P3 ;  /* 0x00000001062e7824 */ /* 0x004fe200018e062e */
[----:B------:R0:W-:Y:S01]  /*3b470*/  STL [R1+0x308], R47 ;  /* 0x0003082f01007387 */ /* 0x0001e20000100800 */
[----:B------:R-:W-:-:S03]  /*3b480*/  IADD3 R0, P3, PT, R5, R0, RZ ;  /* 0x0000000005007210 */ /* 0x000fc60007f7e0ff */
[----:B------:R1:W-:Y:S01]  /*3b490*/  STL [R1+0x304], R46 ;  /* 0x0003042e01007387 */ /* 0x0003e20000100800 */
[----:B0-----:R-:W-:-:S04]  /*3b4a0*/  @!P1 LOP3.LUT R47, R47, R46, RZ, 0x3c, !PT ;  /* 0x0000002e2f2f9212 */ /* 0x001fc800078e3cff */
[----:B-1----:R-:W-:Y:S01]  /*3b4b0*/  @!P1 LOP3.LUT R46, R47, R46, RZ, 0x3c, !PT ;  /* 0x0000002e2f2e9212 */ /* 0x002fe200078e3cff */
[----:B------:R-:W-:-:S03]  /*3b4c0*/  IMAD.X R2, R6, 0x1, R2, P3 ;  /* 0x0000000106027824 */ /* 0x000fc600018e0602 */
[----:B------:R-:W-:-:S05]  /*3b4d0*/  @!P1 LOP3.LUT R47, R47, R46, RZ, 0x3c, !PT ;  /* 0x0000002e2f2f9212 */ /* 0x000fca00078e3cff */
[----:B------:R0:W2:Y:S04]  /*3b4e0*/  @!P1 LDG.E.U8 R89, desc[UR18][R46.64] ;  /* 0x000000122e599981 */ /* 0x0000a8000c1e1100 */
[----:B------:R1:W-:Y:S01]  /*3b4f0*/  STL [R1+0x318], R0 ;  /* 0x0003180001007387 */ /* 0x0003e20000100800 */
[----:B0-----:R-:W-:Y:S02]  /*3b500*/  @!P1 IMAD.MOV.U32 R46, RZ, RZ, R0 ;  /* 0x000000ffff2e9224 */ /* 0x001fe400078e0000 */
[----:B------:R-:W-:Y:S01]  /*3b510*/  @!P1 IMAD.MOV.U32 R47, RZ, RZ, R2 ;  /* 0x000000ffff2f9224 */ /* 0x000fe200078e0002 */
[----:B------:R0:W-:Y:S04]  /*3b520*/  STL [R1+0x314], R2 ;  /* 0x0003140201007387 */ /* 0x0001e80000100800 */
[----:B------:R0:W2:Y:S04]  /*3b530*/  @!P1 LDG.E.U8 R91, desc[UR18][R46.64] ;  /* 0x000000122e5b9981 */ /* 0x0000a8000c1e1100 */
[----:B------:R-:W2:Y:S04]  /*3b540*/  LDL.LU R46, [R1+0x30c] ;  /* 0x00030c00012e7983 */ /* 0x000ea80000300800 */
[----:B------:R-:W2:Y:S01]  /*3b550*/  LDL.LU R47, [R1+0x310] ;  /* 0x00031000012f7983 */ /* 0x000ea20000300800 */
[----:B-1----:R-:W1:Y:S01]  /*3b560*/  S2R R0, SR_TID.X ;  /* 0x0000000000007919 */ /* 0x002e620000002100 */
[----:B------:R-:W-:-:S02]  /*3b570*/  PRMT R93, RZ, 0x7610, R93 ;  /* 0x00007610ff5d7816 */ /* 0x000fc4000000005d */
[----:B-1----:R-:W-:-:S04]  /*3b580*/  LOP3.LUT R0, R0, 0x7f, RZ, 0xc0, !PT ;  /* 0x0000007f00007812 */ /* 0x002fc800078ec0ff */
[----:B0-----:R-:W-:-:S05]  /*3b590*/  LOP3.LUT R2, R0, 0x20, RZ, 0x3c, !PT ;  /* 0x0000002000027812 */ /* 0x001fca00078e3cff */
[----:B------:R-:W-:Y:S04]  /*3b5a0*/  STS.U8 [R2+UR9+0x9d00], R80 ;  /* 0x009d005002007988 */ /* 0x000fe80008000009 */
[----:B------:R-:W-:Y:S04]  /*3b5b0*/  STS.U8 [R2+UR9+0xa100], R82 ;  /* 0x00a1005202007988 */ /* 0x000fe80008000009 */
[----:B------:R-:W-:Y:S04]  /*3b5c0*/  STS.U8 [R2+UR9+0xa500], R84 ;  /* 0x00a5005402007988 */ /* 0x000fe80008000009 */
[----:B------:R-:W-:Y:S04]  /*3b5d0*/  STS.U8 [R2+UR9+0xa900], R86 ;  /* 0x00a9005602007988 */ /* 0x000fe80008000009 */
[----:B------:R-:W-:Y:S04]  /*3b5e0*/  STS.U8 [R2+UR9+0xad00], R88 ;  /* 0x00ad005802007988 */ /* 0x000fe80008000009 */
[----:B------:R-:W-:Y:S01]  /*3b5f0*/  STS.U8 [R2+UR9+0xb100], R90 ;  /* 0x00b1005a02007988 */ /* 0x000fe20008000009 */
[----:B--2---:R-:W-:-:S05]  /*3b600*/  IADD3 R47, P3, PT, R5, R47, RZ ;  /* 0x0000002f052f7210 */ /* 0x004fca0007f7e0ff */
[----:B------:R-:W-:Y:S01]  /*3b610*/  IMAD.X R46, R6, 0x1, R46, P3 ;  /* 0x00000001062e7824 */ /* 0x000fe200018e062e */
[----:B------:R0:W-:Y:S04]  /*3b620*/  STL [R1+0x310], R47 ;  /* 0x0003102f01007387 */ /* 0x0001e80000100800 */
[----:B------:R1:W-:Y:S01]  /*3b630*/  STL [R1+0x30c], R46 ;  /* 0x00030c2e01007387 */ /* 0x0003e20000100800 */
[----:B0-----:R-:W-:-:S04]  /*3b640*/  @!P1 LOP3.LUT R47, R47, R46, RZ, 0x3c, !PT ;  /* 0x0000002e2f2f9212 */ /* 0x001fc800078e3cff */
[----:B-1----:R-:W-:-:S04]  /*3b650*/  @!P1 LOP3.LUT R46, R47, R46, RZ, 0x3c, !PT ;  /* 0x0000002e2f2e9212 */ /* 0x002fc800078e3cff */
[----:B------:R-:W-:-:S05]  /*3b660*/  @!P1 LOP3.LUT R47, R47, R46, RZ, 0x3c, !PT ;  /* 0x0000002e2f2f9212 */ /* 0x000fca00078e3cff */
[----:B------:R0:W2:Y:S04]  /*3b670*/  @!P1 LDG.E.U8 R93, desc[UR18][R46.64] ;  /* 0x000000122e5d9981 */ /* 0x0000a8000c1e1100 */
[----:B------:R-:W2:Y:S04]  /*3b680*/  LDL.LU R46, [R1+0x58] ;  /* 0x00005800012e7983 */ /* 0x000ea80000300800 */
[----:B------:R-:W3:Y:S04]  /*3b690*/  LDL.LU R47, [R1+0x40] ;  /* 0x00004000012f7983 */ /* 0x000ee80000300800 */
[----:B------:R-:W4:Y:S04]  /*3b6a0*/  LDL.LU R80, [R1+0x1304] ;  /* 0x0013040001507983 */ /* 0x000f280000300800 */
[----:B------:R-:W4:Y:S04]  /*3b6b0*/  LDL.LU R82, [R1+0x1300] ;  /* 0x0013000001527983 */ /* 0x000f280000300800 */
[----:B------:R-:W4:Y:S04]  /*3b6c0*/  LDL.LU R84, [R1+0x12fc] ;  /* 0x0012fc0001547983 */ /* 0x000f280000300800 */
[----:B------:R-:W4:Y:S04]  /*3b6d0*/  LDL.LU R86, [R1+0x12f8] ;  /* 0x0012f80001567983 */ /* 0x000f280000300800 */
[----:B------:R-:W4:Y:S04]  /*3b6e0*/  LDL.LU R88, [R1+0x12f4] ;  /* 0x0012f40001587983 */ /* 0x000f280000300800 */
[----:B------:R-:W4:Y:S04]  /*3b6f0*/  LDL.LU R90, [R1+0x12f0] ;  /* 0x0012f000015a7983 */ /* 0x000f280000300800 */
[----:B------:R1:W-:Y:S04]  /*3b700*/  STS.U8 [R2+UR9+0xb500], R92 ;  /* 0x00b5005c02007988 */ /* 0x0003e80008000009 */
[----:B-1----:R-:W4:Y:S04]  /*3b710*/  LDL.LU R92, [R1+0x12ec] ;  /* 0x0012ec00015c7983 */ /* 0x002f280000300800 */
[----:B--2---:R-:W-:Y:S04]  /*3b720*/  STS.U8 [R2+UR9+0xb900], R46 ;  /* 0x00b9002e02007988 */ /* 0x004fe80008000009 */
[----:B---3--:R-:W-:Y:S04]  /*3b730*/  STS.U8 [R2+UR9+0xbd00], R47 ;  /* 0x00bd002f02007988 */ /* 0x008fe80008000009 */
[----:B------:R1:W-:Y:S04]  /*3b740*/  STS.U8 [R2+UR9+0xc100], R4 ;  /* 0x00c1000402007988 */ /* 0x0003e80008000009 */
[----:B------:R2:W-:Y:S04]  /*3b750*/  STS.U8 [R2+UR9+0xc500], R3 ;  /* 0x00c5000302007988 */ /* 0x0005e80008000009 */
[----:B-1----:R-:W3:Y:S04]  /*3b760*/  LDL.LU R4, [R1+0x18c] ;  /* 0x00018c0001047983 */ /* 0x002ee80000300800 */
[----:B--2---:R-:W2:Y:S04]  /*3b770*/  LDL.LU R3, [R1+0x178] ;  /* 0x0001780001037983 */ /* 0x004ea80000300800 */
[----:B------:R-:W2:Y:S04]  /*3b780*/  LDL.LU R46, [R1+0x24] ;  /* 0x00002400012e7983 */ /* 0x000ea80000300800 */
[----:B------:R-:W2:Y:S04]  /*3b790*/  LDL.LU R47, [R1+0xc] ;  /* 0x00000c00012f7983 */ /* 0x000ea80000300800 */
[----:B----4-:R1:W-:Y:S04]  /*3b7a0*/  STS.U8 [R2+UR9+0xc900], R90 ;  /* 0x00c9005a02007988 */ /* 0x0103e80008000009 */
[----:B------:R4:W-:Y:S04]  /*3b7b0*/  STS.U8 [R2+UR9+0xcd00], R78 ;  /* 0x00cd004e02007988 */ /* 0x0009e80008000009 */
[----:B------:R0:W-:Y:S04]  /*3b7c0*/  STS.U8 [R2+UR9+0xd100], R66 ;  /* 0x00d1004202007988 */ /* 0x0001e80008000009 */
[----:B-1----:R-:W2:Y:S04]  /*3b7d0*/  LDL.LU R90, [R1+0x3c] ;  /* 0x00003c00015a7983 */ /* 0x002ea80000300800 */
[----:B----4-:R-:W4:Y:S04]  /*3b7e0*/  LDL.LU R78, [R1+0x54] ;  /* 0x00005400014e7983 */ /* 0x010f280000300800 */
[----:B0-----:R-:W4:Y:S04]  /*3b7f0*/  LDL.LU R66, [R1+0x6c] ;  /* 0x00006c0001427983 */ /* 0x001f280000300800 */
[----:B------:R0:W-:Y:S04]  /*3b800*/  STS.U8 [R2+UR9+0xd500], R54 ;  /* 0x00d5003602007988 */ /* 0x0001e80008000009 */
[----:B------:R1:W-:Y:S04]  /*3b810*/  STS.U8 [R2+UR9+0xd900], R9 ;  /* 0x00d9000902007988 */ /* 0x0003e80008000009 */
[----:B------:R1:W-:Y:S04]  /*3b820*/  STS.U8 [R2+UR9+0xdd00], R15 ;  /* 0x00dd000f02007988 */ /* 0x0003e80008000009 */
[----:B0-----:R-:W4:Y:S04]  /*3b830*/  LDL.LU R54, [R1+0x84] ;  /* 0x0000840001367983 */ /* 0x001f280000300800 */
[----:B-1----:R-:W4:Y:S04]  /*3b840*/  LDL.LU R9, [R1+0x9c] ;  /* 0x00009c0001097983 */ /* 0x002f280000300800 */
[----:B------:R-:W4:Y:S04]  /*3b850*/  LDL.LU R15, [R1+0xb4] ;  /* 0x0000b400010f7983 */ /* 0x000f280000300800 */
        /* <DEDUP_REMOVED lines=14> */
[----:B0-----:R-:W4:Y:S04]  /*3b940*/  LDL.LU R61, [R1+0x150] ;  /* 0x00015000013d7983 */ /* 0x001f280000300800 */
[----:B-1----:R-:W4:Y:S04]  /*3b950*/  LDL.LU R2, [R1+0x12e8] ;  /* 0x0012e80001027983 */ /* 0x002f280000300800 */
[----:B------:R-:W4:Y:S01]  /*3b960*/  LDL.LU R63, [R1+0x164] ;  /* 0x00016400013f7983 */ /* 0x000f220000300800 */
[----:B------:R-:W-:-:S05]  /*3b970*/  LOP3.LUT R0, R0, 0x30, RZ, 0x3c, !PT ;  /* 0x0000003000007812 */ /* 0x000fca00078e3cff */
[----:B---3--:R0:W-:Y:S04]  /*3b980*/  STS.U8 [R0+UR9+0x8180], R4 ;  /* 0x0081800400007988 */ /* 0x0081e80008000009 */
[----:B--2---:R1:W-:Y:S04]  /*3b990*/  STS.U8 [R0+UR9+0x8580], R3 ;  /* 0x0085800300007988 */ /* 0x0043e80008000009 */
[----:B0-----:R-:W2:Y:S04]  /*3b9a0*/  LDL.LU R4, [R1+0x12e4] ;  /* 0x0012e40001047983 */ /* 0x001ea80000300800 */
[----:B-1----:R-:W3:Y:S04]  /*3b9b0*/  LDL.LU R3, [R1+0x12e0] ;  /* 0x0012e00001037983 */ /* 0x002ee80000300800 */
[----:B----4-:R0:W-:Y:S04]  /*3b9c0*/  STS.U8 [R0+UR9+0x8980], R63 ;  /* 0x0089803f00007988 */ /* 0x0101e80008000009 */
[----:B------:R1:W-:Y:S04]  /*3b9d0*/  STS.U8 [R0+UR9+0x8d80], R61 ;  /* 0x008d803d00007988 */ /* 0x0003e80008000009 */
[----:B------:R4:W-:Y:S04]  /*3b9e0*/  STS.U8 [R0+UR9+0x9180], R59 ;  /* 0x0091803b00007988 */ /* 0x0009e80008000009 */
[----:B0-----:R-:W2:Y:S04]  /*3b9f0*/  LDL.LU R63, [R1+0x174] ;  /* 0x00017400013f7983 */ /* 0x001ea80000300800 */
[----:B-1----:R-:W2:Y:S04]  /*3ba00*/  LDL.LU R61, [R1+0x160] ;  /* 0x00016000013d7983 */ /* 0x002ea80000300800 */
[----:B------:R0:W-:Y:S04]  /*3ba10*/  STS.U8 [R0+UR9+0x9580], R45 ;  /* 0x0095802d00007988 */ /* 0x0001e80008000009 */
[----:B----4-:R-:W4:Y:S04]  /*3ba20*/  LDL.LU R59, [R1+0x14c] ;  /* 0x00014c00013b7983 */ /* 0x010f280000300800 */
        /* <DEDUP_REMOVED lines=28> */
[----:B------:R0:W-:Y:S02]  /*3bbf0*/  STS.U8 [R0+UR9+0xd180], R64 ;  /* 0x00d1804000007988 */ /* 0x0001e40008000009 */
[----:B0-----:R-:W0:Y:S01]  /*3bc00*/  S2R R64, SR_TID.X ;  /* 0x0000000000407919 */ /* 0x001e220000002100 */
[----:B------:R-:W1:Y:S01]  /*3bc10*/  S2R R76, SR_TID.X ;  /* 0x00000000004c7919 */ /* 0x000e620000002100 */
[----:B------:R-:W3:Y:S01]  /*3bc20*/  LDL.LU R0, [R1+0x12dc] ;  /* 0x0012dc0001007983 */ /* 0x000ee20000300800 */
[----:B0-----:R-:W-:-:S04]  /*3bc30*/  LOP3.LUT R64, R64, 0x7f, RZ, 0xc0, !PT ;  /* 0x0000007f40407812 */ /* 0x001fc800078ec0ff */
[----:B------:R-:W-:-:S05]  /*3bc40*/  LOP3.LUT R64, R64, 0x30, RZ, 0x3c, !PT ;  /* 0x0000003040407812 */ /* 0x000fca00078e3cff */
[----:B------:R0:W-:Y:S02]  /*3bc50*/  STS.U8 [R64+UR9+0xd580], R52 ;  /* 0x00d5803440007988 */ /* 0x0001e40008000009 */
[----:B0-----:R-:W0:Y:S01]  /*3bc60*/  S2R R64, SR_TID.X ;  /* 0x0000000000407919 */ /* 0x001e220000002100 */
[----:B-1----:R-:W-:-:S04]  /*3bc70*/  LOP3.LUT R76, R76, 0x7f, RZ, 0xc0, !PT ;  /* 0x0000007f4c4c7812 */ /* 0x002fc800078ec0ff */
[----:B------:R-:W-:-:S05]  /*3bc80*/  LOP3.LUT R52, R76, 0x30, RZ, 0x3c, !PT ;  /* 0x000000304c347812 */ /* 0x000fca00078e3cff */
        /* <DEDUP_REMOVED lines=12> */
[----:B--2---:R-:W-:Y:S04]  /*3bd50*/  STS.U8 [R76+UR9+0x8200], R88 ;  /* 0x008200584c007988 */ /* 0x004fe80008000009 */
[----:B------:R-:W-:Y:S04]  /*3bd60*/  STS.U8 [R76+UR9+0x8600], R63 ;  /* 0x0086003f4c007988 */ /* 0x000fe80008000009 */
[----:B------:R-:W-:Y:S04]  /*3bd70*/  STS.U8 [R76+UR9+0x8a00], R61 ;  /* 0x008a003d4c007988 */ /* 0x000fe80008000009 */
[----:B----4-:R-:W-:Y:S04]  /*3bd80*/  STS.U8 [R76+UR9+0x8e00], R59 ;  /* 0x008e003b4c007988 */ /* 0x010fe80008000009 */
        /* <DEDUP_REMOVED lines=13> */
[----:B---3--:R0:W-:Y:S04]  /*3be60*/  STS.U8 [R76+UR9+0xc600], R3 ;  /* 0x00c600034c007988 */ /* 0x0081e80008000009 */
        /* <DEDUP_REMOVED lines=91> */
[----:B------:R0:W-:Y:S04]  /*3c420*/  STS.U8 [R61+UR9+0x9700], R33 ;  /* 0x009700213d007988 */ /* 0x0001e80008000009 */
        /* <DEDUP_REMOVED lines=8> */
[----:B------:R-:W2:Y:S04]  /*3c4b0*/  LDL.LU R21, [R1+0x118] ;  /* 0x0001180001157983 */ /* 0x000ea80000300800 */
        /* <DEDUP_REMOVED lines=10> */
[----:B------:R-:W2:Y:S04]  /*3c560*/  LDL.LU R90, [R1+0x8c] ;  /* 0x00008c00015a7983 */ /* 0x000ea80000300800 */
[----:B------:R-:W-:Y:S04]  /*3c570*/  STS.U8 [R61+UR9+0xbf00], R63 ;  /* 0x00bf003f3d007988 */ /* 0x000fe80008000009 */
[----:B0-----:R-:W2:Y:S04]  /*3c580*/  LDL.LU R46, [R1+0x74] ;  /* 0x00007400012e7983 */ /* 0x001ea80000300800 */
[----:B------:R0:W-:Y:S04]  /*3c590*/  STS.U8 [R61+UR9+0xc300], R3 ;  /* 0x00c300033d007988 */ /* 0x0001e80008000009 */
[----:B------:R1:W-:Y:S04]  /*3c5a0*/  STS.U8 [R61+UR9+0xc700], R2 ;  /* 0x00c700023d007988 */ /* 0x0003e80008000009 */
[----:B0-----:R-:W2:Y:S04]  /*3c5b0*/  LDL.LU R3, [R1+0x12d0] ;  /* 0x0012d00001037983 */ /* 0x001ea80000300800 */
[----:B-1----:R-:W2:Y:S04]  /*3c5c0*/  LDL.LU R2, [R1+0x12cc] ;  /* 0x0012cc0001027983 */ /* 0x002ea80000300800 */
        /* <DEDUP_REMOVED lines=29> */
[----:B------:R1:W-:Y:S04]  /*3c7a0*/  STS.U8 [R47+UR9+0xbb80], R3 ;  /* 0x00bb80032f007988 */ /* 0x0003e80008000009 */
[----:B------:R2:W-:Y:S04]  /*3c7b0*/  STS.U8 [R47+UR9+0xbf80], R4 ;  /* 0x00bf80042f007988 */ /* 0x0005e80008000009 */
[----:B0-----:R0:W5:Y:S04]  /*3c7c0*/  LDL.LU R2, [R1+0x12c8] ;  /* 0x0012c80001027983 */ /* 0x0011680000300800 */
[----:B-1----:R0:W5:Y:S04]  /*3c7d0*/  LDL.LU R3, [R1+0x12c4] ;  /* 0x0012c40001037983 */ /* 0x0021680000300800 */
[----:B--2---:R0:W5:Y:S04]  /*3c7e0*/  LDL.LU R4, [R1+0x12c0] ;  /* 0x0012c00001047983 */ /* 0x0041680000300800 */
[----:B------:R1:W-:Y:S04]  /*3c7f0*/  STS.U8 [R47+UR9+0xc380], R0 ;  /* 0x00c380002f007988 */ /* 0x0003e80008000009 */
[----:B-1----:R0:W5:Y:S04]  /*3c800*/  LDL.LU R0, [R1+0x12bc] ;  /* 0x0012bc0001007983 */ /* 0x0021680000300800 */
        /* <DEDUP_REMOVED lines=16> */
[----:B-1----:R-:W1:Y:S01]  /*3c910*/  FENCE.VIEW.ASYNC.S ;  /* 0x00000000000073c6 */ /* 0x002e620000000000 */
[----:B------:R-:W-:Y:S01]  /*3c920*/  ULEA UR6, UR11, UR9, 0x3 ;  /* 0x000000090b067291 */ /* 0x000fe2000f8e18ff */
[----:B------:R-:W-:-:S03]  /*3c930*/  UMOV UR4, UR5 ;  /* 0x0000000500047c82 */ /* 0x000fc60008000000 */
[----:B------:R-:W-:Y:S01]  /*3c940*/  UIADD3 UR6, UPT, UPT, UR6, 0x18000, URZ ;  /* 0x0001800006067890 */ /* 0x000fe2000fffe0ff */
[----:B-1----:R-:W-:Y:S06]  /*3c950*/  BAR.SYNC.DEFER_BLOCKING 0x0 ;  /* 0x0000000000007b1d */ /* 0x002fec0000010000 */
[----:B0-----:R-:W-:Y:S05]  /*3c960*/  @P0 BRA `(.L_x_9) ;  /* 0x0000000000480947 */ /* 0x001fea0003800000 */
[----:B------:R-:W-:Y:S01]  /*3c970*/  UMOV UR13, 0x40004040 ;  /* 0x40004040000d7882 */ /* 0x000fe20000000000 */
[----:B------:R-:W-:Y:S01]  /*3c980*/  UMOV UR15, 0x40004040 ;  /* 0x40004040000f7882 */ /* 0x000fe20000000000 */
[----:B------:R-:W-:Y:S01]  /*3c990*/  UMOV UR16, 0x0 ;  /* 0x0000000000107882 */ /* 0x000fe20000000000 */
[----:B------:R-:W-:Y:S01]  /*3c9a0*/  UMOV UR17, 0x8408010 ;  /* 0x0840801000117882 */ /* 0x000fe20000000000 */
[----:B------:R-:W-:Y:S01]  /*3c9b0*/  UMOV UR32, 0x0 ;  /* 0x0000000000207882 */ /* 0x000fe20000000000 */
[----:B------:R-:W-:Y:S01]  /*3c9c0*/  UMOV UR33, 0x8408010 ;  /* 0x0840801000217882 */ /* 0x000fe20000000000 */
[----:B------:R-:W-:Y:S01]  /*3c9d0*/  UMOV UR34, 0x0 ;  /* 0x0000000000227882 */ /* 0x000fe20000000000 */
[----:B------:R-:W-:Y:S01]  /*3c9e0*/  UMOV UR35, 0x8408010 ;  /* 0x0840801000237882 */ /* 0x000fe20000000000 */
[----:B------:R-:W-:Y:S01]  /*3c9f0*/  UMOV UR7, URZ ;  /* 0x000000ff00077c82 */ /* 0x000fe20008000000 */
[----:B------:R0:W-:Y:S01]  /*3ca00*/  UTCQMMA gdesc[UR12], gdesc[UR14], tmem[UR8], tmem[UR16], idesc[UR17], UPT ;  /* 0x00ff100e0c0075ea */ /* 0x0001e2000b800308 */
        /* <DEDUP_REMOVED lines=8> */
.L_x_9:
[----:B------:R-:W2:Y:S04]  /*3ca90*/  LDL R8, [R1+0xdd4] ;  /* 0x000dd40001087983 */ /* 0x000ea80000100800 */
[----:B------:R-:W2:Y:S01]  /*3caa0*/  LDL.LU R7, [R1+0xdcc] ;  /* 0x000dcc0001077983 */ /* 0x000ea20000300800 */
[----:B------:R-:W-:-:S04]  /*3cab0*/  UIADD3 UR11, UPT, UPT, UR11, 0x1, URZ ;  /* 0x000000010b0b7890 */ /* 0x000fc8000fffe0ff */
[----:B------:R-:W-:-:S04]  /*3cac0*/  UISETP.GT.AND UP1, UPT, UR11, 0x1, UPT ;  /* 0x000000010b00788c */ /* 0x000fc8000bf24270 */
[----:B0-----:R-:W-:Y:S02]  /*3cad0*/  USEL UR5, URZ, 0x1, !UP1 ;  /* 0x00000001ff057887 */ /* 0x001fe4000c800000 */
[----:B------:R-:W-:Y:S02]  /*3cae0*/  USEL UR11, UR11, URZ, !UP1 ;  /* 0x000000ff0b0b7287 */ /* 0x000fe4000c800000 */
[----:B------:R-:W-:Y:S01]  /*3caf0*/  ULOP3.LUT UR5, UR4, UR5, URZ, 0x3c, !UPT ;  /* 0x0000000504057292 */ /* 0x000fe2000f8e3cff */
[----:B--2---:R-:W-:Y:S02]  /*3cb00*/  ISETP.NE.U32.AND P1, PT, R7, R8, PT ;  /* 0x000000080700720c */ /* 0x004fe40003f25070 */
[----:B------:R-:W2:Y:S01]  /*3cb10*/  LDL.LU R8, [R1+0xdd0] ;  /* 0x000dd00001087983 */ /* 0x000ea20000300800 */
[----:B------:R-:W-:-:S03]  /*3cb20*/  IMAD.U32 R7, RZ, RZ, UR4 ;  /* 0x00000004ff077e24 */ /* 0x000fc6000f8e00ff */
[----:B--2---:R0:W-:Y:S07]  /*3cb30*/  STL [R1+0xdcc], R8 ;  /* 0x000dcc0801007387 */ /* 0x0041ee0000100800 */
[----:B------:R-:W-:Y:S05]  /*3cb40*/  @P1 BRA `(.L_x_10) ;  /* 0xfffffeac00081947 */ /* 0x000fea000383ffff */
.L_x_7:
[----:B------:R-:W2:Y:S01]  /*3cb50*/  LDL.LU R9, [R1+0xf04] ;  /* 0x000f040001097983 */ /* 0x000ea20000300800 */
[----:B------:R-:W1:Y:S01]  /*3cb60*/  LDCU UR5, c[0x0][0x3b8] ;  /* 0x00007700ff0577ac */ /* 0x000e620008000800 */
[----:B------:R-:W3:Y:S02]  /*3cb70*/  LDC R12, c[0x0][0x3a0] ;  /* 0x0000e800ff0c7b82 */ /* 0x000ee40000000800 */
[----:B------:R-:W4:Y:S01]  /*3cb80*/  LDL.LU R11, [R1+0xdd8] ;  /* 0x000dd800010b7983 */ /* 0x000f220000300800 */
[----:B------:R-:W2:Y:S03]  /*3cb90*/  LDCU.128 UR12, c[0x0][0x390] ;  /* 0x00007200ff0c77ac */ /* 0x000ea60008000c00 */
[----:B------:R-:W4:Y:S01]  /*3cba0*/  LDL.LU R10, [R1+0xf44] ;  /* 0x000f4400010a7983 */ /* 0x000f220000300800 */
[----:B------:R-:W4:Y:S01]  /*3cbb0*/  LDCU UR20, c[0x0][0x39c] ;  /* 0x00007380ff1477ac */ /* 0x000f220008000800 */
[----:B------:R-:W0:Y:S01]  /*3cbc0*/  LDCU UR11, c[0x0][0x39c] ;  /* 0x00007380ff0b77ac */ /* 0x000e220008000800 */
[----:B------:R-:W0:Y:S02]  /*3cbd0*/  LDCU UR7, c[0x0][0x3b4] ;  /* 0x00007680ff0777ac */ /* 0x000e240008000800 */
[----:B01---5:R-:W-:Y:S01]  /*3cbe0*/  IMAD R8, R0, UR5, RZ ;  /* 0x0000000500087c24 */ /* 0x023fe2000f8e02ff */
[----:B------:R-:W0:Y:S03]  /*3cbf0*/  LDCU UR16, c[0x0][0x39c] ;  /* 0x00007380ff1077ac */ /* 0x000e260008000800 */
[----:B------:R-:W-:Y:S01]  /*3cc00*/  VIADD R7, R8, UR5 ;  /* 0x0000000508077c36 */ /* 0x000fe20008000000 */
[----:B------:R-:W1:Y:S01]  /*3cc10*/  LDCU UR17, c[0x0][0x39c] ;  /* 0x00007380ff1177ac */ /* 0x000e620008000800 */
[----:B---3--:R-:W-:-:S02]  /*3cc20*/  VIADD R12, R12, 0x7f ;  /* 0x0000007f0c0c7836 */ /* 0x008fc40000000000 */
[----:B------:R-:W-:-:S03]  /*3cc30*/  VIADD R6, R7, UR5 ;  /* 0x0000000507067c36 */ /* 0x000fc60008000000 */
[----:B------:R-:W-:Y:S01]  /*3cc40*/  ISETP.GE.AND P4, PT, R12, 0x80, PT ;  /* 0x000000800c00780c */ /* 0x000fe20003f86270 */
[----:B------:R-:W-:-:S04]  /*3cc50*/  VIADD R5, R6, UR5 ;  /* 0x0000000506057c36 */ /* 0x000fc80008000000 */
[----:B------:R-:W-:-:S04]  /*3cc60*/  VIADD R4, R5, UR5 ;  /* 0x0000000505047c36 */ /* 0x000fc80008000000 */
[----:B------:R-:W-:-:S04]  /*3cc70*/  VIADD R79, R4, UR5 ;  /* 0x00000005044f7c36 */ /* 0x000fc80008000000 */
[----:B------:R-:W-:-:S04]  /*3cc80*/  VIADD R81, R79, UR5 ;  /* 0x000000054f517c36 */ /* 0x000fc80008000000 */
[----:B------:R-:W-:-:S04]  /*3cc90*/  VIADD R3, R81, UR5 ;  /* 0x0000000551037c36 */ /* 0x000fc80008000000 */
[----:B------:R-:W-:-:S04]  /*3cca0*/  VIADD R88, R3, UR5 ;  /* 0x0000000503587c36 */ /* 0x000fc80008000000 */
[----:B------:R-:W-:-:S04]  /*3ccb0*/  VIADD R91, R88, UR5 ;  /* 0x00000005585b7c36 */ /* 0x000fc80008000000 */
[----:B------:R-:W-:Y:S01]  /*3ccc0*/  VIADD R84, R91, UR5 ;  /* 0x000000055b547c36 */ /* 0x000fe20008000000 */
[C---:B--2---:R-:W-:Y:S01]  /*3ccd0*/  ISETP.GE.AND P1, PT, R9.reuse, UR14, PT ;  /* 0x0000000e09007c0c */ /* 0x044fe2000bf26270 */
[----:B------:R-:W-:Y:S01]  /*3cce0*/  IMAD R9, R9, UR7, RZ ;  /* 0x0000000709097c24 */ /* 0x000fe2000f8e02ff */
[----:B------:R-:W2:Y:S02]  /*3ccf0*/  LDCU UR14, c[0x0][0x39c] ;  /* 0x00007380ff0e77ac */ /* 0x000ea40008000800 */
[----:B----4-:R-:W-:Y:S02]  /*3cd00*/  ISETP.LT.AND P6, PT, R11, UR20, !P1 ;  /* 0x000000140b007c0c */ /* 0x010fe4000cfc1270 */
[----:B------:R-:W-:Y:S02]  /*3cd10*/  IADD3 R2, P0, PT, R9, UR12, RZ ;  /* 0x0000000c09027c10 */ /* 0x000fe4000ff1e0ff */
[----:B------:R-:W-:Y:S02]  /*3cd20*/  ISETP.LT.AND P5, PT, R10, UR11, !P1 ;  /* 0x0000000b0a007c0c */ /* 0x000fe4000cfa1270 */
[----:B------:R-:W-:-:S02]  /*3cd30*/  P2R R10, PR, RZ, 0x40 ;  /* 0x00000040ff0a7803 */ /* 0x000fc40000000000 */
[----:B------:R-:W-:Y:S02]  /*3cd40*/  ISETP.LT.AND P3, PT, R0, UR15, !P1 ;  /* 0x0000000f00007c0c */ /* 0x000fe4000cf61270 */
[----:B------:R-:W-:Y:S01]  /*3cd50*/  LEA.HI.X.SX32 R0, R9, UR13, 0x1, P0 ;  /* 0x0000000d09007c11 */ /* 0x000fe200080f0eff */
[----:B------:R3:W-:Y:S01]  /*3cd60*/  STL [R1+0x350], R10 ;  /* 0x0003500a01007387 */ /* 0x0007e20000100800 */
[----:B01----:R-:W-:Y:S09]  /*3cd70*/  @!P4 BRA `(.L_x_11) ;  /* 0x000000000010c947 */ /* 0x003ff20003800000 */
[----:B------:R-:W-:-:S06]  /*3cd80*/  USHF.L.U32 UR4, UR4, 0x1f, URZ ;  /* 0x0000001f04047899 */ /* 0x000fcc00080006ff */
[----:B------:R-:W-:-:S04]  /*3cd90*/  IMAD.U32 R9, RZ, RZ, UR4 ;  /* 0x00000004ff097e24 */ /* 0x000fc8000f8e00ff */
[----:B------:R-:W0:Y:S02]  /*3cda0*/  SYNCS.PHASECHK.TRANS64.TRYWAIT P0, [UR6], R9 ;  /* 0x00000009ff0075a7 */ /* 0x000e240008001106 */
[----:B0-----:R-:W-:Y:S05]  /*3cdb0*/  @!P0 BRA `(.L_x_12) ;  /* 0x000000a000c48947 */ /* 0x001fea0003800000 */
.L_x_11:
[----:B------:R-:W-:Y:S01]  /*3cdc0*/  BAR.SYNC.DEFER_BLOCKING 0x0 ;  /* 0x0000000000007b1d */ /* 0x000fe20000010000 */
[CC--:B------:R-:W-:Y:S01]  /*3cdd0*/  IADD3 R70, P0, PT, R7.reuse, R2.reuse, RZ ;  /* 0x0000000207467210 */ /* 0x0c0fe20007f1e0ff */
[----:B------:R-:W-:Y:S01]  /*3cde0*/  VIADD R90, R84, UR5 ;  /* 0x00000005545a7c36 */ /* 0x000fe20008000000 */
[----:B------:R-:W-:Y:S02]  /*3cdf0*/  IADD3 R68, P4, PT, R8, R2, RZ ;  /* 0x0000000208447210 */ /* 0x000fe40007f9e0ff */
[----:B------:R-:W-:Y:S01]  /*3ce00*/  LEA.HI.X.SX32 R71, R7, R0, 0x1, P0 ;  /* 0x0000000007477211 */ /* 0x000fe200000f0eff */
[----:B------:R-:W-:Y:S01]  /*3ce10*/  VIADD R87, R90, UR5 ;  /* 0x000000055a577c36 */ /* 0x000fe20008000000 */
[----:B------:R-:W-:Y:S01]  /*3ce20*/  IADD3 R74, P0, PT, R5, R2, RZ ;  /* 0x00000002054a7210 */ /* 0x000fe20007f1e0ff */
[----:B------:R-:W-:Y:S01]  /*3ce30*/  IMAD.MOV.U32 R93, RZ, RZ, R91 ;  /* 0x000000ffff5d7224 */ /* 0x000fe200078e005b */
[-C--:B------:R-:W-:Y:S01]  /*3ce40*/  LEA.HI.X.SX32 R69, R8, R0.reuse, 0x1, P4 ;  /* 0x0000000008457211 */ /* 0x080fe200020f0eff */
[----:B------:R-:W-:Y:S01]  /*3ce50*/  VIADD R82, R87, UR5 ;  /* 0x0000000557527c36 */ /* 0x000fe20008000000 */
[----:B------:R-:W-:Y:S01]  /*3ce60*/  LEA.HI.X.SX32 R75, R5, R0, 0x1, P0 ;  /* 0x00000000054b7211 */ /* 0x000fe200000f0eff */
[----:B------:R-:W0:Y:S01]  /*3ce70*/  LDCU UR4, c[0x0][0x39c] ;  /* 0x00007380ff0477ac */ /* 0x000e220008000800 */
[CC--:B------:R-:W-:Y:S01]  /*3ce80*/  IADD3 R78, P0, PT, R79.reuse, R2.reuse, RZ ;  /* 0x000000024f4e7210 */ /* 0x0c0fe20007f1e0ff */
[----:B------:R-:W-:Y:S01]  /*3ce90*/  STL.64 [R1+0x13a8], R68 ;  /* 0x0013a84401007387 */ /* 0x000fe20000100a00 */
[----:B------:R-:W-:Y:S01]  /*3cea0*/  VIADD R86, R82, UR5 ;  /* 0x0000000552567c36 */ /* 0x000fe20008000000 */
[----:B------:R-:W-:Y:S01]  /*3ceb0*/  IADD3 R72, P4, PT, R6, R2, RZ ;  /* 0x0000000206487210 */ /* 0x000fe20007f9e0ff */
[----:B------:R-:W1:Y:S01]  /*3cec0*/  LDCU UR6, c[0x0][0x39c] ;  /* 0x00007380ff0677ac */ /* 0x000e620008000800 */
[----:B------:R4:W-:Y:S01]  /*3ced0*/  STL.64 [R1+0x13b0], R70 ;  /* 0x0013b04601007387 */ /* 0x0009e20000100a00 */
[-C--:B------:R-:W-:Y:S01]  /*3cee0*/  LEA.HI.X.SX32 R79, R79, R0.reuse, 0x1, P0 ;  /* 0x000000004f4f7211 */ /* 0x080fe200000f0eff */
[----:B------:R-:W-:Y:S01]  /*3cef0*/  VIADD R89, R86, UR5 ;  /* 0x0000000556597c36 */ /* 0x000fe20008000000 */
[----:B------:R-:W-:Y:S01]  /*3cf00*/  LEA.HI.X.SX32 R73, R6, R0, 0x1, P4 ;  /* 0x0000000006497211 */ /* 0x000fe200020f0eff */
[----:B------:R-:W5:Y:S01]  /*3cf10*/  LDCU UR7, c[0x0][0x39c] ;  /* 0x00007380ff0777ac */ /* 0x000f620008000800 */
[C---:B------:R-:W-:Y:S01]  /*3cf20*/  IADD3 R76, P4, PT, R4.reuse, R2, RZ ;  /* 0x00000002044c7210 */ /* 0x040fe20007f9e0ff */
[----:B------:R-:W3:Y:S02]  /*3cf30*/  @!P2 SYNCS.CCTL.IV [UR9+0x18000] ;  /* 0x01800000ff00a9b1 */ /* 0x000ee40008000009 */
[----:B---3--:R-:W-:Y:S01]  /*3cf40*/  BAR.SYNC.DEFER_BLOCKING 0x0 ;  /* 0x0000000000007b1d */ /* 0x008fe20000010000 */
[----:B------:R-:W-:Y:S01]  /*3cf50*/  VIADD R83, R89, UR5 ;  /* 0x0000000559537c36 */ /* 0x000fe20008000000 */
[----:B------:R-:W-:-:S02]  /*3cf60*/  LEA.HI.X.SX32 R77, R4, R0, 0x1, P4 ;  /* 0x00000000044d7211 */ /* 0x000fc400020f0eff */
[----:B----4-:R-:W-:Y:S01]  /*3cf70*/  IADD3 R70, P0, PT, R3, R2, RZ ;  /* 0x0000000203467210 */ /* 0x010fe20007f1e0ff */
[----:B------:R-:W-:Y:S01]  /*3cf80*/  VIADD R85, R83, UR5 ;  /* 0x0000000553557c36 */ /* 0x000fe20008000000 */
[----:B------:R-:W3:Y:S02]  /*3cf90*/  LDTM.x64 R4, tmem[UR10] ;  /* 0x0000000a000479ee */ /* 0x000ee40008340000 */
[----:B------:R-:W-:Y:S01]  /*3cfa0*/  LEA.HI.X.SX32 R71, R3, R0, 0x1, P0 ;  /* 0x0000000003477211 */ /* 0x000fe200000f0eff */
[----:B------:R-:W-:-:S04]  /*3cfb0*/  VIADD R92, R85, UR5 ;  /* 0x00000005555c7c36 */ /* 0x000fc80008000000 */
[----:B------:R4:W-:Y:S01]  /*3cfc0*/  STL.64 [R1+0x200], R70 ;  /* 0x0002004601007387 */ /* 0x0009e20000100a00 */
[----:B------:R-:W-:Y:S01]  /*3cfd0*/  VIADD R3, R92, UR5 ;  /* 0x000000055c037c36 */ /* 0x000fe20008000000 */
[----:B------:R-:W2:Y:S01]  /*3cfe0*/  @!P2 SYNCS.CCTL.IV [UR9+0x18008] ;  /* 0x01800800ff00a9b1 */ /* 0x000ea20008000009 */
[-C--:B------:R-:W-:Y:S01]  /*3cff0*/  IADD3 R80, P2, PT, R81, R2.reuse, RZ ;  /* 0x0000000251507210 */ /* 0x080fe20007f5e0ff */
[----:B------:R-:W0:Y:S01]  /*3d000*/  LDCU UR9, c[0x0][0x39c] ;  /* 0x00007380ff0977ac */ /* 0x000e220008000800 */
[----:B----4-:R-:W-:Y:S02]  /*3d010*/  IADD3 R70, P0, PT, R91, R2, RZ ;  /* 0x000000025b467210 */ /* 0x010fe40007f1e0ff */
[----:B------:R-:W-:Y:S02]  /*3d020*/  LEA.HI.X.SX32 R81, R81, R0, 0x1, P2 ;  /* 0x0000000051517211 */ /* 0x000fe400010f0eff */
[----:B------:R-:W-:Y:S02]  /*3d030*/  IADD3 R68, P2, PT, R88, R2, RZ ;  /* 0x0000000258447210 */ /* 0x000fe40007f5e0ff */
[----:B------:R-:W-:-:S02]  /*3d040*/  LEA.HI.X.SX32 R71, R91, R0, 0x1, P0 ;  /* 0x000000005b477211 */ /* 0x000fc400000f0eff */
[----:B------:R-:W-:Y:S01]  /*3d050*/  LEA.HI.X.SX32 R69, R88, R0, 0x1, P2 ;  /* 0x0000000058457211 */ /* 0x000fe200010f0eff */
[----:B------:R-:W-:-:S04]  /*3d060*/  VIADD R88, R3, UR5 ;  /* 0x0000000503587c36 */ /* 0x000fc80008000000 */
[----:B------:R4:W-:Y:S04]  /*3d070*/  STL.64 [R1+0x208], R68 ;  /* 0x0002084401007387 */ /* 0x0009e80000100a00 */
[----:B------:R0:W-:Y:S01]  /*3d080*/  STL.64 [R1+0x280], R70 ;  /* 0x0002804601007387 */ /* 0x0001e20000100a00 */
[----:B----4-:R-:W-:-:S04]  /*3d090*/  IADD3 R68, P2, PT, R84, R2, RZ ;  /* 0x0000000254447210 */ /* 0x010fc80007f5e0ff */
[----:B------:R-:W-:Y:S01]  /*3d0a0*/  LEA.HI.X.SX32 R69, R84, R0, 0x1, P2 ;  /* 0x0000000054457211 */ /* 0x000fe200010f0eff */
[----:B------:R-:W-:Y:S01]  /*3d0b0*/  VIADD R84, R88, UR5 ;  /* 0x0000000558547c36 */ /* 0x000fe20008000000 */
[----:B0-----:R-:W-:-:S03]  /*3d0c0*/  IADD3 R70, P0, PT, R90, R2, RZ ;  /* 0x000000025a467210 */ /* 0x001fc60007f1e0ff */
[----:B------:R0:W-:Y:S01]  /*3d0d0*/  STL.64 [R1+0x2a0], R68 ;  /* 0x0002a04401007387 */ /* 0x0001e20000100a00 */
[----:B------:R-:W-:-:S05]  /*3d0e0*/  LEA.HI.X.SX32 R71, R90, R0, 0x1, P0 ;  /* 0x000000005a477211 */ /* 0x000fca00000f0eff */
[----:B------:R4:W-:Y:S01]  /*3d0f0*/  STL.64 [R1+0x2c0], R70 ;  /* 0x0002c04601007387 */ /* 0x0009e20000100a00 */
[----:B0-----:R-:W-:-:S04]  /*3d100*/  IADD3 R68, P2, PT, R87, R2, RZ ;  /* 0x0000000257447210 */ /* 0x001fc80007f5e0ff */
[----:B------:R-:W-:Y:S01]  /*3d110*/  LEA.HI.X.SX32 R69, R87, R0, 0x1, P2 ;  /* 0x0000000057457211 */ /* 0x000fe200010f0eff */
[----:B------:R-:W-:Y:S01]  /*3d120*/  VIADD R87, R84, UR5 ;  /* 0x0000000554577c36 */ /* 0x000fe20008000000 */
[----:B----4-:R-:W-:-:S03]  /*3d130*/  IADD3 R70, P0, PT, R82, R2, RZ ;  /* 0x0000000252467210 */ /* 0x010fc60007f1e0ff */
[----:B------:R0:W-:Y:S01]  /*3d140*/  STL.64 [R1+0x2d0], R68 ;  /* 0x0002d04401007387 */ /* 0x0001e20000100a00 */
[----:B------:R-:W-:Y:S01]  /*3d150*/  LEA.HI.X.SX32 R71, R82, R0, 0x1, P0 ;  /* 0x0000000052477211 */ /* 0x000fe200000f0eff */
[----:B------:R-:W-:-:S04]  /*3d160*/  VIADD R82, R87, UR5 ;  /* 0x0000000557527c36 */ /* 0x000fc80008000000 */
[----:B------:R4:W-:Y:S01]  /*3d170*/  STL.64 [R1+0x2f0], R70 ;  /* 0x0002f04601007387 */ /* 0x0009e20000100a00 */
[----:B0-----:R-:W-:-:S04]  /*3d180*/  IADD3 R68, P2, PT, R86, R2, RZ ;  /* 0x0000000256447210 */ /* 0x001fc80007f5e0ff */
[----:B------:R-:W-:Y:S01]  /*3d190*/  LEA.HI.X.SX32 R69, R86, R0, 0x1, P2 ;  /* 0x0000000056457211 */ /* 0x000fe200010f0eff */
[----:B------:R-:W-:Y:S01]  /*3d1a0*/  VIADD R86, R82, UR5 ;  /* 0x0000000552567c36 */ /* 0x000fe20008000000 */
[----:B----4-:R-:W-:-:S03]  /*3d1b0*/  IADD3 R70, P0, PT, R89, R2, RZ ;  /* 0x0000000259467210 */ /* 0x010fc60007f1e0ff */
[----:B------:R0:W-:Y:S01]  /*3d1c0*/  STL.64 [R1+0x310], R68 ;  /* 0x0003104401007387 */ /* 0x0001e20000100a00 */
[----:B------:R-:W-:-:S05]  /*3d1d0*/  LEA.HI.X.SX32 R71, R89, R0, 0x1, P0 ;  /* 0x0000000059477211 */ /* 0x000fca00000f0eff */
[----:B------:R4:W-:Y:S01]  /*3d1e0*/  STL.64 [R1+0x330], R70 ;  /* 0x0003304601007387 */ /* 0x0009e20000100a00 */
[----:B0-----:R-:W-:-:S04]  /*3d1f0*/  IADD3 R68, P2, PT, R83, R2, RZ ;  /* 0x0000000253447210 */ /* 0x001fc80007f5e0ff */
[----:B------:R-:W-:Y:S02]  /*3d200*/  LEA.HI.X.SX32 R69, R83, R0, 0x1, P2 ;  /* 0x0000000053457211 */ /* 0x000fe400010f0eff */
[----:B----4-:R-:W-:-:S03]  /*3d210*/  IADD3 R70, P0, PT, R85, R2, RZ ;  /* 0x0000000255467210 */ /* 0x010fc60007f1e0ff */
[----:B------:R0:W-:Y:S01]  /*3d220*/  STL.64 [R1+0x340], R68 ;  /* 0x0003404401007387 */ /* 0x0001e20000100a00 */
[----:B------:R-:W-:Y:S02]  /*3d230*/  LEA.HI.X.SX32 R71, R85, R0, 0x1, P0 ;  /* 0x0000000055477211 */ /* 0x000fe400000f0eff */
[----:B------:R-:W-:-:S03]  /*3d240*/  IADD3 R90, P0, PT, R3, R2, RZ ;  /* 0x00000002035a7210 */ /* 0x000fc60007f1e0ff */
[----:B------:R4:W-:Y:S01]  /*3d250*/  STL.64 [R1+0x348], R70 ;  /* 0x0003484601007387 */ /* 0x0009e20000100a00 */
[----:B0-----:R-:W-:-:S04]  /*3d260*/  IADD3 R68, P2, PT, R92, R2, RZ ;  /* 0x000000025c447210 */ /* 0x001fc80007f5e0ff */
[-C--:B------:R-:W-:Y:S01]  /*3d270*/  LEA.HI.X.SX32 R69, R92, R0.reuse, 0x1, P2 ;  /* 0x000000005c457211 */ /* 0x080fe200010f0eff */
[----:B----4-:R-:W4:Y:S01]  /*3d280*/  LDL.LU.64 R70, [R1+0x13b0] ;  /* 0x0013b00001467983 */ /* 0x010f220000300a00 */
[----:B------:R-:W-:Y:S02]  /*3d290*/  IMAD.MOV.U32 R92, RZ, RZ, R90 ;  /* 0x000000ffff5c7224 */ /* 0x000fe400078e005a */
[----:B------:R-:W-:Y:S01]  /*3d2a0*/  VIADD R83, R86, UR5 ;  /* 0x0000000556537c36 */ /* 0x000fe20008000000 */
[----:B------:R0:W-:Y:S01]  /*3d2b0*/  STL.64 [R1+0x338], R68 ;  /* 0x0003384401007387 */ /* 0x0001e20000100a00 */
[----:B------:R-:W-:Y:S02]  /*3d2c0*/  LEA.HI.X.SX32 R93, R3, R0, 0x1, P0 ;  /* 0x00000000035d7211 */ /* 0x000fe400000f0eff */
[----:B------:R-:W-:Y:S01]  /*3d2d0*/  IADD3 R92, P0, PT, R84, R2, RZ ;  /* 0x00000002545c7210 */ /* 0x000fe20007f1e0ff */
[----:B0-----:R-:W2:Y:S01]  /*3d2e0*/  LDL.LU.64 R68, [R1+0x13a8] ;  /* 0x0013a80001447983 */ /* 0x001ea20000300a00 */
[----:B------:R-:W-:-:S03]  /*3d2f0*/  VIADD R85, R83, UR5 ;  /* 0x0000000553557c36 */ /* 0x000fc60008000000 */
[----:B------:R0:W-:Y:S01]  /*3d300*/  STL [R1+0x328], R90 ;  /* 0x0003285a01007387 */ /* 0x0001e20000100800 */
[----:B------:R-:W-:-:S03]  /*3d310*/  VIADD R3, R85, UR5 ;  /* 0x0000000555037c36 */ /* 0x000fc60008000000 */
[----:B------:R1:W-:Y:S01]  /*3d320*/  STL [R1+0x32c], R93 ;  /* 0x00032c5d01007387 */ /* 0x0003e20000100800 */
[----:B0-----:R-:W-:-:S04]  /*3d330*/  IADD3 R90, P2, PT, R88, R2, RZ ;  /* 0x00000002585a7210 */ /* 0x001fc80007f5e0ff */
[-C--:B------:R-:W-:Y:S02]  /*3d340*/  LEA.HI.X.SX32 R91, R88, R0.reuse, 0x1, P2 ;  /* 0x00000000585b7211 */ /* 0x080fe400010f0eff */
[----:B-1----:R-:W-:Y:S01]  /*3d350*/  LEA.HI.X.SX32 R93, R84, R0, 0x1, P0 ;  /* 0x00000000545d7211 */ /* 0x002fe200000f0eff */
[----:B------:R-:W-:Y:S01]  /*3d360*/  VIADD R84, R3, UR5 ;  /* 0x0000000503547c36 */ /* 0x000fe20008000000 */
[C---:B------:R-:W-:Y:S01]  /*3d370*/  IADD3 R88, P0, PT, R82.reuse, R2, RZ ;  /* 0x0000000252587210 */ /* 0x040fe20007f1e0ff */
[----:B------:R0:W-:Y:S03]  /*3d380*/  STL.64 [R1+0x320], R90 ;  /* 0x0003205a01007387 */ /* 0x0001e60000100a00 */
[----:B------:R-:W-:Y:S01]  /*3d390*/  LEA.HI.X.SX32 R89, R82, R0, 0x1, P0 ;  /* 0x0000000052597211 */ /* 0x000fe200000f0eff */
[----:B------:R-:W-:Y:S01]  /*3d3a0*/  STL.64 [R1+0x318], R92 ;  /* 0x0003185c01007387 */ /* 0x000fe20000100a00 */
[----:B------:R-:W-:Y:S01]  /*3d3b0*/  VIADD R82, R84, UR5 ;  /* 0x0000000554527c36 */ /* 0x000fe20008000000 */
[----:B0-----:R-:W-:-:S04]  /*3d3c0*/  IADD3 R90, P2, PT, R87, R2, RZ ;  /* 0x00000002575a7210 */ /* 0x001fc80007f5e0ff */
[----:B------:R-:W-:-:S05]  /*3d3d0*/  LEA.HI.X.SX32 R91, R87, R0, 0x1, P2 ;  /* 0x00000000575b7211 */ /* 0x000fca00010f0eff */
[----:B------:R0:W-:Y:S04]  /*3d3e0*/  STL.64 [R1+0x308], R90 ;  /* 0x0003085a01007387 */ /* 0x0001e80000100a00 */
[----:B------:R1:W-:Y:S01]  /*3d3f0*/  STL.64 [R1+0x300], R88 ;  /* 0x0003005801007387 */ /* 0x0003e20000100a00 */
[CC--:B0-----:R-:W-:Y:S02]  /*3d400*/  IADD3 R90, P2, PT, R86.reuse, R2.reuse, RZ ;  /* 0x00000002565a7210 */ /* 0x0c1fe40007f5e0ff */
[C---:B-1----:R-:W-:Y:S02]  /*3d410*/  IADD3 R88, P0, PT, R83.reuse, R2, RZ ;  /* 0x0000000253587210 */ /* 0x042fe40007f1e0ff */
[-C--:B------:R-:W-:Y:S01]  /*3d420*/  LEA.HI.X.SX32 R91, R86, R0.reuse, 0x1, P2 ;  /* 0x00000000565b7211 */ /* 0x080fe200010f0eff */
[----:B------:R-:W-:Y:S01]  /*3d430*/  VIADD R86, R82, UR5 ;  /* 0x0000000552567c36 */ /* 0x000fe20008000000 */
[----:B------:R-:W-:-:S03]  /*3d440*/  LEA.HI.X.SX32 R89, R83, R0, 0x1, P0 ;  /* 0x0000000053597211 */ /* 0x000fc600000f0eff */
[----:B------:R0:W-:Y:S01]  /*3d450*/  STL.64 [R1+0x2f8], R90 ;  /* 0x0002f85a01007387 */ /* 0x0001e20000100a00 */
[----:B------:R-:W-:-:S03]  /*3d460*/  VIADD R83, R86, UR5 ;  /* 0x0000000556537c36 */ /* 0x000fc60008000000 */
[----:B------:R1:W-:Y:S01]  /*3d470*/  STL.64 [R1+0x2e8], R88 ;  /* 0x0002e85801007387 */ /* 0x0003e20000100a00 */
[-C--:B0-----:R-:W-:Y:S02]  /*3d480*/  IADD3 R90, P2, PT, R85, R2.reuse, RZ ;  /* 0x00000002555a7210 */ /* 0x081fe40007f5e0ff */
[----:B-1----:R-:W-:Y:S02]  /*3d490*/  IADD3 R88, P0, PT, R3, R2, RZ ;  /* 0x0000000203587210 */ /* 0x002fe40007f1e0ff */
[-C--:B------:R-:W-:Y:S02]  /*3d4a0*/  LEA.HI.X.SX32 R91, R85, R0.reuse, 0x1, P2 ;  /* 0x00000000555b7211 */ /* 0x080fe400010f0eff */
[----:B------:R-:W-:Y:S02]  /*3d4b0*/  LEA.HI.X.SX32 R89, R3, R0, 0x1, P0 ;  /* 0x0000000003597211 */ /* 0x000fe400000f0eff */
[-C--:B------:R-:W-:Y:S01]  /*3d4c0*/  IADD3 R92, P2, PT, R84, R2.reuse, RZ ;  /* 0x00000002545c7210 */ /* 0x080fe20007f5e0ff */
[----:B------:R-:W-:Y:S04]  /*3d4d0*/  STL.64 [R1+0x2e0], R90 ;  /* 0x0002e05a01007387 */ /* 0x000fe80000100a00 */
[----:B------:R0:W-:Y:S04]  /*3d4e0*/  STL.64 [R1+0x2d8], R88 ;  /* 0x0002d85801007387 */ /* 0x0001e80000100a00 */
[----:B0-----:R-:W2:Y:S04]  /*3d4f0*/  LDL.LU R89, [R1+0xf50] ;  /* 0x000f500001597983 */ /* 0x001ea80000300800 */
[----:B------:R-:W4:Y:S04]  /*3d500*/  LDL.LU R88, [R1+0xf4c] ;  /* 0x000f4c0001587983 */ /* 0x000f280000300800 */
[----:B------:R-:W5:Y:S01]  /*3d510*/  LDL.LU R85, [R1+0xf48] ;  /* 0x000f480001557983 */ /* 0x000f620000300800 */
[----:B------:R-:W-:Y:S01]  /*3d520*/  IADD3 R90, P0, PT, R82, R2, RZ ;  /* 0x00000002525a7210 */ /* 0x000fe20007f1e0ff */
[----:B------:R-:W-:Y:S01]  /*3d530*/  VIADD R3, R83, UR5 ;  /* 0x0000000553037c36 */ /* 0x000fe20008000000 */
[----:B------:R-:W-:-:S02]  /*3d540*/  LEA.HI.X.SX32 R93, R84, R0, 0x1, P2 ;  /* 0x00000000545d7211 */ /* 0x000fc400010f0eff */
[----:B------:R-:W-:Y:S01]  /*3d550*/  LEA.HI.X.SX32 R91, R82, R0, 0x1, P0 ;  /* 0x00000000525b7211 */ /* 0x000fe200000f0eff */
[----:B------:R-:W-:Y:S02]  /*3d560*/  VIADD R82, R3, UR5 ;  /* 0x0000000503527c36 */ /* 0x000fe40008000000 */
[----:B------:R0:W-:Y:S02]  /*3d570*/  STL.64 [R1+0x2c8], R92 ;  /* 0x0002c85c01007387 */ /* 0x0001e40000100a00 */
[----:B------:R-:W-:Y:S02]  /*3d580*/  VIADD R84, R82, UR5 ;  /* 0x0000000552547c36 */ /* 0x000fe40008000000 */
[----:B------:R1:W-:Y:S01]  /*3d590*/  STL.64 [R1+0x2b8], R90 ;  /* 0x0002b85a01007387 */ /* 0x0003e20000100a00 */
[-C--:B0-----:R-:W-:Y:S02]  /*3d5a0*/  IADD3 R92, P2, PT, R86, R2.reuse, RZ ;  /* 0x00000002565c7210 */ /* 0x081fe40007f5e0ff */
[----:B-1----:R-:W-:-:S02]  /*3d5b0*/  IADD3 R90, P0, PT, R83, R2, RZ ;  /* 0x00000002535a7210 */ /* 0x002fc40007f1e0ff */
[-C--:B------:R-:W-:Y:S02]  /*3d5c0*/  LEA.HI.X.SX32 R93, R86, R0.reuse, 0x1, P2 ;  /* 0x00000000565d7211 */ /* 0x080fe400010f0eff */
[----:B------:R-:W-:Y:S02]  /*3d5d0*/  LEA.HI.X.SX32 R91, R83, R0, 0x1, P0 ;  /* 0x00000000535b7211 */ /* 0x000fe400000f0eff */
[C---:B------:R-:W-:Y:S01]  /*3d5e0*/  IADD3 R86, P4, PT, R84.reuse, R2, RZ ;  /* 0x0000000254567210 */ /* 0x040fe20007f9e0ff */
[----:B------:R0:W-:Y:S01]  /*3d5f0*/  STL.64 [R1+0x2b0], R92 ;  /* 0x0002b05c01007387 */ /* 0x0001e20000100a00 */
[----:B---3--:R-:W-:Y:S02]  /*3d600*/  F2FP.SATFINITE.E4M3.F32.PACK_AB_MERGE_C R83, R7, R6, RZ ;  /* 0x000000060753723e */ /* 0x008fe400048070ff */
[----:B------:R-:W-:Y:S01]  /*3d610*/  LEA.HI.X.SX32 R87, R84, R0, 0x1, P4 ;  /* 0x0000000054577211 */ /* 0x000fe200020f0eff */
[----:B------:R1:W-:Y:S01]  /*3d620*/  STL.64 [R1+0x2a8], R90 ;  /* 0x0002a85a01007387 */ /* 0x0003e20000100a00 */
[----:B0-----:R-:W-:-:S02]  /*3d630*/  IADD3 R92, P2, PT, R3, R2, RZ ;  /* 0x00000002035c7210 */ /* 0x001fc40007f5e0ff */
[C---:B-1----:R-:W-:Y:S02]  /*3d640*/  IADD3 R90, P0, PT, R82.reuse, R2, RZ ;  /* 0x00000002525a7210 */ /* 0x042fe40007f1e0ff */
[-C--:B------:R-:W-:Y:S02]  /*3d650*/  LEA.HI.X.SX32 R93, R3, R0.reuse, 0x1, P2 ;  /* 0x00000000035d7211 */ /* 0x080fe400010f0eff */
[----:B------:R-:W-:Y:S02]  /*3d660*/  LEA.HI.X.SX32 R91, R82, R0, 0x1, P0 ;  /* 0x00000000525b7211 */ /* 0x000fe400000f0eff */
[----:B------:R-:W-:Y:S01]  /*3d670*/  F2FP.SATFINITE.E4M3.F32.PACK_AB_MERGE_C R3, R15, R14, RZ ;  /* 0x0000000e0f03723e */ /* 0x000fe200048070ff */
[----:B------:R-:W-:Y:S01]  /*3d680*/  STL.64 [R1+0x298], R92 ;  /* 0x0002985c01007387 */ /* 0x000fe20000100a00 */
[----:B------:R-:W-:Y:S02]  /*3d690*/  F2FP.SATFINITE.E4M3.F32.PACK_AB_MERGE_C R82, R5, R4, RZ ;  /* 0x000000040552723e */ /* 0x000fe400048070ff */
[----:B------:R-:W-:Y:S01]  /*3d6a0*/  F2FP.SATFINITE.E4M3.F32.PACK_AB_MERGE_C R5, R17, R16, RZ ;  /* 0x000000101105723e */ /* 0x000fe200048070ff */
[----:B------:R-:W-:Y:S01]  /*3d6b0*/  STL.64 [R1+0x290], R90 ;  /* 0x0002905a01007387 */ /* 0x000fe20000100a00 */
[----:B------:R-:W-:-:S03]  /*3d6c0*/  F2FP.SATFINITE.E4M3.F32.PACK_AB_MERGE_C R4, R19, R18, RZ ;  /* 0x000000121304723e */ /* 0x000fc600048070ff */
[----:B------:R0:W-:Y:S04]  /*3d6d0*/  STL.64 [R1+0x288], R86 ;  /* 0x0002885601007387 */ /* 0x0001e80000100a00 */
[----:B------:R1:W-:Y:S04]  /*3d6e0*/  STL [R1+0x354], R3 ;  /* 0x0003540301007387 */ /* 0x0003e80000100800 */
[----:B------:R3:W-:Y:S04]  /*3d6f0*/  STL [R1+0x358], R5 ;  /* 0x0003580501007387 */ /* 0x0007e80000100800 */
[----:B------:R3:W-:Y:S01]  /*3d700*/  STL [R1+0x35c], R4 ;  /* 0x00035c0401007387 */ /* 0x0007e20000100800 */
[----:B0-----:R-:W-:-:S02]  /*3d710*/  F2FP.SATFINITE.E4M3.F32.PACK_AB_MERGE_C R86, R11, R10, RZ ;  /* 0x0000000a0b56723e */ /* 0x001fc400048070ff */
[----:B-1----:R-:W-:Y:S02]  /*3d720*/  F2FP.SATFINITE.E4M3.F32.PACK_AB_MERGE_C R3, R21, R20, RZ ;  /* 0x000000141503723e */ /* 0x002fe400048070ff */
[----:B------:R-:W-:Y:S02]  /*3d730*/  F2FP.SATFINITE.E4M3.F32.PACK_AB_MERGE_C R87, R13, R12, RZ ;  /* 0x0000000c0d57723e */ /* 0x000fe400048070ff */
[----:B---3--:R-:W-:Y:S01]  /*3d740*/  F2FP.SATFINITE.E4M3.F32.PACK_AB_MERGE_C R5, R23, R22, RZ ;  /* 0x000000161705723e */ /* 0x008fe200048070ff */
[----:B------:R0:W-:Y:S01]  /*3d750*/  STL [R1+0x360], R3 ;  /* 0x0003600301007387 */ /* 0x0001e20000100800 */
[----:B------:R-:W-:-:S03]  /*3d760*/  F2FP.SATFINITE.E4M3.F32.PACK_AB_MERGE_C R4, R25, R24, RZ ;  /* 0x000000181904723e */ /* 0x000fc600048070ff */
[----:B------:R1:W-:Y:S04]  /*3d770*/  STL [R1+0x364], R5 ;  /* 0x0003640501007387 */ /* 0x0003e80000100800 */
[----:B------:R3:W-:Y:S01]  /*3d780*/  STL [R1+0x368], R4 ;  /* 0x0003680401007387 */ /* 0x0007e20000100800 */
[----:B0-----:R-:W-:Y:S02]  /*3d790*/  F2FP.SATFINITE.E4M3.F32.PACK_AB_MERGE_C R3, R27, R26, RZ ;  /* 0x0000001a1b03723e */ /* 0x001fe400048070ff */
[----:B-1----:R-:W-:-:S03]  /*3d7a0*/  F2FP.SATFINITE.E4M3.F32.PACK_AB_MERGE_C R5, R29, R28, RZ ;  /* 0x0000001c1d05723e */ /* 0x002fc600048070ff */
[----:B------:R0:W-:Y:S01]  /*3d7b0*/  STL [R1+0x36c], R3 ;  /* 0x00036c0301007387 */ /* 0x0001e20000100800 */
[----:B---3--:R-:W-:-:S03]  /*3d7c0*/  F2FP.SATFINITE.E4M3.F32.PACK_AB_MERGE_C R4, R31, R30, RZ ;  /* 0x0000001e1f04723e */ /* 0x008fc600048070ff */
        /* <DEDUP_REMOVED lines=18> */
[----:B------:R1:W-:Y:S01]  /*3d8f0*/  STL [R1+0x394], R5 ;  /* 0x0003940501007387 */ /* 0x0003e20000100800 */
[----:B0-----:R-:W-:Y:S02]  /*3d900*/  F2FP.SATFINITE.E4M3.F32.PACK_AB_MERGE_C R3, R49, R48, RZ ;  /* 0x000000303103723e */ /* 0x001fe400048070ff */
[----:B-1----:R-:W-:-:S03]  /*3d910*/  F2FP.SATFINITE.E4M3.F32.PACK_AB_MERGE_C R5, R53, R52, RZ ;  /* 0x000000343505723e */ /* 0x002fc600048070ff */
[----:B------:R0:W-:Y:S04]  /*3d920*/  STL [R1+0x398], R3 ;  /* 0x0003980301007387 */ /* 0x0001e80000100800 */
[----:B------:R1:W-:Y:S04]  /*3d930*/  STL [R1+0x39c], R4 ;  /* 0x00039c0401007387 */ /* 0x0003e80000100800 */
[----:B------:R3:W-:Y:S01]  /*3d940*/  STL [R1+0x3a0], R5 ;  /* 0x0003a00501007387 */ /* 0x0007e20000100800 */
[----:B0-----:R-:W-:Y:S02]  /*3d950*/  F2FP.SATFINITE.E4M3.F32.PACK_AB_MERGE_C R3, R55, R54, RZ ;  /* 0x000000363703723e */ /* 0x001fe400048070ff */
[----:B-1----:R-:W-:-:S03]  /*3d960*/  F2FP.SATFINITE.E4M3.F32.PACK_AB_MERGE_C R4, R57, R56, RZ ;  /* 0x000000383904723e */ /* 0x002fc600048070ff */
[----:B------:R0:W-:Y:S01]  /*3d970*/  STL [R1+0x3a4], R3 ;  /* 0x0003a40301007387 */ /* 0x0001e20000100800 */
[----:B---3--:R-:W-:-:S03]  /*3d980*/  F2FP.SATFINITE.E4M3.F32.PACK_AB_MERGE_C R5, R59, R58, RZ ;  /* 0x0000003a3b05723e */ /* 0x008fc600048070ff */
[----:B------:R1:W-:Y:S04]  /*3d990*/  STL [R1+0x3a8], R4 ;  /* 0x0003a80401007387 */ /* 0x0003e80000100800 */
[----:B------:R-:W-:Y:S01]  /*3d9a0*/  STL [R1+0x3ac], R5 ;  /* 0x0003ac0501007387 */ /* 0x000fe20000100800 */
[----:B0-----:R-:W-:Y:S02]  /*3d9b0*/  F2FP.SATFINITE.E4M3.F32.PACK_AB_MERGE_C R3, R61, R60, RZ ;  /* 0x0000003c3d03723e */ /* 0x001fe400048070ff */
[----:B-1----:R-:W-:-:S03]  /*3d9c0*/  F2FP.SATFINITE.E4M3.F32.PACK_AB_MERGE_C R4, R63, R62, RZ ;  /* 0x0000003e3f04723e */ /* 0x002fc600048070ff */
[----:B------:R0:W-:Y:S04]  /*3d9d0*/  STL [R1+0x3b0], R3 ;  /* 0x0003b00301007387 */ /* 0x0001e80000100800 */
[----:B------:R1:W-:Y:S01]  /*3d9e0*/  STL [R1+0x3b4], R4 ;  /* 0x0003b40401007387 */ /* 0x0003e20000100800 */
[----:B0-----:R-:W-:Y:S02]  /*3d9f0*/  F2FP.SATFINITE.E4M3.F32.PACK_AB_MERGE_C R3, R67, R66, RZ ;  /* 0x000000424303723e */ /* 0x001fe400048070ff */
[----:B--2---:R-:W-:Y:S02]  /*3da00*/  ISETP.LT.AND P2, PT, R89, UR16, !P1 ;  /* 0x0000001059007c0c */ /* 0x004fe4000cf41270 */
[----:B----4-:R-:W-:Y:S02]  /*3da10*/  ISETP.LT.AND P0, PT, R88, UR17, !P1 ;  /* 0x0000001158007c0c */ /* 0x010fe4000cf01270 */
[----:B------:R-:W-:-:S02]  /*3da20*/  F2FP.SATFINITE.E4M3.F32.PACK_AB_MERGE_C R88, R65, R64, RZ ;  /* 0x000000404158723e */ /* 0x000fc400048070ff */
[----:B-----5:R-:W-:Y:S02]  /*3da30*/  ISETP.LT.AND P4, PT, R85, UR14, !P1 ;  /* 0x0000000e55007c0c */ /* 0x020fe4000cf81270 */
[----:B------:R-:W-:Y:S01]  /*3da40*/  F2FP.SATFINITE.E4M3.F32.PACK_AB_MERGE_C R85, R9, R8, RZ ;  /* 0x000000080955723e */ /* 0x000fe200048070ff */
[----:B------:R-:W-:Y:S01]  /*3da50*/  STL [R1+0x3bc], R88 ;  /* 0x0003bc5801007387 */ /* 0x000fe20000100800 */
[----:B-1----:R-:W0:Y:S03]  /*3da60*/  LDTM.x64 R4, tmem[UR10+0x40] ;  /* 0x0000400a000479ee */ /* 0x002e260008340000 */
[----:B0-----:R-:W-:Y:S04]  /*3da70*/  STL.64 [R1+0x100], R4 ;  /* 0x0001000401007387 */ /* 0x001fe80000100a00 */
[----:B------:R0:W-:Y:S04]  /*3da80*/  STL [R1+0x3b8], R3 ;  /* 0x0003b80301007387 */ /* 0x0001e80000100800 */
[----:B------:R-:W-:Y:S04]  /*3da90*/  STL.64 [R1+0x108], R6 ;  /* 0x0001080601007387 */ /* 0x000fe80000100a00 */
        /* <DEDUP_REMOVED lines=29> */
[----:B------:R1:W-:Y:S04]  /*3dc70*/  STL.64 [R1+0x1f8], R66 ;  /* 0x0001f84201007387 */ /* 0x0003e80000100a00 */
[----:B0-----:R-:W2:Y:S04]  /*3dc80*/  LDL.LU R3, [R1+0xe0c] ;  /* 0x000e0c0001037983 */ /* 0x001ea80000300800 */
[----:B------:R-:W3:Y:S01]  /*3dc90*/  LDL.LU R89, [R1+0xf54] ;  /* 0x000f540001597983 */ /* 0x000ee20000300800 */
[----:B-1----:R-:W0:Y:S03]  /*3dca0*/  LDTM.x64 R4, tmem[UR10+0x80] ;  /* 0x0000800a000479ee */ /* 0x002e260008340000 */
[----:B0-----:R-:W-:Y:S04]  /*3dcb0*/  STL.64 [R1], R4 ;  /* 0x0000000401007387 */ /* 0x001fe80000100a00 */
        /* <DEDUP_REMOVED lines=31> */
[----:B------:R-:W4:Y:S01]  /*3deb0*/  LDL.LU R88, [R1+0xf58] ;  /* 0x000f580001587983 */ /* 0x000f220000300800 */
[----:B0-----:R-:W0:Y:S01]  /*3dec0*/  LDTM.x64 R4, tmem[UR10+0xc0] ;  /* 0x0000c00a000479ee */ /* 0x001e220008340000 */
[----:B------:R-:W-:Y:S01]  /*3ded0*/  NOP ;  /* 0x0000000000007918 */ /* 0x000fe20000000000 */
[----:B------:R-:W1:Y:S01]  /*3dee0*/  LDCU UR10, c[0x0][0x39c] ;  /* 0x00007380ff0a77ac */ /* 0x000e620008000800 */
[----:B0-----:R0:W-:Y:S04]  /*3def0*/  STL.64 [R1+0x13a0], R14 ;  /* 0x0013a00e01007387 */ /* 0x0011e80000100a00 */
[----:B------:R5:W-:Y:S04]  /*3df00*/  STL.64 [R1+0x1398], R16 ;  /* 0x0013981001007387 */ /* 0x000be80000100a00 */
[----:B------:R-:W-:Y:S04]  /*3df10*/  STL.64 [R1+0x1390], R18 ;  /* 0x0013901201007387 */ /* 0x000fe80000100a00 */
[----:B------:R-:W-:Y:S04]  /*3df20*/  STL.64 [R1+0x1388], R20 ;  /* 0x0013881401007387 */ /* 0x000fe80000100a00 */
[----:B------:R-:W-:Y:S04]  /*3df30*/  STL [R1+0x1380], R23 ;  /* 0x0013801701007387 */ /* 0x000fe80000100800 */
[----:B------:R-:W-:Y:S04]  /*3df40*/  STL.64 [R1+0x1378], R24 ;  /* 0x0013781801007387 */ /* 0x000fe80000100a00 */
[----:B------:R-:W-:Y:S04]  /*3df50*/  STL.64 [R1+0x1370], R26 ;  /* 0x0013701a01007387 */ /* 0x000fe80000100a00 */
[----:B------:R-:W-:Y:S04]  /*3df60*/  STL.64 [R1+0x1368], R28 ;  /* 0x0013681c01007387 */ /* 0x000fe80000100a00 */
[----:B------:R-:W-:Y:S04]  /*3df70*/  STL [R1+0x1360], R44 ;  /* 0x0013602c01007387 */ /* 0x000fe80000100800 */
[----:B------:R-:W-:Y:S04]  /*3df80*/  STL.64 [R1+0x1358], R30 ;  /* 0x0013581e01007387 */ /* 0x000fe80000100a00 */
[----:B------:R-:W-:Y:S04]  /*3df90*/  STL.64 [R1+0x1350], R32 ;  /* 0x0013502001007387 */ /* 0x000fe80000100a00 */
[----:B------:R-:W-:Y:S04]  /*3dfa0*/  STL.64 [R1+0x1348], R34 ;  /* 0x0013482201007387 */ /* 0x000fe80000100a00 */
[----:B------:R-:W-:Y:S04]  /*3dfb0*/  STL.64 [R1+0x1340], R36 ;  /* 0x0013402401007387 */ /* 0x000fe80000100a00 */
[----:B------:R-:W-:Y:S04]  /*3dfc0*/  STL.64 [R1+0x1338], R38 ;  /* 0x0013382601007387 */ /* 0x000fe80000100a00 */
[----:B------:R-:W-:Y:S04]  /*3dfd0*/  STL.64 [R1+0x1330], R40 ;  /* 0x0013302801007387 */ /* 0x000fe80000100a00 */
[----:B------:R-:W-:Y:S04]  /*3dfe0*/  STL.64 [R1+0x1328], R42 ;  /* 0x0013282a01007387 */ /* 0x000fe80000100a00 */
[----:B------:R-:W-:Y:S04]  /*3dff0*/  STL [R1+0x1320], R45 ;  /* 0x0013202d01007387 */ /* 0x000fe80000100800 */
[----:B------:R-:W-:Y:S04]  /*3e000*/  STL.64 [R1+0x1318], R46 ;  /* 0x0013182e01007387 */ /* 0x000fe80000100a00 */
[----:B------:R-:W-:Y:S04]  /*3e010*/  STL.64 [R1+0x1310], R48 ;  /* 0x0013103001007387 */ /* 0x000fe80000100a00 */
[----:B------:R-:W-:Y:S04]  /*3e020*/  STL [R1+0x1308], R54 ;  /* 0x0013083601007387 */ /* 0x000fe80000100800 */
[----:B------:R-:W-:Y:S04]  /*3e030*/  STL.64 [R1+0x1300], R50 ;  /* 0x0013003201007387 */ /* 0x000fe80000100a00 */
[----:B------:R-:W-:Y:S04]  /*3e040*/  STL.64 [R1+0x12f8], R52 ;  /* 0x0012f83401007387 */ /* 0x000fe80000100a00 */
[----:B------:R-:W-:Y:S04]  /*3e050*/  STL [R1+0x12f4], R55 ;  /* 0x0012f43701007387 */ /* 0x000fe80000100800 */
[----:B------:R-:W-:Y:S04]  /*3e060*/  STL [R1+0x12f0], R58 ;  /* 0x0012f03a01007387 */ /* 0x000fe80000100800 */
[----:B------:R-:W-:Y:S04]  /*3e070*/  STL.64 [R1+0x12e8], R56 ;  /* 0x0012e83801007387 */ /* 0x000fe80000100a00 */
[----:B------:R-:W-:Y:S04]  /*3e080*/  STL [R1+0x12e0], R59 ;  /* 0x0012e03b01007387 */ /* 0x000fe80000100800 */
[----:B------:R-:W-:Y:S04]  /*3e090*/  STL.64 [R1+0x12d8], R60 ;  /* 0x0012d83c01007387 */ /* 0x000fe80000100a00 */
[----:B------:R-:W-:Y:S04]  /*3e0a0*/  STL [R1+0x12d4], R62 ;  /* 0x0012d43e01007387 */ /* 0x000fe80000100800 */
[----:B------:R-:W-:Y:S04]  /*3e0b0*/  STL [R1+0x12d0], R63 ;  /* 0x0012d03f01007387 */ /* 0x000fe80000100800 */
[----:B------:R-:W-:Y:S04]  /*3e0c0*/  STL.64 [R1+0x12c8], R64 ;  /* 0x0012c84001007387 */ /* 0x000fe80000100a00 */
[----:B------:R-:W-:Y:S04]  /*3e0d0*/  STL [R1+0x12c0], R66 ;  /* 0x0012c04201007387 */ /* 0x000fe80000100800 */
[----:B------:R-:W-:Y:S04]  /*3e0e0*/  STL [R1+0x12bc], R67 ;  /* 0x0012bc4301007387 */ /* 0x000fe80000100800 */
[----:B0-----:R-:W4:Y:S04]  /*3e0f0*/  LDL.LU R14, [R1+0xf5c] ;  /* 0x000f5c00010e7983 */ /* 0x001f280000300800 */
[----:B------:R-:W4:Y:S04]  /*3e100*/  LDL.LU R15, [R1+0xf60] ;  /* 0x000f6000010f7983 */ /* 0x000f280000300800 */
[----:B------:R0:W-:Y:S01]  /*3e110*/  @P3 STG.E.U8 desc[UR18][R68.64], R82 ;  /* 0x0000005244003986 */ /* 0x0001e2000c101112 */
[----:B--2---:R-:W-:Y:S01]  /*3e120*/  ISETP.LT.AND P3, PT, R3, UR4, !P1 ;  /* 0x0000000403007c0c */ /* 0x004fe2000cf61270 */
[----:B------:R-:W3:Y:S02]  /*3e130*/  LDCU UR4, c[0x0][0x39c] ;  /* 0x00007380ff0477ac */ /* 0x000ee40008000800 */
[----:B-----5:R-:W2:Y:S01]  /*3e140*/  LDL.LU R16, [R1+0xf64] ;  /* 0x000f640001107983 */ /* 0x020ea20000300800 */
[----:B0-----:R-:W-:-:S04]  /*3e150*/  PRMT R68, R82, 0x9910, RZ ;  /* 0x0000991052447816 */ /* 0x001fc800000000ff */
[----:B------:R-:W-:-:S05]  /*3e160*/  SHF.R.S32.HI R68, RZ, 0x8, R68 ;  /* 0x00000008ff447819 */ /* 0x000fca0000011444 */
[----:B------:R0:W-:Y:S01]  /*3e170*/  @P5 STG.E.U8 desc[UR18][R70.64], R68 ;  /* 0x0000004446005986 */ /* 0x0001e2000c101112 */
[----:B---3--:R-:W-:Y:S01]  /*3e180*/  ISETP.LT.AND P5, PT, R89, UR4, !P1 ;  /* 0x0000000459007c0c */ /* 0x008fe2000cfa1270 */
[----:B------:R-:W4:Y:S02]  /*3e190*/  LDCU UR4, c[0x0][0x39c] ;  /* 0x00007380ff0477ac */ /* 0x000f240008000800 */
[----:B------:R-:W-:Y:S01]  /*3e1a0*/  @P2 STG.E.U8 desc[UR18][R72.64], R83 ;  /* 0x0000005348002986 */ /* 0x000fe2000c101112 */
[----:B0-----:R-:W-:-:S04]  /*3e1b0*/  PRMT R68, R83, 0x9910, RZ ;  /* 0x0000991053447816 */ /* 0x001fc800000000ff */
[----:B------:R-:W-:-:S05]  /*3e1c0*/  SHF.R.S32.HI R68, RZ, 0x8, R68 ;  /* 0x00000008ff447819 */ /* 0x000fca0000011444 */
[----:B------:R0:W-:Y:S01]  /*3e1d0*/  @P0 STG.E.U8 desc[UR18][R74.64], R68 ;  /* 0x000000444a000986 */ /* 0x0001e2000c101112 */
[----:B----4-:R-:W-:Y:S01]  /*3e1e0*/  ISETP.LT.AND P2, PT, R88, UR4, !P1 ;  /* 0x0000000458007c0c */ /* 0x010fe2000cf41270 */
[----:B------:R-:W3:Y:S02]  /*3e1f0*/  LDCU UR4, c[0x0][0x39c] ;  /* 0x00007380ff0477ac */ /* 0x000ee40008000800 */
[----:B---3--:R-:W-:Y:S01]  /*3e200*/  ISETP.LT.AND P0, PT, R14, UR4, !P1 ;  /* 0x000000040e007c0c */ /* 0x008fe2000cf01270 */
[----:B------:R-:W3:Y:S01]  /*3e210*/  LDCU UR4, c[0x0][0x39c] ;  /* 0x00007380ff0477ac */ /* 0x000ee20008000800 */
[----:B------:R-:W4:Y:S04]  /*3e220*/  LDL.LU R14, [R1+0xf68] ;  /* 0x000f6800010e7983 */ /* 0x000f280000300800 */
[----:B------:R-:W-:Y:S04]  /*3e230*/  @P4 STG.E.U8 desc[UR18][R76.64], R85 ;  /* 0x000000554c004986 */ /* 0x000fe8000c101112 */
[----:B------:R-:W5:Y:S01]  /*3e240*/  LDL.LU.64 R88, [R1+0x200] ;  /* 0x0002000001587983 */ /* 0x000f620000300a00 */
[----:B---3--:R-:W-:Y:S01]  /*3e250*/  ISETP.LT.AND P4, PT, R15, UR4, !P1 ;  /* 0x000000040f007c0c */ /* 0x008fe2000cf81270 */
[----:B------:R-:W2:Y:S02]  /*3e260*/  LDCU UR4, c[0x0][0x39c] ;  /* 0x00007380ff0477ac */ /* 0x000ea40008000800 */
[----:B------:R-:W3:Y:S01]  /*3e270*/  LDL.LU R15, [R1+0xf6c] ;  /* 0x000f6c00010f7983 */ /* 0x000ee20000300800 */
[----:B0-----:R-:W-:-:S03]  /*3e280*/  PRMT R68, R85, 0x9910, RZ ;  /* 0x0000991055447816 */ /* 0x001fc600000000ff */
[----:B------:R-:W3:Y:S01]  /*3e290*/  LDL.LU.64 R92, [R1+0x208] ;  /* 0x00020800015c7983 */ /* 0x000ee20000300a00 */
[----:B------:R-:W-:-:S03]  /*3e2a0*/  SHF.R.S32.HI R68, RZ, 0x8, R68 ;  /* 0x00000008ff447819 */ /* 0x000fc60000011444 */
[----:B------:R-:W3:Y:S04]  /*3e2b0*/  LDL.LU R17, [R1+0xf70] ;  /* 0x000f700001117983 */ /* 0x000ee80000300800 */
[----:B------:R0:W-:Y:S04]  /*3e2c0*/  @P3 STG.E.U8 desc[UR18][R78.64], R68 ;  /* 0x000000444e003986 */ /* 0x0001e8000c101112 */
[----:B------:R-:W3:Y:S01]  /*3e2d0*/  LDL.LU.64 R90, [R1+0x280] ;  /* 0x00028000015a7983 */ /* 0x000ee20000300a00 */
[----:B--2---:R-:W-:Y:S01]  /*3e2e0*/  ISETP.LT.AND P3, PT, R16, UR4, !P1 ;  /* 0x0000000410007c0c */ /* 0x004fe2000cf61270 */
[----:B------:R-:W4:Y:S02]  /*3e2f0*/  LDCU UR4, c[0x0][0x39c] ;  /* 0x00007380ff0477ac */ /* 0x000f240008000800 */
[----:B------:R-:W-:Y:S01]  /*3e300*/  @P5 STG.E.U8 desc[UR18][R80.64], R86 ;  /* 0x0000005650005986 */ /* 0x000fe2000c101112 */
[----:B0-----:R-:W-:-:S04]  /*3e310*/  PRMT R68, R86, 0x9910, RZ ;  /* 0x0000991056447816 */ /* 0x001fc800000000ff */
[----:B------:R-:W-:Y:S02]  /*3e320*/  SHF.R.S32.HI R68, RZ, 0x8, R68 ;  /* 0x00000008ff447819 */ /* 0x000fe40000011444 */
[----:B----4-:R-:W-:Y:S01]  /*3e330*/  ISETP.LT.AND P5, PT, R14, UR4, !P1 ;  /* 0x000000040e007c0c */ /* 0x010fe2000cfa1270 */
[----:B------:R-:W3:Y:S01]  /*3e340*/  LDCU UR4, c[0x0][0x39c] ;  /* 0x00007380ff0477ac */ /* 0x000ee20008000800 */
[----:B------:R-:W2:Y:S04]  /*3e350*/  LDL.LU R14, [R1+0xf74] ;  /* 0x000f7400010e7983 */ /* 0x000ea80000300800 */
[----:B-----5:R0:W-:Y:S01]  /*3e360*/  @P2 STG.E.U8 desc[UR18][R88.64], R68 ;  /* 0x0000004458002986 */ /* 0x0201e2000c101112 */
[----:B---3--:R-:W-:-:S03]  /*3e370*/  ISETP.LT.AND P2, PT, R15, UR4, !P1 ;  /* 0x000000040f007c0c */ /* 0x008fc6000cf41270 */
[----:B0-----:R-:W3:Y:S01]  /*3e380*/  LDL.LU.64 R88, [R1+0x2a0] ;  /* 0x0002a00001587983 */ /* 0x001ee20000300a00 */
[----:B------:R-:W0:Y:S03]  /*3e390*/  LDCU UR4, c[0x0][0x39c] ;  /* 0x00007380ff0477ac */ /* 0x000e260008000800 */
[----:B------:R-:W4:Y:S04]  /*3e3a0*/  LDL.LU R16, [R1+0xf78] ;  /* 0x000f780001107983 */ /* 0x000f280000300800 */
[----:B------:R-:W3:Y:S04]  /*3e3b0*/  LDL.LU R15, [R1+0x354] ;  /* 0x00035400010f7983 */ /* 0x000ee80000300800 */
[----:B------:R-:W-:Y:S04]  /*3e3c0*/  @P0 STG.E.U8 desc[UR18][R92.64], R87 ;  /* 0x000000575c000986 */ /* 0x000fe8000c101112 */
[----:B------:R-:W5:Y:S01]  /*3e3d0*/  LDL.LU.64 R18, [R1+0x2c0] ;  /* 0x0002c00001127983 */ /* 0x000f620000300a00 */
[----:B0-----:R-:W-:Y:S01]  /*3e3e0*/  ISETP.LT.AND P0, PT, R17, UR4, !P1 ;  /* 0x0000000411007c0c */ /* 0x001fe2000cf01270 */
[----:B------:R-:W2:Y:S02]  /*3e3f0*/  LDCU UR4, c[0x0][0x39c] ;  /* 0x00007380ff0477ac */ /* 0x000ea40008000800 */
[----:B------:R-:W5:Y:S01]  /*3e400*/  LDL.LU R17, [R1+0xf7c] ;  /* 0x000f7c0001117983 */ /* 0x000f620000300800 */
[----:B------:R-:W-:-:S03]  /*3e410*/  PRMT R68, R87, 0x9910, RZ ;  /* 0x0000991057447816 */ /* 0x000fc600000000ff */
[----:B------:R-:W5:Y:S01]  /*3e420*/  LDL.LU.64 R24, [R1+0x2d0] ;  /* 0x0002d00001187983 */ /* 0x000f620000300a00 */
[----:B------:R-:W-:-:S03]  /*3e430*/  SHF.R.S32.HI R68, RZ, 0x8, R68 ;  /* 0x00000008ff447819 */ /* 0x000fc60000011444 */
[----:B------:R-:W5:Y:S04]  /*3e440*/  LDL.LU R23, [R1+0xf80] ;  /* 0x000f800001177983 */ /* 0x000f680000300800 */
[----:B------:R0:W-:Y:S01]  /*3e450*/  @P4 STG.E.U8 desc[UR18][R90.64], R68 ;  /* 0x000000445a004986 */ /* 0x0001e2000c101112 */
[----:B--2---:R-:W-:Y:S01]  /*3e460*/  ISETP.LT.AND P4, PT, R14, UR4, !P1 ;  /* 0x000000040e007c0c */ /* 0x004fe2000cf81270 */
[----:B------:R-:W4:Y:S02]  /*3e470*/  LDCU UR4, c[0x0][0x39c] ;  /* 0x00007380ff0477ac */ /* 0x000f240008000800 */
[----:B------:R-:W2:Y:S04]  /*3e480*/  LDL.LU R14, [R1+0x358] ;  /* 0x00035800010e7983 */ /* 0x000ea80000300800 */
[----:B------:R-:W2:Y:S04]  /*3e490*/  LDL.LU.64 R20, [R1+0x2f0] ;  /* 0x0002f00001147983 */ /* 0x000ea80000300a00 */
[----:B---3--:R3:W-:Y:S01]  /*3e4a0*/  @P3 STG.E.U8 desc[UR18][R88.64], R15 ;  /* 0x0000000f58003986 */ /* 0x0087e2000c101112 */
[----:B----4-:R-:W-:Y:S01]  /*3e4b0*/  ISETP.LT.AND P3, PT, R16, UR4, !P1 ;  /* 0x0000000410007c0c */ /* 0x010fe2000cf61270 */
[----:B------:R-:W4:Y:S02]  /*3e4c0*/  LDCU UR4, c[0x0][0x39c] ;  /* 0x00007380ff0477ac */ /* 0x000f240008000800 */
[----:B------:R-:W2:Y:S01]  /*3e4d0*/  LDL.LU R16, [R1+0xf88] ;  /* 0x000f880001107983 */ /* 0x000ea20000300800 */
[----:B0-----:R-:W-:-:S04]  /*3e4e0*/  PRMT R68, R15, 0x9910, RZ ;  /* 0x000099100f447816 */ /* 0x001fc800000000ff */
[----:B------:R-:W-:Y:S01]  /*3e4f0*/  SHF.R.S32.HI R68, RZ, 0x8, R68 ;  /* 0x00000008ff447819 */ /* 0x000fe20000011444 */
[----:B---3--:R-:W3:Y:S04]  /*3e500*/  LDL.LU R15, [R1+0x35c] ;  /* 0x00035c00010f7983 */ /* 0x008ee80000300800 */
[----:B-----5:R0:W-:Y:S01]  /*3e510*/  @P5 STG.E.U8 desc[UR18][R18.64], R68 ;  /* 0x0000004412005986 */ /* 0x0201e2000c101112 */
[----:B----4-:R-:W-:Y:S01]  /*3e520*/  ISETP.LT.AND P5, PT, R17, UR4, !P1 ;  /* 0x0000000411007c0c */ /* 0x010fe2000cfa1270 */
[----:B------:R-:W4:Y:S02]  /*3e530*/  LDCU UR4, c[0x0][0x39c] ;  /* 0x00007380ff0477ac */ /* 0x000f240008000800 */
[----:B0-----:R-:W5:Y:S04]  /*3e540*/  LDL.LU.64 R18, [R1+0x310] ;  /* 0x0003100001127983 */ /* 0x001f680000300a00 */
[----:B------:R-:W5:Y:S04]  /*3e550*/  LDL.LU R17, [R1+0xf8c] ;  /* 0x000f8c0001117983 */ /* 0x000f680000300800 */
[----:B------:R-:W5:Y:S04]  /*3e560*/  LDL.LU.64 R26, [R1+0x330] ;  /* 0x00033000011a7983 */ /* 0x000f680000300a00 */
[----:B--2---:R0:W-:Y:S01]  /*3e570*/  @P2 STG.E.U8 desc[UR18][R24.64], R14 ;  /* 0x0000000e18002986 */ /* 0x0041e2000c101112 */
[----:B------:R-:W-:-:S03]  /*3e580*/  PRMT R68, R14, 0x9910, RZ ;  /* 0x000099100e447816 */ /* 0x000fc600000000ff */
[----:B0-----:R-:W2:Y:S01]  /*3e590*/  LDL.LU R14, [R1+0xf90] ;  /* 0x000f9000010e7983 */ /* 0x001ea20000300800 */
[----:B----4-:R-:W-:Y:S01]  /*3e5a0*/  ISETP.LT.AND P2, PT, R23, UR4, !P1 ;  /* 0x0000000417007c0c */ /* 0x010fe2000cf41270 */
[----:B------:R-:W0:Y:S01]  /*3e5b0*/  LDCU UR4, c[0x0][0x39c] ;  /* 0x00007380ff0477ac */ /* 0x000e220008000800 */
[----:B------:R-:W-:Y:S01]  /*3e5c0*/  SHF.R.S32.HI R68, RZ, 0x8, R68 ;  /* 0x00000008ff447819 */ /* 0x000fe20000011444 */
[----:B------:R-:W4:Y:S04]  /*3e5d0*/  LDL.LU.64 R24, [R1+0x340] ;  /* 0x0003400001187983 */ /* 0x000f280000300a00 */
[----:B------:R0:W-:Y:S02]  /*3e5e0*/  @P0 STG.E.U8 desc[UR18][R20.64], R68 ;  /* 0x0000004414000986 */ /* 0x0001e4000c101112 */
[----:B0-----:R-:W-:-:S02]  /*3e5f0*/  ISETP.LT.AND P0, PT, R16, UR4, !P1 ;  /* 0x0000000410007c0c */ /* 0x001fc4000cf01270 */
[----:B------:R-:W4:Y:S01]  /*3e600*/  LDL.LU R21, [R1+0x360] ;  /* 0x0003600001157983 */ /* 0x000f220000300800 */
[----:B------:R-:W0:Y:S03]  /*3e610*/  LDCU UR4, c[0x0][0x39c] ;  /* 0x00007380ff0477ac */ /* 0x000e260008000800 */
[----:B------:R-:W4:Y:S04]  /*3e620*/  LDL.LU R16, [R1+0xf94] ;  /* 0x000f940001107983 */ /* 0x000f280000300800 */
[----:B------:R-:W4:Y:S01]  /*3e630*/  LDL.LU R20, [R1+0x350] ;  /* 0x0003500001147983 */ /* 0x000f220000300800 */
[----:B------:R-:W-:Y:S01]  /*3e640*/  VIADD R3, R84, UR5 ;  /* 0x0000000554037c36 */ /* 0x000fe20008000000 */
[----:B---3--:R-:W-:-:S02]  /*3e650*/  PRMT R68, R15, 0x9910, RZ ;  /* 0x000099100f447816 */ /* 0x008fc400000000ff */
[----:B------:R-:W3:Y:S04]  /*3e660*/  LDL.LU.64 R54, [R1+0x348] ;  /* 0x0003480001367983 */ /* 0x000ee80000300a00 */
[----:B-----5:R5:W-:Y:S01]  /*3e670*/  @P4 STG.E.U8 desc[UR18][R18.64], R15 ;  /* 0x0000000f12004986 */ /* 0x020be2000c101112 */
[----:B0-----:R-:W-:Y:S01]  /*3e680*/  ISETP.LT.AND P4, PT, R17, UR4, !P1 ;  /* 0x0000000411007c0c */ /* 0x001fe2000cf81270 */
[----:B------:R-:W2:Y:S01]  /*3e690*/  LDCU UR4, c[0x0][0x39c] ;  /* 0x00007380ff0477ac */ /* 0x000ea20008000800 */
[C---:B------:R-:W-:Y:S01]  /*3e6a0*/  IADD3 R28, P6, PT, R3.reuse, R2, RZ ;  /* 0x00000002031c7210 */ /* 0x040fe20007fde0ff */
[----:B------:R-:W3:Y:S01]  /*3e6b0*/  LDL.LU R17, [R1+0x364] ;  /* 0x0003640001117983 */ /* 0x000ee20000300800 */
[----:B------:R-:W-:Y:S02]  /*3e6c0*/  SHF.R.S32.HI R68, RZ, 0x8, R68 ;  /* 0x00000008ff447819 */ /* 0x000fe40000011444 */
[C---:B------:R-:W-:Y:S01]  /*3e6d0*/  LEA.HI.X.SX32 R29, R3.reuse, R0, 0x1, P6 ;  /* 0x00000000031d7211 */ /* 0x040fe200030f0eff */
[----:B------:R-:W-:Y:S01]  /*3e6e0*/  VIADD R3, R3, UR5 ;  /* 0x0000000503037c36 */ /* 0x000fe20008000000 */
[----:B-----5:R-:W5:Y:S04]  /*3e6f0*/  LDL.LU.64 R18, [R1+0x338] ;  /* 0x0003380001127983 */ /* 0x020f680000300a00 */
[----:B------:R0:W-:Y:S01]  /*3e700*/  @P3 STG.E.U8 desc[UR18][R26.64], R68 ;  /* 0x000000441a003986 */ /* 0x0001e2000c101112 */
[----:B------:R-:W-:-:S03]  /*3e710*/  IADD3 R30, P6, PT, R3, R2, RZ ;  /* 0x00000002031e7210 */ /* 0x000fc60007fde0ff */
[----:B------:R-:W3:Y:S04]  /*3e720*/  LDL.LU.64 R44, [R1+0x328] ;  /* 0x00032800012c7983 */ /* 0x000ee80000300a00 */
[----:B------:R-:W3:Y:S01]  /*3e730*/  LDL.LU R15, [R1+0x368] ;  /* 0x00036800010f7983 */ /* 0x000ee20000300800 */
[C---:B------:R-:W-:Y:S01]  /*3e740*/  LEA.HI.X.SX32 R31, R3.reuse, R0, 0x1, P6 ;  /* 0x00000000031f7211 */ /* 0x040fe200030f0eff */
[----:B------:R-:W-:-:S05]  /*3e750*/  VIADD R3, R3, UR5 ;  /* 0x0000000503037c36 */ /* 0x000fca0008000000 */
[----:B------:R-:W-:-:S04]  /*3e760*/  IADD3 R32, P6, PT, R3, R2, RZ ;  /* 0x0000000203207210 */ /* 0x000fc80007fde0ff */
        /* <DEDUP_REMOVED lines=31> */
[----:B------:R-:W-:Y:S01]  /*3e960*/  VIADD R3, R3, UR5 ;  /* 0x0000000503037c36 */ /* 0x000fe20008000000 */
[----:B--2---:R-:W-:Y:S01]  /*3e970*/  ISETP.LT.AND P3, PT, R14, UR4, !P1 ;  /* 0x000000040e007c0c */ /* 0x004fe2000cf61270 */
[----:B------:R-:W2:Y:S01]  /*3e980*/  LDCU UR4, c[0x0][0x39c] ;  /* 0x00007380ff0477ac */ /* 0x000ea20008000800 */
[----:B------:R-:W5:Y:S02]  /*3e990*/  LDL.LU R14, [R1+0xf9c] ;  /* 0x000f9c00010e7983 */ /* 0x000f640000300800 */
[C---:B------:R-:W-:Y:S02]  /*3e9a0*/  IADD3 R56, P6, PT, R3.reuse, R2, RZ ;  /* 0x0000000203387210 */ /* 0x040fe40007fde0ff */
[----:B0-----:R-:W5:Y:S02]  /*3e9b0*/  LDL.LU.64 R26, [R1+0x320] ;  /* 0x00032000011a7983 */ /* 0x001f640000300a00 */
        /* <DEDUP_REMOVED lines=26> */
[----:B----4-:R0:W-:Y:S04]  /*3eb60*/  @P5 STG.E.U8 desc[UR18][R24.64], R21 ;  /* 0x0000001518005986 */ /* 0x0101e8000c101112 */
[C---:B------:R-:W-:Y:S02]  /*3eb70*/  IADD3 R80, P6, PT, R3.reuse, R2, RZ ;  /* 0x0000000203507210 */ /* 0x040fe40007fde0ff */
[----:B--2---:R-:W-:Y:S01]  /*3eb80*/  ISETP.LT.AND P5, PT, R16, UR4, !P1 ;  /* 0x0000000410007c0c */ /* 0x004fe2000cfa1270 */
[----:B------:R-:W5:Y:S01]  /*3eb90*/  LDCU UR4, c[0x0][0x39c] ;  /* 0x00007380ff0477ac */ /* 0x000f620008000800 */
[C---:B------:R-:W-:Y:S01]  /*3eba0*/  LEA.HI.X.SX32 R81, R3.reuse, R0, 0x1, P6 ;  /* 0x0000000003517211 */ /* 0x040fe200030f0eff */
[----:B------:R-:W-:Y:S01]  /*3ebb0*/  VIADD R3, R3, UR5 ;  /* 0x0000000503037c36 */ /* 0x000fe20008000000 */
[----:B------:R-:W2:Y:S04]  /*3ebc0*/  LDL.LU R16, [R1+0xf98] ;  /* 0x000f980001107983 */ /* 0x000ea80000300800 */
[C---:B------:R-:W-:Y:S01]  /*3ebd0*/  IADD3 R78, P6, PT, R3.reuse, R2, RZ ;  /* 0x00000002034e7210 */ /* 0x040fe20007fde0ff */
[----:B------:R-:W4:Y:S03]  /*3ebe0*/  LDL.LU.64 R58, [R1+0x318] ;  /* 0x00031800013a7983 */ /* 0x000f260000300a00 */
        /* <DEDUP_REMOVED lines=15> */
[----:B------:R-:W-:Y:S02]  /*3ece0*/  LEA.HI.X.SX32 R69, R3, R0, 0x1, P6 ;  /* 0x0000000003457211 */ /* 0x000fe400030f0eff */
[----:B------:R-:W-:Y:S02]  /*3ecf0*/  ISETP.NE.AND P6, PT, R20, RZ, PT ;  /* 0x000000ff1400720c */ /* 0x000fe40003fc5270 */
[----:B------:R-:W-:Y:S02]  /*3ed00*/  PRMT R20, R21, 0x9910, RZ ;  /* 0x0000991015147816 */ /* 0x000fe400000000ff */
[----:B0-----:R-:W4:Y:S02]  /*3ed10*/  LDL.LU R21, [R1+0x36c] ;  /* 0x00036c0001157983 */ /* 0x001f240000300800 */
[----:B------:R-:W-:Y:S02]  /*3ed20*/  SHF.R.S32.HI R23, RZ, 0x8, R20 ;  /* 0x00000008ff177819 */ /* 0x000fe40000011414 */
[----:B------:R-:W4:Y:S04]  /*3ed30*/  LDL.LU R20, [R1+0xfa4] ;  /* 0x000fa40001147983 */ /* 0x000f280000300800 */
[----:B---3--:R0:W-:Y:S04]  /*3ed40*/  @P2 STG.E.U8 desc[UR18][R54.64], R23 ;  /* 0x0000001736002986 */ /* 0x0081e8000c101112 */
[----:B------:R-:W3:Y:S01]  /*3ed50*/  LDL.LU.64 R24, [R1+0x308] ;  /* 0x0003080001187983 */ /* 0x000ee20000300a00 */
[----:B-----5:R-:W-:Y:S01]  /*3ed60*/  ISETP.LT.AND P2, PT, R14, UR4, !P1 ;  /* 0x000000040e007c0c */ /* 0x020fe2000cf41270 */
[----:B------:R-:W2:Y:S02]  /*3ed70*/  LDCU UR4, c[0x0][0x39c] ;  /* 0x00007380ff0477ac */ /* 0x000ea40008000800 */
[----:B------:R-:W5:Y:S04]  /*3ed80*/  LDL.LU R14, [R1+0xfa0] ;  /* 0x000fa000010e7983 */ /* 0x000f680000300800 */
[----:B------:R1:W-:Y:S04]  /*3ed90*/  @P0 STG.E.U8 desc[UR18][R18.64], R17 ;  /* 0x0000001112000986 */ /* 0x0003e8000c101112 */
[----:B0-----:R-:W3:Y:S01]  /*3eda0*/  LDL.LU.64 R54, [R1+0x300] ;  /* 0x0003000001367983 */ /* 0x001ee20000300a00 */
[----:B--2---:R-:W-:Y:S01]  /*3edb0*/  ISETP.LT.AND P0, PT, R16, UR4, !P1 ;  /* 0x0000000410007c0c */ /* 0x004fe2000cf01270 */
[----:B------:R-:W4:Y:S01]  /*3edc0*/  LDCU UR4, c[0x0][0x39c] ;  /* 0x00007380ff0477ac */ /* 0x000f220008000800 */
[----:B------:R-:W-:-:S02]  /*3edd0*/  PRMT R16, R17, 0x9910, RZ ;  /* 0x0000991011107816 */ /* 0x000fc400000000ff */
[----:B-1----:R-:W2:Y:S02]  /*3ede0*/  LDL.LU R17, [R1+0x370] ;  /* 0x0003700001117983 */ /* 0x002ea40000300800 */
[----:B------:R-:W-:Y:S02]  /*3edf0*/  SHF.R.S32.HI R23, RZ, 0x8, R16 ;  /* 0x00000008ff177819 */ /* 0x000fe40000011410 */
[----:B------:R-:W2:Y:S04]  /*3ee00*/  LDL.LU R16, [R1+0xfac] ;  /* 0x000fac0001107983 */ /* 0x000ea80000300800 */
[----:B------:R0:W-:Y:S04]  /*3ee10*/  @P4 STG.E.U8 desc[UR18][R44.64], R23 ;  /* 0x000000172c004986 */ /* 0x0001e8000c101112 */
[----:B------:R-:W2:Y:S04]  /*3ee20*/  LDL.LU.64 R18, [R1+0x2f8] ;  /* 0x0002f80001127983 */ /* 0x000ea80000300a00 */
[----:B0-----:R-:W2:Y:S04]  /*3ee30*/  LDL.LU R23, [R1+0xfa8] ;  /* 0x000fa80001177983 */ /* 0x001ea80000300800 */
[----:B------:R0:W-:Y:S01]  /*3ee40*/  @P3 STG.E.U8 desc[UR18][R26.64], R15 ;  /* 0x0000000f1a003986 */ /* 0x0001e2000c101112 */
[----:B----4-:R-:W-:Y:S01]  /*3ee50*/  ISETP.LT.AND P4, PT, R20, UR4, !P1 ;  /* 0x0000000414007c0c */ /* 0x010fe2000cf81270 */
[----:B------:R-:W5:Y:S01]  /*3ee60*/  LDCU UR4, c[0x0][0x39c] ;  /* 0x00007380ff0477ac */ /* 0x000f620008000800 */
[----:B------:R-:W-:-:S05]  /*3ee70*/  PRMT R20, R15, 0x9910, RZ ;  /* 0x000099100f147816 */ /* 0x000fca00000000ff */
[----:B0-----:R-:W-:Y:S01]  /*3ee80*/  IMAD.MOV.U32 R26, RZ, RZ, R20 ;  /* 0x000000ffff1a7224 */ /* 0x001fe200078e0014 */
[----:B-----5:R-:W-:Y:S01]  /*3ee90*/  ISETP.LT.AND P3, PT, R14, UR4, !P1 ;  /* 0x000000040e007c0c */ /* 0x020fe2000cf61270 */
[----:B------:R-:W2:Y:S01]  /*3eea0*/  LDCU UR4, c[0x0][0x39c] ;  /* 0x00007380ff0477ac */ /* 0x000ea20008000800 */
[----:B------:R-:W4:Y:S04]  /*3eeb0*/  LDL.LU.64 R14, [R1+0x2e8] ;  /* 0x0002e800010e7983 */ /* 0x000f280000300a00 */
[----:B------:R-:W5:Y:S04]  /*3eec0*/  LDL.LU R44, [R1+0x374] ;  /* 0x00037400012c7983 */ /* 0x000f680000300800 */
[----:B------:R-:W4:Y:S01]  /*3eed0*/  LDL.LU R20, [R1+0xfb4] ;  /* 0x000fb40001147983 */ /* 0x000f220000300800 */
[----:B------:R-:W-:-:S03]  /*3eee0*/  SHF.R.S32.HI R26, RZ, 0x8, R26 ;  /* 0x00000008ff1a7819 */ /* 0x000fc6000001141a */
[----:B------:R-:W5:Y:S04]  /*3eef0*/  LDL.LU.64 R62, [R1+0x2e0] ;  /* 0x0002e000013e7983 */ /* 0x000f680000300a00 */
[----:B------:R-:W-:Y:S04]  /*3ef00*/  @P5 STG.E.U8 desc[UR18][R58.64], R26 ;  /* 0x0000001a3a005986 */ /* 0x000fe8000c101112 */
[----:B---3--:R0:W-:Y:S02]  /*3ef10*/  @P2 STG.E.U8 desc[UR18][R24.64], R21 ;  /* 0x0000001518002986 */ /* 0x0081e4000c101112 */
[----:B0-----:R-:W-:-:S04]  /*3ef20*/  PRMT R21, R21, 0x9910, RZ ;  /* 0x0000991015157816 */ /* 0x001fc800000000ff */
[----:B------:R-:W-:Y:S02]  /*3ef30*/  SHF.R.S32.HI R26, RZ, 0x8, R21 ;  /* 0x00000008ff1a7819 */ /* 0x000fe40000011415 */
[----:B--2---:R-:W-:Y:S01]  /*3ef40*/  ISETP.LT.AND P5, PT, R16, UR4, !P1 ;  /* 0x0000000410007c0c */ /* 0x004fe2000cfa1270 */
[----:B------:R-:W0:Y:S01]  /*3ef50*/  LDCU UR4, c[0x0][0x39c] ;  /* 0x00007380ff0477ac */ /* 0x000e220008000800 */
[----:B------:R-:W2:Y:S04]  /*3ef60*/  LDL.LU R16, [R1+0xfb0] ;  /* 0x000fb00001107983 */ /* 0x000ea80000300800 */
[----:B------:R-:W3:Y:S01]  /*3ef70*/  LDL.LU.64 R58, [R1+0x2d8] ;  /* 0x0002d800013a7983 */ /* 0x000ee20000300a00 */
[----:B0-----:R-:W-:Y:S01]  /*3ef80*/  ISETP.LT.AND P2, PT, R23, UR4, !P1 ;  /* 0x0000000417007c0c */ /* 0x001fe2000cf41270 */
[----:B------:R-:W4:Y:S02]  /*3ef90*/  LDCU UR4, c[0x0][0x39c] ;  /* 0x00007380ff0477ac */ /* 0x000f240008000800 */
[----:B------:R-:W3:Y:S04]  /*3efa0*/  LDL.LU R23, [R1+0x378] ;  /* 0x0003780001177983 */ /* 0x000ee80000300800 */
[----:B------:R-:W3:Y:S04]  /*3efb0*/  LDL.LU R21, [R1+0xfbc] ;  /* 0x000fbc0001157983 */ /* 0x000ee80000300800 */
[----:B------:R-:W-:Y:S04]  /*3efc0*/  @P0 STG.E.U8 desc[UR18][R54.64], R26 ;  /* 0x0000001a36000986 */ /* 0x000fe8000c101112 */
[----:B------:R-:W3:Y:S01]  /*3efd0*/  LDL.LU.64 R24, [R1+0x2c8] ;  /* 0x0002c80001187983 */ /* 0x000ee20000300a00 */
[----:B----4-:R-:W-:Y:S01]  /*3efe0*/  ISETP.LT.AND P0, PT, R20, UR4, !P1 ;  /* 0x0000000414007c0c */ /* 0x010fe2000cf01270 */
[----:B------:R-:W2:Y:S02]  /*3eff0*/  LDCU UR4, c[0x0][0x39c] ;  /* 0x00007380ff0477ac */ /* 0x000ea40008000800 */
[----:B------:R-:W4:Y:S04]  /*3f000*/  LDL.LU R20, [R1+0xfb8] ;  /* 0x000fb80001147983 */ /* 0x000f280000300800 */
[----:B------:R0:W-:Y:S01]  /*3f010*/  @P4 STG.E.U8 desc[UR18][R18.64], R17 ;  /* 0x0000001112004986 */ /* 0x0001e2000c101112 */
[----:B--2---:R-:W-:Y:S01]  /*3f020*/  ISETP.LT.AND P4, PT, R16, UR4, !P1 ;  /* 0x0000000410007c0c */ /* 0x004fe2000cf81270 */
[----:B------:R-:W3:Y:S01]  /*3f030*/  LDCU UR4, c[0x0][0x39c] ;  /* 0x00007380ff0477ac */ /* 0x000ee20008000800 */
[----:B------:R-:W-:-:S05]  /*3f040*/  PRMT R16, R17, 0x9910, RZ ;  /* 0x0000991011107816 */ /* 0x000fca00000000ff */
[----:B0-----:R-:W-:Y:S02]  /*3f050*/  IMAD.MOV.U32 R18, RZ, RZ, R16 ;  /* 0x000000ffff127224 */ /* 0x001fe400078e0010 */
[----:B------:R-:W2:Y:S04]  /*3f060*/  LDL.LU.64 R16, [R1+0x2b8] ;  /* 0x0002b80001107983 */ /* 0x000ea80000300a00 */
[----:B------:R-:W2:Y:S04]  /*3f070*/  LDL.LU R54, [R1+0x37c] ;  /* 0x00037c0001367983 */ /* 0x000ea80000300800 */
[----:B------:R-:W2:Y:S01]  /*3f080*/  LDL.LU R27, [R1+0xfd4] ;  /* 0x000fd400011b7983 */ /* 0x000ea20000300800 */
[----:B------:R-:W-:-:S03]  /*3f090*/  SHF.R.S32.HI R26, RZ, 0x8, R18 ;  /* 0x00000008ff1a7819 */ /* 0x000fc60000011412 */
[----:B------:R-:W2:Y:S04]  /*3f0a0*/  LDL.LU.64 R18, [R1+0x2b0] ;  /* 0x0002b00001127983 */ /* 0x000ea80000300a00 */
[----:B------:R0:W-:Y:S04]  /*3f0b0*/  @P3 STG.E.U8 desc[UR18][R14.64], R26 ;  /* 0x0000001a0e003986 */ /* 0x0001e8000c101112 */
[----:B0-----:R-:W2:Y:S04]  /*3f0c0*/  LDL.LU.64 R14, [R1+0x13a0] ;  /* 0x0013a000010e7983 */ /* 0x001ea80000300a00 */
[----:B------:R-:W2:Y:S01]  /*3f0d0*/  LDL.LU R26, [R1+0xfd0] ;  /* 0x000fd000011a7983 */ /* 0x000ea20000300800 */
[----:B---3--:R-:W-:Y:S01]  /*3f0e0*/  ISETP.LT.AND P3, PT, R21, UR4, !P1 ;  /* 0x0000000415007c0c */ /* 0x008fe2000cf61270 */
[----:B------:R-:W4:Y:S02]  /*3f0f0*/  LDCU UR4, c[0x0][0x39c] ;  /* 0x00007380ff0477ac */ /* 0x000f240008000800 */
[----:B-----5:R0:W-:Y:S02]  /*3f100*/  @P5 STG.E.U8 desc[UR18][R62.64], R44 ;  /* 0x0000002c3e005986 */ /* 0x0201e4000c101112 */
[----:B0-----:R-:W-:-:S04]  /*3f110*/  PRMT R44, R44, 0x9910, RZ ;  /* 0x000099102c2c7816 */ /* 0x001fc800000000ff */
[----:B------:R-:W-:-:S05]  /*3f120*/  SHF.R.S32.HI R44, RZ, 0x8, R44 ;  /* 0x00000008ff2c7819 */ /* 0x000fca000001142c */
[----:B------:R0:W-:Y:S01]  /*3f130*/  @P2 STG.E.U8 desc[UR18][R58.64], R44 ;  /* 0x0000002c3a002986 */ /* 0x0001e2000c101112 */
[----:B----4-:R-:W-:Y:S01]  /*3f140*/  ISETP.LT.AND P5, PT, R20, UR4, !P1 ;  /* 0x0000000414007c0c */ /* 0x010fe2000cfa1270 */
[----:B------:R-:W2:Y:S02]  /*3f150*/  LDCU UR4, c[0x0][0x39c] ;  /* 0x00007380ff0477ac */ /* 0x000ea40008000800 */
[----:B------:R-:W3:Y:S04]  /*3f160*/  LDL.LU.64 R20, [R1+0x2a8] ;  /* 0x0002a80001147983 */ /* 0x000ee80000300a00 */
[----:B------:R-:W4:Y:S04]  /*3f170*/  LDL.LU R45, [R1+0x380] ;  /* 0x00038000012d7983 */ /* 0x000f280000300800 */
[----:B------:R-:W4:Y:S04]  /*3f180*/  LDL.LU.64 R62, [R1+0x298] ;  /* 0x00029800013e7983 */ /* 0x000f280000300a00 */
[----:B------:R-:W5:Y:S04]  /*3f190*/  LDL.LU R55, [R1+0x1024] ;  /* 0x0010240001377983 */ /* 0x000f680000300800 */
[----:B0-----:R-:W3:Y:S01]  /*3f1a0*/  LDL.LU R58, [R1+0xfe4] ;  /* 0x000fe400013a7983 */ /* 0x001ee20000300800 */
[----:B------:R-:W-:-:S03]  /*3f1b0*/  PRMT R59, R23, 0x9910, RZ ;  /* 0x00009910173b7816 */ /* 0x000fc600000000ff */
[----:B------:R0:W-:Y:S04]  /*3f1c0*/  @P0 STG.E.U8 desc[UR18][R24.64], R23 ;  /* 0x0000001718000986 */ /* 0x0001e8000c101112 */
[----:B0-----:R-:W4:Y:S04]  /*3f1d0*/  LDL.LU.64 R24, [R1+0x290] ;  /* 0x0002900001187983 */ /* 0x001f280000300a00 */
[----:B------:R-:W4:Y:S01]  /*3f1e0*/  LDL.LU R44, [R1+0x384] ;  /* 0x00038400012c7983 */ /* 0x000f220000300800 */
[----:B------:R-:W-:Y:S02]  /*3f1f0*/  SHF.R.S32.HI R59, RZ, 0x8, R59 ;  /* 0x00000008ff3b7819 */ /* 0x000fe4000001143b */
[----:B--2---:R-:W-:Y:S01]  /*3f200*/  ISETP.LT.AND P2, PT, R27, UR4, !P1 ;  /* 0x000000041b007c0c */ /* 0x004fe2000cf41270 */
[----:B------:R-:W0:Y:S02]  /*3f210*/  LDCU UR4, c[0x0][0x39c] ;  /* 0x00007380ff0477ac */ /* 0x000e240008000800 */
[----:B------:R1:W-:Y:S01]  /*3f220*/  @P4 STG.E.U8 desc[UR18][R16.64], R59 ;  /* 0x0000003b10004986 */ /* 0x0003e2000c101112 */
[----:B0-----:R-:W-:Y:S01]  /*3f230*/  ISETP.LT.AND P0, PT, R26, UR4, !P1 ;  /* 0x000000041a007c0c */ /* 0x001fe2000cf01270 */
[----:B------:R-:W5:Y:S02]  /*3f240*/  LDCU UR4, c[0x0][0x39c] ;  /* 0x00007380ff0477ac */ /* 0x000f640008000800 */
[----:B------:R-:W2:Y:S04]  /*3f250*/  LDL.LU.64 R26, [R1+0x288] ;  /* 0x00028800011a7983 */ /* 0x000ea80000300a00 */
[----:B------:R-:W2:Y:S04]  /*3f260*/  LDL.LU R23, [R1+0x1074] ;  /* 0x0010740001177983 */ /* 0x000ea80000300800 */
[----:B-1----:R-:W2:Y:S04]  /*3f270*/  LDL.LU.64 R16, [R1+0x1398] ;  /* 0x0013980001107983 */ /* 0x002ea80000300a00 */
[----:B------:R-:W2:Y:S04]  /*3f280*/  LDL.LU R59, [R1+0x1048] ;  /* 0x00104800013b7983 */ /* 0x000ea80000300800 */
[----:B------:R0:W-:Y:S04]  /*3f290*/  @P3 STG.E.U8 desc[UR18][R18.64], R54 ;  /* 0x0000003612003986 */ /* 0x0001e8000c101112 */
[----:B0-----:R-:W2:Y:S01]  /*3f2a0*/  LDL.LU.64 R18, [R1+0x1390] ;  /* 0x0013900001127983 */ /* 0x001ea20000300a00 */
[----:B------:R-:W-:-:S04]  /*3f2b0*/  PRMT R54, R54, 0x9910, RZ ;  /* 0x0000991036367816 */ /* 0x000fc800000000ff */
[----:B------:R-:W-:Y:S02]  /*3f2c0*/  SHF.R.S32.HI R54, RZ, 0x8, R54 ;  /* 0x00000008ff367819 */ /* 0x000fe40000011436 */
[----:B-----5:R-:W-:Y:S01]  /*3f2d0*/  ISETP.LT.AND P4, PT, R55, UR4, !P1 ;  /* 0x0000000437007c0c */ /* 0x020fe2000cf81270 */
[----:B------:R-:W3:Y:S01]  /*3f2e0*/  LDCU UR4, c[0x0][0x39c] ;  /* 0x00007380ff0477ac */ /* 0x000ee20008000800 */
[----:B------:R-:W5:Y:S01]  /*3f2f0*/  LDL.LU R55, [R1+0x388] ;  /* 0x0003880001377983 */ /* 0x000f620000300800 */
[----:B---3--:R-:W-:-:S03]  /*3f300*/  ISETP.LT.AND P3, PT, R58, UR4, !P1 ;  /* 0x000000043a007c0c */ /* 0x008fc6000cf61270 */
[----:B------:R0:W-:Y:S01]  /*3f310*/  @P5 STG.E.U8 desc[UR18][R20.64], R54 ;  /* 0x0000003614005986 */ /* 0x0001e2000c101112 */
[----:B------:R-:W2:Y:S03]  /*3f320*/  LDCU UR4, c[0x0][0x39c] ;  /* 0x00007380ff0477ac */ /* 0x000ea60008000800 */
[----:B------:R-:W3:Y:S04]  /*3f330*/  LDL.LU R58, [R1+0x108c] ;  /* 0x00108c00013a7983 */ /* 0x000ee80000300800 */
[----:B0-----:R-:W5:Y:S04]  /*3f340*/  LDL.LU.64 R20, [R1+0x1388] ;  /* 0x0013880001147983 */ /* 0x001f680000300a00 */
[----:B------:R-:W5:Y:S04]  /*3f350*/  LDL.LU R54, [R1+0x1084] ;  /* 0x0010840001367983 */ /* 0x000f680000300800 */
[----:B----4-:R0:W-:Y:S02]  /*3f360*/  @P2 STG.E.U8 desc[UR18][R62.64], R45 ;  /* 0x0000002d3e002986 */ /* 0x0101e4000c101112 */
[----:B0-----:R-:W-:-:S04]  /*3f370*/  PRMT R45, R45, 0x9910, RZ ;  /* 0x000099102d2d7816 */ /* 0x001fc800000000ff */
[----:B------:R-:W-:Y:S02]  /*3f380*/  SHF.R.S32.HI R63, RZ, 0x8, R45 ;  /* 0x00000008ff3f7819 */ /* 0x000fe4000001142d */
[----:B--2---:R-:W-:Y:S01]  /*3f390*/  ISETP.LT.AND P5, PT, R23, UR4, !P1 ;  /* 0x0000000417007c0c */ /* 0x004fe2000cfa1270 */
[----:B------:R-:W0:Y:S01]  /*3f3a0*/  LDCU UR4, c[0x0][0x39c] ;  /* 0x00007380ff0477ac */ /* 0x000e220008000800 */
[----:B------:R-:W2:Y:S04]  /*3f3b0*/  LDL.LU R23, [R1+0x1380] ;  /* 0x0013800001177983 */ /* 0x000ea80000300800 */
[----:B------:R-:W4:Y:S01]  /*3f3c0*/  LDL.LU R62, [R1+0x38c] ;  /* 0x00038c00013e7983 */ /* 0x000f220000300800 */
[----:B0-----:R-:W-:Y:S01]  /*3f3d0*/  ISETP.LT.AND P2, PT, R59, UR4, !P1 ;  /* 0x000000043b007c0c */ /* 0x001fe2000cf41270 */
[----:B------:R-:W3:Y:S02]  /*3f3e0*/  LDCU UR4, c[0x0][0x39c] ;  /* 0x00007380ff0477ac */ /* 0x000ee40008000800 */
[----:B------:R-:W2:Y:S04]  /*3f3f0*/  LDL.LU R59, [R1+0x10e0] ;  /* 0x0010e000013b7983 */ /* 0x000ea80000300800 */
[----:B------:R-:W4:Y:S04]  /*3f400*/  LDL.LU R45, [R1+0x10d8] ;  /* 0x0010d800012d7983 */ /* 0x000f280000300800 */
[----:B------:R0:W-:Y:S04]  /*3f410*/  @P0 STG.E.U8 desc[UR18][R24.64], R63 ;  /* 0x0000003f18000986 */ /* 0x0001e8000c101112 */
[----:B------:R1:W-:Y:S04]  /*3f420*/  @P4 STG.E.U8 desc[UR18][R26.64], R44 ;  /* 0x0000002c1a004986 */ /* 0x0003e8000c101112 */
[----:B0-----:R-:W4:Y:S04]  /*3f430*/  LDL.LU.64 R24, [R1+0x1378] ;  /* 0x0013780001187983 */ /* 0x001f280000300a00 */
[----:B-1----:R-:W4:Y:S01]  /*3f440*/  LDL.LU.64 R26, [R1+0x1370] ;  /* 0x00137000011a7983 */ /* 0x002f220000300a00 */
[----:B---3--:R-:W-:Y:S01]  /*3f450*/  ISETP.LT.AND P0, PT, R58, UR4, !P1 ;  /* 0x000000043a007c0c */ /* 0x008fe2000cf01270 */
[----:B------:R-:W5:Y:S02]  /*3f460*/  LDCU UR4, c[0x0][0x39c] ;  /* 0x00007380ff0477ac */ /* 0x000f640008000800 */
[----:B------:R-:W3:Y:S04]  /*3f470*/  LDL.LU R58, [R1+0x390] ;  /* 0x00039000013a7983 */ /* 0x000ee80000300800 */
[----:B------:R-:W3:Y:S01]  /*3f480*/  LDL.LU R63, [R1+0x1128] ;  /* 0x00112800013f7983 */ /* 0x000ee20000300800 */
[----:B-----5:R-:W-:Y:S01]  /*3f490*/  ISETP.LT.AND P4, PT, R54, UR4, !P1 ;  /* 0x0000000436007c0c */ /* 0x020fe2000cf81270 */
[----:B------:R-:W2:Y:S02]  /*3f4a0*/  LDCU UR4, c[0x0][0x39c] ;  /* 0x00007380ff0477ac */ /* 0x000ea40008000800 */
[----:B------:R-:W5:Y:S01]  /*3f4b0*/  LDL.LU R54, [R1+0x1124] ;  /* 0x0011240001367983 */ /* 0x000f620000300800 */
[----:B------:R-:W-:-:S04]  /*3f4c0*/  PRMT R44, R44, 0x9910, RZ ;  /* 0x000099102c2c7816 */ /* 0x000fc800000000ff */
[----:B------:R-:W-:-:S05]  /*3f4d0*/  SHF.R.S32.HI R44, RZ, 0x8, R44 ;  /* 0x00000008ff2c7819 */ /* 0x000fca000001142c */
[----:B------:R0:W-:Y:S04]  /*3f4e0*/  @P3 STG.E.U8 desc[UR18][R28.64], R44 ;  /* 0x0000002c1c003986 */ /* 0x0001e8000c101112 */
[----:B------:R1:W-:Y:S04]  /*3f4f0*/  @P5 STG.E.U8 desc[UR18][R30.64], R55 ;  /* 0x000000371e005986 */ /* 0x0003e8000c101112 */
[----:B0-----:R-:W5:Y:S04]  /*3f500*/  LDL.LU.64 R28, [R1+0x1368] ;  /* 0x00136800011c7983 */ /* 0x001f680000300a00 */
[----:B------:R-:W5:Y:S04]  /*3f510*/  LDL.LU R44, [R1+0x1360] ;  /* 0x00136000012c7983 */ /* 0x000f680000300800 */
[----:B-1----:R-:W5:Y:S01]  /*3f520*/  LDL.LU.64 R30, [R1+0x1358] ;  /* 0x00135800011e7983 */ /* 0x002f620000300a00 */
[----:B--2---:R-:W-:Y:S01]  /*3f530*/  ISETP.LT.AND P3, PT, R59, UR4, !P1 ;  /* 0x000000043b007c0c */ /* 0x004fe2000cf61270 */
[----:B------:R-:W4:Y:S01]  /*3f540*/  LDCU UR4, c[0x0][0x39c] ;  /* 0x00007380ff0477ac */ /* 0x000f220008000800 */
[----:B------:R-:W-:-:S02]  /*3f550*/  PRMT R59, R55, 0x9910, RZ ;  /* 0x00009910373b7816 */ /* 0x000fc400000000ff */
[----:B----4-:R-:W-:Y:S01]  /*3f560*/  ISETP.LT.AND P5, PT, R45, UR4, !P1 ;  /* 0x000000042d007c0c */ /* 0x010fe2000cfa1270 */
[----:B------:R-:W3:Y:S01]  /*3f570*/  LDCU UR4, c[0x0][0x39c] ;  /* 0x00007380ff0477ac */ /* 0x000ee20008000800 */
[----:B------:R-:W2:Y:S04]  /*3f580*/  LDL.LU R45, [R1+0x394] ;  /* 0x00039400012d7983 */ /* 0x000ea80000300800 */
[----:B------:R-:W4:Y:S01]  /*3f590*/  LDL.LU R55, [R1+0x1104] ;  /* 0x0011040001377983 */ /* 0x000f220000300800 */
[----:B------:R-:W-:-:S05]  /*3f5a0*/  SHF.R.S32.HI R59, RZ, 0x8, R59 ;  /* 0x00000008ff3b7819 */ /* 0x000fca000001143b */
[----:B------:R0:W-:Y:S04]  /*3f5b0*/  @P2 STG.E.U8 desc[UR18][R32.64], R59 ;  /* 0x0000003b20002986 */ /* 0x0001e8000c101112 */
[----:B0-----:R-:W2:Y:S04]  /*3f5c0*/  LDL.LU.64 R32, [R1+0x1350] ;  /* 0x0013500001207983 */ /* 0x001ea80000300a00 */
[----:B------:R-:W2:Y:S04]  /*3f5d0*/  LDL.LU R59, [R1+0x1100] ;  /* 0x00110000013b7983 */ /* 0x000ea80000300800 */
[----:B------:R0:W-:Y:S04]  /*3f5e0*/  @P0 STG.E.U8 desc[UR18][R34.64], R62 ;  /* 0x0000003e22000986 */ /* 0x0001e8000c101112 */
[----:B0-----:R-:W2:Y:S01]  /*3f5f0*/  LDL.LU.64 R34, [R1+0x1348] ;  /* 0x0013480001227983 */ /* 0x001ea20000300a00 */
[----:B---3--:R-:W-:Y:S01]  /*3f600*/  ISETP.LT.AND P2, PT, R63, UR4, !P1 ;  /* 0x000000043f007c0c */ /* 0x008fe2000cf41270 */
[----:B------:R-:W5:Y:S01]  /*3f610*/  LDCU UR4, c[0x0][0x39c] ;  /* 0x00007380ff0477ac */ /* 0x000f620008000800 */
[----:B------:R-:W-:-:S02]  /*3f620*/  PRMT R63, R62, 0x9910, RZ ;  /* 0x000099103e3f7816 */ /* 0x000fc400000000ff */
[----:B-----5:R-:W-:Y:S01]  /*3f630*/  ISETP.LT.AND P0, PT, R54, UR4, !P1 ;  /* 0x0000000436007c0c */ /* 0x020fe2000cf01270 */
[----:B------:R-:W4:Y:S01]  /*3f640*/  LDCU UR4, c[0x0][0x39c] ;  /* 0x00007380ff0477ac */ /* 0x000f220008000800 */
[----:B------:R-:W3:Y:S04]  /*3f650*/  LDL.LU R54, [R1+0x398] ;  /* 0x0003980001367983 */ /* 0x000ee80000300800 */
[----:B------:R-:W5:Y:S01]  /*3f660*/  LDL.LU R62, [R1+0x10d4] ;  /* 0x0010d400013e7983 */ /* 0x000f620000300800 */
[----:B------:R-:W-:-:S05]  /*3f670*/  SHF.R.S32.HI R63, RZ, 0x8, R63 ;  /* 0x00000008ff3f7819 */ /* 0x000fca000001143f */
[----:B------:R0:W-:Y:S04]  /*3f680*/  @P4 STG.E.U8 desc[UR18][R36.64], R63 ;  /* 0x0000003f24004986 */ /* 0x0001e8000c101112 */
[----:B0-----:R-:W3:Y:S04]  /*3f690*/  LDL.LU.64 R36, [R1+0x1340] ;  /* 0x0013400001247983 */ /* 0x001ee80000300a00 */
[----:B------:R-:W3:Y:S04]  /*3f6a0*/  LDL.LU R63, [R1+0x10d0] ;  /* 0x0010d000013f7983 */ /* 0x000ee80000300800 */
[----:B------:R0:W-:Y:S04]  /*3f6b0*/  @P3 STG.E.U8 desc[UR18][R38.64], R58 ;  /* 0x0000003a26003986 */ /* 0x0001e8000c101112 */
[----:B0-----:R-:W3:Y:S01]  /*3f6c0*/  LDL.LU.64 R38, [R1+0x1338] ;  /* 0x0013380001267983 */ /* 0x001ee20000300a00 */
[----:B------:R-:W-:-:S04]  /*3f6d0*/  PRMT R58, R58, 0x9910, RZ ;  /* 0x000099103a3a7816 */ /* 0x000fc800000000ff */
[----:B------:R-:W-:-:S05]  /*3f6e0*/  SHF.R.S32.HI R58, RZ, 0x8, R58 ;  /* 0x00000008ff3a7819 */ /* 0x000fca000001143a */
[----:B------:R0:W-:Y:S01]  /*3f6f0*/  @P5 STG.E.U8 desc[UR18][R40.64], R58 ;  /* 0x0000003a28005986 */ /* 0x0001e2000c101112 */
[----:B----4-:R-:W-:Y:S01]  /*3f700*/  ISETP.LT.AND P4, PT, R55, UR4, !P1 ;  /* 0x0000000437007c0c */ /* 0x010fe2000cf81270 */
[----:B------:R-:W2:Y:S02]  /*3f710*/  LDCU UR4, c[0x0][0x39c] ;  /* 0x00007380ff0477ac */ /* 0x000ea40008000800 */
[----:B------:R-:W4:Y:S01]  /*3f720*/  LDL.LU R55, [R1+0x39c] ;  /* 0x00039c0001377983 */ /* 0x000f220000300800 */
[----:B--2---:R-:W-:Y:S01]  /*3f730*/  ISETP.LT.AND P3, PT, R59, UR4, !P1 ;  /* 0x000000043b007c0c */ /* 0x004fe2000cf61270 */
[----:B------:R-:W5:Y:S02]  /*3f740*/  LDCU UR4, c[0x0][0x39c] ;  /* 0x00007380ff0477ac */ /* 0x000f640008000800 */
[----:B------:R-:W2:Y:S04]  /*3f750*/  LDL.LU R59, [R1+0x10f0] ;  /* 0x0010f000013b7983 */ /* 0x000ea80000300800 */
[----:B0-----:R-:W4:Y:S04]  /*3f760*/  LDL.LU.64 R40, [R1+0x1330] ;  /* 0x0013300001287983 */ /* 0x001f280000300a00 */
[----:B------:R-:W4:Y:S04]  /*3f770*/  LDL.LU R58, [R1+0x10b8] ;  /* 0x0010b800013a7983 */ /* 0x000f280000300800 */
[----:B------:R0:W-:Y:S01]  /*3f780*/  @P2 STG.E.U8 desc[UR18][R66.64], R45 ;  /* 0x0000002d42002986 */ /* 0x0001e2000c101112 */
[----:B-----5:R-:W-:Y:S01]  /*3f790*/  ISETP.LT.AND P5, PT, R62, UR4, !P1 ;  /* 0x000000043e007c0c */ /* 0x020fe2000cfa1270 */
[----:B------:R-:W3:Y:S02]  /*3f7a0*/  LDCU UR4, c[0x0][0x39c] ;  /* 0x00007380ff0477ac */ /* 0x000ee40008000800 */
[----:B------:R-:W5:Y:S01]  /*3f7b0*/  LDL.LU R62, [R1+0x3a0] ;  /* 0x0003a000013e7983 */ /* 0x000f620000300800 */
[----:B---3--:R-:W-:Y:S01]  /*3f7c0*/  ISETP.LT.AND P2, PT, R63, UR4, !P1 ;  /* 0x000000043f007c0c */ /* 0x008fe2000cf41270 */
[----:B------:R-:W2:Y:S02]  /*3f7d0*/  LDCU UR4, c[0x0][0x39c] ;  /* 0x00007380ff0477ac */ /* 0x000ea40008000800 */
[----:B------:R-:W3:Y:S04]  /*3f7e0*/  LDL.LU R63, [R1+0x10c0] ;  /* 0x0010c000013f7983 */ /* 0x000ee80000300800 */
[----:B0-----:R-:W5:Y:S01]  /*3f7f0*/  LDL.LU R67, [R1+0x1080] ;  /* 0x0010800001437983 */ /* 0x001f620000300800 */
[----:B------:R-:W-:-:S03]  /*3f800*/  PRMT R45, R45, 0x9910, RZ ;  /* 0x000099102d2d7816 */ /* 0x000fc600000000ff */
[----:B------:R-:W5:Y:S01]  /*3f810*/  LDL.LU R66, [R1+0x3a4] ;  /* 0x0003a40001427983 */ /* 0x000f620000300800 */
[----:B------:R-:W-:-:S05]  /*3f820*/  SHF.R.S32.HI R45, RZ, 0x8, R45 ;  /* 0x00000008ff2d7819 */ /* 0x000fca000001142d */
[----:B------:R0:W-:Y:S04]  /*3f830*/  @P0 STG.E.U8 desc[UR18][R42.64], R45 ;  /* 0x0000002d2a000986 */ /* 0x0001e8000c101112 */
[----:B------:R1:W-:Y:S04]  /*3f840*/  @P4 STG.E.U8 desc[UR18][R46.64], R54 ;  /* 0x000000362e004986 */ /* 0x0003e8000c101112 */
[----:B0-----:R-:W5:Y:S04]  /*3f850*/  LDL.LU.64 R42, [R1+0x1328] ;  /* 0x00132800012a7983 */ /* 0x001f680000300a00 */
[----:B------:R-:W5:Y:S04]  /*3f860*/  LDL.LU R45, [R1+0x1320] ;  /* 0x00132000012d7983 */ /* 0x000f680000300800 */
[----:B-1----:R-:W5:Y:S01]  /*3f870*/  LDL.LU.64 R46, [R1+0x1318] ;  /* 0x00131800012e7983 */ /* 0x002f620000300a00 */
[----:B------:R-:W-:-:S04]  /*3f880*/  PRMT R54, R54, 0x9910, RZ ;  /* 0x0000991036367816 */ /* 0x000fc800000000ff */
[----:B------:R-:W-:-:S05]  /*3f890*/  SHF.R.S32.HI R54, RZ, 0x8, R54 ;  /* 0x00000008ff367819 */ /* 0x000fca0000011436 */
[----:B------:R0:W-:Y:S01]  /*3f8a0*/  @P3 STG.E.U8 desc[UR18][R48.64], R54 ;  /* 0x0000003630003986 */ /* 0x0001e2000c101112 */
[----:B--2---:R-:W-:Y:S01]  /*3f8b0*/  ISETP.LT.AND P0, PT, R59, UR4, !P1 ;  /* 0x000000043b007c0c */ /* 0x004fe2000cf01270 */
[----:B------:R-:W4:Y:S02]  /*3f8c0*/  LDCU UR4, c[0x0][0x39c] ;  /* 0x00007380ff0477ac */ /* 0x000f240008000800 */
[----:B----4-:R-:W-:Y:S01]  /*3f8d0*/  ISETP.LT.AND P4, PT, R58, UR4, !P1 ;  /* 0x000000043a007c0c */ /* 0x010fe2000cf81270 */
[----:B------:R-:W3:Y:S01]  /*3f8e0*/  LDCU UR4, c[0x0][0x39c] ;  /* 0x00007380ff0477ac */ /* 0x000ee20008000800 */
[----:B------:R-:W2:Y:S04]  /*3f8f0*/  LDL.LU R58, [R1+0x1098] ;  /* 0x00109800013a7983 */ /* 0x000ea80000300800 */
[----:B------:R-:W4:Y:S04]  /*3f900*/  LDL.LU R59, [R1+0x1094] ;  /* 0x00109400013b7983 */ /* 0x000f280000300800 */
[----:B0-----:R-:W4:Y:S04]  /*3f910*/  LDL.LU.64 R48, [R1+0x1310] ;  /* 0x0013100001307983 */ /* 0x001f280000300a00 */
[----:B------:R-:W4:Y:S04]  /*3f920*/  LDL.LU R54, [R1+0x1308] ;  /* 0x0013080001367983 */ /* 0x000f280000300800 */
[----:B------:R0:W-:Y:S04]  /*3f930*/  @P5 STG.E.U8 desc[UR18][R50.64], R55 ;  /* 0x0000003732005986 */ /* 0x0001e8000c101112 */
[----:B0-----:R-:W4:Y:S01]  /*3f940*/  LDL.LU.64 R50, [R1+0x1300] ;  /* 0x0013000001327983 */ /* 0x001f220000300a00 */
[----:B---3--:R-:W-:Y:S01]  /*3f950*/  ISETP.LT.AND P3, PT, R63, UR4, !P1 ;  /* 0x000000043f007c0c */ /* 0x008fe2000cf61270 */
[----:B------:R-:W5:Y:S02]  /*3f960*/  LDCU UR4, c[0x0][0x39c] ;  /* 0x00007380ff0477ac */ /* 0x000f640008000800 */
        /* <DEDUP_REMOVED lines=8> */
[----:B0-----:R-:W5:Y:S01]  /*3f9f0*/  LDL.LU.64 R52, [R1+0x12f8] ;  /* 0x0012f80001347983 */ /* 0x001f620000300a00 */
[----:B-1----:R-:W-:-:S03]  /*3fa00*/  PRMT R62, R62, 0x9910, RZ ;  /* 0x000099103e3e7816 */ /* 0x002fc600000000ff */
[----:B------:R-:W5:Y:S01]  /*3fa10*/  LDL.LU R55, [R1+0x12f4] ;  /* 0x0012f40001377983 */ /* 0x000f620000300800 */
[----:B------:R-:W-:-:S05]  /*3fa20*/  SHF.R.S32.HI R62, RZ, 0x8, R62 ;  /* 0x00000008ff3e7819 */ /* 0x000fca000001143e */
[----:B------:R-:W-:Y:S04]  /*3fa30*/  @P4 STG.E.U8 desc[UR18][R60.64], R62 ;  /* 0x0000003e3c004986 */ /* 0x000fe8000c101112 */
[----:B------:R0:W-:Y:S02]  /*3fa40*/  @P3 STG.E.U8 desc[UR18][R64.64], R66 ;  /* 0x0000004240003986 */ /* 0x0001e4000c101112 */
[----:B0-----:R-:W-:-:S04]  /*3fa50*/  PRMT R66, R66, 0x9910, RZ ;  /* 0x0000991042427816 */ /* 0x001fc800000000ff */
[----:B------:R-:W-:Y:S02]  /*3fa60*/  SHF.R.S32.HI R66, RZ, 0x8, R66 ;  /* 0x00000008ff427819 */ /* 0x000fe40000011442 */
[----:B--2---:R-:W-:Y:S01]  /*3fa70*/  ISETP.LT.AND P2, PT, R58, UR4, !P1 ;  /* 0x000000043a007c0c */ /* 0x004fe2000cf41270 */
[----:B------:R-:W4:Y:S01]  /*3fa80*/  LDCU UR4, c[0x0][0x39c] ;  /* 0x00007380ff0477ac */ /* 0x000f220008000800 */
[----:B------:R-:W2:Y:S04]  /*3fa90*/  LDL.LU R58, [R1+0x12f0] ;  /* 0x0012f000013a7983 */ /* 0x000ea80000300800 */
[----:B------:R-:W2:Y:S01]  /*3faa0*/  LDL.LU.64 R56, [R1+0x12e8] ;  /* 0x0012e80001387983 */ /* 0x000ea20000300a00 */
[----:B----4-:R-:W-:Y:S01]  /*3fab0*/  ISETP.LT.AND P0, PT, R59, UR4, !P1 ;  /* 0x000000043b007c0c */ /* 0x010fe2000cf01270 */
[----:B------:R-:W3:Y:S02]  /*3fac0*/  LDCU UR4, c[0x0][0x39c] ;  /* 0x00007380ff0477ac */ /* 0x000ee40008000800 */
[----:B------:R-:W4:Y:S04]  /*3fad0*/  LDL.LU R59, [R1+0x12e0] ;  /* 0x0012e000013b7983 */ /* 0x000f280000300800 */
[----:B------:R-:W2:Y:S04]  /*3fae0*/  LDL.LU.64 R60, [R1+0x12d8] ;  /* 0x0012d800013c7983 */ /* 0x000ea80000300a00 */
[----:B------:R-:W2:Y:S04]  /*3faf0*/  LDL.LU R62, [R1+0x12d4] ;  /* 0x0012d400013e7983 */ /* 0x000ea80000300800 */
[----:B------:R0:W-:Y:S01]  /*3fb00*/  @P5 STG.E.U8 desc[UR18][R92.64], R66 ;  /* 0x000000425c005986 */ /* 0x0001e2000c101112 */
[----:B---3--:R-:W-:Y:S01]  /*3fb10*/  ISETP.LT.AND P4, PT, R63, UR4, !P1 ;  /* 0x000000043f007c0c */ /* 0x008fe2000cf81270 */
[----:B------:R-:W5:Y:S02]  /*3fb20*/  LDCU UR4, c[0x0][0x39c] ;  /* 0x00007380ff0477ac */ /* 0x000f640008000800 */
[----:B------:R-:W3:Y:S04]  /*3fb30*/  LDL.LU R63, [R1+0x12d0] ;  /* 0x0012d000013f7983 */ /* 0x000ee80000300800 */
[----:B------:R-:W2:Y:S01]  /*3fb40*/  LDL.LU.64 R64, [R1+0x12c8] ;  /* 0x0012c80001407983 */ /* 0x000ea20000300a00 */
[----:B-----5:R-:W-:Y:S01]  /*3fb50*/  ISETP.LT.AND P3, PT, R67, UR4, !P1 ;  /* 0x0000000443007c0c */ /* 0x020fe2000cf61270 */
[----:B------:R-:W1:Y:S02]  /*3fb60*/  LDCU UR4, c[0x0][0x39c] ;  /* 0x00007380ff0477ac */ /* 0x000e640008000800 */
[----:B------:R-:W5:Y:S04]  /*3fb70*/  LDL.LU R67, [R1+0x1054] ;  /* 0x0010540001437983 */ /* 0x000f680000300800 */
[----:B0-----:R-:W2:Y:S04]  /*3fb80*/  LDL.LU R66, [R1+0x12c0] ;  /* 0x0012c00001427983 */ /* 0x001ea80000300800 */
[----:B------:R-:W1:Y:S04]  /*3fb90*/  LDL.LU R92, [R1+0x1044] ;  /* 0x00104400015c7983 */ /* 0x000e680000300800 */
[----:B------:R-:W2:Y:S01]  /*3fba0*/  LDL.LU R93, [R1+0x3a8] ;  /* 0x0003a800015d7983 */ /* 0x000ea20000300800 */
[----:B-1----:R-:W-:Y:S01]  /*3fbb0*/  ISETP.LT.AND P5, PT, R92, UR4, !P1 ;  /* 0x000000045c007c0c */ /* 0x002fe2000cfa1270 */
[----:B------:R-:W0:Y:S02]  /*3fbc0*/  LDCU UR4, c[0x0][0x39c] ;  /* 0x00007380ff0477ac */ /* 0x000e240008000800 */
[----:B------:R-:W3:Y:S04]  /*3fbd0*/  LDL.LU R92, [R1+0x100c] ;  /* 0x00100c00015c7983 */ /* 0x000ee80000300800 */
[----:B--2---:R1:W-:Y:S04]  /*3fbe0*/  @P2 STG.E.U8 desc[UR18][R90.64], R93 ;  /* 0x0000005d5a002986 */ /* 0x0043e8000c101112 */
[----:B-1----:R-:W0:Y:S01]  /*3fbf0*/  LDL.LU R91, [R1+0x103c] ;  /* 0x00103c00015b7983 */ /* 0x002e220000300800 */
[----:B------:R-:W-:-:S04]  /*3fc00*/  PRMT R90, R93, 0x9910, RZ ;  /* 0x000099105d5a7816 */ /* 0x000fc800000000ff */
[----:B------:R-:W-:-:S05]  /*3fc10*/  SHF.R.S32.HI R90, RZ, 0x8, R90 ;  /* 0x00000008ff5a7819 */ /* 0x000fca000001145a */
[----:B------:R1:W-:Y:S01]  /*3fc20*/  @P0 STG.E.U8 desc[UR18][R88.64], R90 ;  /* 0x0000005a58000986 */ /* 0x0003e2000c101112 */
[----:B0-----:R-:W-:Y:S01]  /*3fc30*/  ISETP.LT.AND P2, PT, R91, UR4, !P1 ;  /* 0x000000045b007c0c */ /* 0x001fe2000cf41270 */
[----:B------:R-:W5:Y:S02]  /*3fc40*/  LDCU UR4, c[0x0][0x39c] ;  /* 0x00007380ff0477ac */ /* 0x000f640008000800 */
[----:B------:R-:W2:Y:S04]  /*3fc50*/  LDL.LU R91, [R1+0x3b4] ;  /* 0x0003b400015b7983 */ /* 0x000ea80000300800 */
[----:B------:R-:W2:Y:S04]  /*3fc60*/  LDL.LU R93, [R1+0x1014] ;  /* 0x00101400015d7983 */ /* 0x000ea80000300800 */
[----:B-1----:R-:W2:Y:S04]  /*3fc70*/  LDL.LU R90, [R1+0x3ac] ;  /* 0x0003ac00015a7983 */ /* 0x002ea80000300800 */
[----:B------:R-:W4:Y:S04]  /*3fc80*/  LDL.LU R88, [R1+0xfe0] ;  /* 0x000fe00001587983 */ /* 0x000f280000300800 */
[----:B------:R-:W4:Y:S01]  /*3fc90*/  LDL.LU R89, [R1+0x3b0] ;  /* 0x0003b00001597983 */ /* 0x000f220000300800 */
[----:B-----5:R-:W-:Y:S01]  /*3fca0*/  ISETP.LT.AND P0, PT, R67, UR4, !P1 ;  /* 0x0000000443007c0c */ /* 0x020fe2000cf01270 */
[----:B------:R-:W3:Y:S02]  /*3fcb0*/  LDCU UR4, c[0x0][0x39c] ;  /* 0x00007380ff0477ac */ /* 0x000ee40008000800 */
[----:B------:R-:W5:Y:S04]  /*3fcc0*/  LDL.LU R67, [R1+0x12bc] ;  /* 0x0012bc0001437983 */ /* 0x000f680000300800 */
[----:B--2---:R0:W-:Y:S01]  /*3fcd0*/  @P4 STG.E.U8 desc[UR18][R86.64], R90 ;  /* 0x0000005a56004986 */ /* 0x0041e2000c101112 */
[----:B---3--:R-:W-:Y:S01]  /*3fce0*/  ISETP.LT.AND P4, PT, R92, UR4, !P1 ;  /* 0x000000045c007c0c */ /* 0x008fe2000cf81270 */
[----:B------:R-:W1:Y:S02]  /*3fcf0*/  LDCU UR4, c[0x0][0x39c] ;  /* 0x00007380ff0477ac */ /* 0x000e640008000800 */
[----:B------:R-:W2:Y:S04]  /*3fd00*/  LDL.LU R92, [R1+0x3bc] ;  /* 0x0003bc00015c7983 */ /* 0x000ea80000300800 */
[----:B0-----:R-:W3:Y:S01]  /*3fd10*/  LDL.LU R87, [R1+0xffc] ;  /* 0x000ffc0001577983 */ /* 0x001ee20000300800 */
[----:B------:R-:W-:-:S04]  /*3fd20*/  PRMT R86, R90, 0x9910, RZ ;  /* 0x000099105a567816 */ /* 0x000fc800000000ff */
[----:B------:R-:W-:-:S05]  /*3fd30*/  SHF.R.S32.HI R86, RZ, 0x8, R86 ;  /* 0x00000008ff567819 */ /* 0x000fca0000011456 */
[----:B------:R0:W-:Y:S04]  /*3fd40*/  @P3 STG.E.U8 desc[UR18][R84.64], R86 ;  /* 0x0000005654003986 */ /* 0x0001e8000c101112 */
[----:B0-----:R-:W5:Y:S01]  /*3fd50*/  LDL.LU R85, [R1+0xff8] ;  /* 0x000ff80001557983 */ /* 0x001f620000300800 */
[----:B-1----:R-:W-:Y:S01]  /*3fd60*/  ISETP.LT.AND P3, PT, R93, UR4, !P1 ;  /* 0x000000045d007c0c */ /* 0x002fe2000cf61270 */
[----:B------:R-:W0:Y:S02]  /*3fd70*/  LDCU UR4, c[0x0][0x39c] ;  /* 0x00007380ff0477ac */ /* 0x000e240008000800 */
[----:B----4-:R1:W-:Y:S04]  /*3fd80*/  @P5 STG.E.U8 desc[UR18][R82.64], R89 ;  /* 0x0000005952005986 */ /* 0x0103e8000c101112 */
[----:B------:R-:W4:Y:S01]  /*3fd90*/  LDL.LU R93, [R1+0x3b8] ;  /* 0x0003b800015d7983 */ /* 0x000f220000300800 */
[----:B0-----:R-:W-:Y:S01]  /*3fda0*/  ISETP.LT.AND P5, PT, R88, UR4, !P1 ;  /* 0x0000000458007c0c */ /* 0x001fe2000cfa1270 */
[----:B------:R-:W3:Y:S01]  /*3fdb0*/  LDCU UR4, c[0x0][0x39c] ;  /* 0x00007380ff0477ac */ /* 0x000ee20008000800 */
[----:B-1----:R-:W-:-:S02]  /*3fdc0*/  PRMT R82, R89, 0x9910, RZ ;  /* 0x0000991059527816 */ /* 0x002fc400000000ff */
[----:B------:R-:W4:Y:S02]  /*3fdd0*/  LDL.LU R89, [R1+0xfd8] ;  /* 0x000fd80001597983 */ /* 0x000f240000300800 */
[----:B------:R-:W-:Y:S02]  /*3fde0*/  SHF.R.S32.HI R82, RZ, 0x8, R82 ;  /* 0x00000008ff527819 */ /* 0x000fe40000011452 */
[----:B------:R-:W4:Y:S04]  /*3fdf0*/  LDL.LU R86, [R1+0xfdc] ;  /* 0x000fdc0001567983 */ /* 0x000f280000300800 */
[----:B------:R-:W-:Y:S04]  /*3fe00*/  @P2 STG.E.U8 desc[UR18][R80.64], R82 ;  /* 0x0000005250002986 */ /* 0x000fe8000c101112 */
[----:B------:R-:W4:Y:S04]  /*3fe10*/  LDL.LU R84, [R1+0xfc4] ;  /* 0x000fc40001547983 */ /* 0x000f280000300800 */
[----:B------:R0:W-:Y:S04]  /*3fe20*/  @P0 STG.E.U8 desc[UR18][R78.64], R91 ;  /* 0x0000005b4e000986 */ /* 0x0001e8000c101112 */
[----:B------:R-:W4:Y:S01]  /*3fe30*/  LDL.LU R83, [R1+0xfc0] ;  /* 0x000fc00001537983 */ /* 0x000f220000300800 */
[----:B0-----:R-:W-:-:S04]  /*3fe40*/  PRMT R78, R91, 0x9910, RZ ;  /* 0x000099105b4e7816 */ /* 0x001fc800000000ff */
[----:B------:R-:W-:-:S05]  /*3fe50*/  SHF.R.S32.HI R78, RZ, 0x8, R78 ;  /* 0x00000008ff4e7819 */ /* 0x000fca000001144e */
[----:B------:R0:W-:Y:S01]  /*3fe60*/  @P4 STG.E.U8 desc[UR18][R76.64], R78 ;  /* 0x0000004e4c004986 */ /* 0x0001e2000c101112 */
[----:B---3--:R-:W-:Y:S01]  /*3fe70*/  ISETP.LT.AND P2, PT, R87, UR4, !P1 ;  /* 0x0000000457007c0c */ /* 0x008fe2000cf41270 */
[----:B------:R-:W5:Y:S01]  /*3fe80*/  LDCU UR4, c[0x0][0x39c] ;  /* 0x00007380ff0477ac */ /* 0x000f620008000800 */
[----:B--2---:R-:W-:-:S04]  /*3fe90*/  PRMT R79, R92, 0x9910, RZ ;  /* 0x000099105c4f7816 */ /* 0x004fc800000000ff */
[----:B0-----:R-:W-:Y:S02]  /*3fea0*/  SHF.R.S32.HI R76, RZ, 0x8, R79 ;  /* 0x00000008ff4c7819 */ /* 0x001fe4000001144f */
[----:B-----5:R-:W-:Y:S01]  /*3feb0*/  ISETP.LT.AND P0, PT, R85, UR4, !P1 ;  /* 0x0000000455007c0c */ /* 0x020fe2000cf01270 */
[----:B------:R-:W-:Y:S01]  /*3fec0*/  @P3 STG.E.U8 desc[UR18][R74.64], R92 ;  /* 0x0000005c4a003986 */ /* 0x000fe2000c101112 */
[----:B------:R-:W0:Y:S03]  /*3fed0*/  LDCU UR4, c[0x0][0x39c] ;  /* 0x00007380ff0477ac */ /* 0x000e260008000800 */
[----:B------:R-:W2:Y:S04]  /*3fee0*/  LDL.LU R85, [R1+0x100] ;  /* 0x0001000001557983 */ /* 0x000ea80000300800 */
[----:B------:R-:W2:Y:S04]  /*3fef0*/  LDL.LU R87, [R1+0x104] ;  /* 0x0001040001577983 */ /* 0x000ea80000300800 */
[----:B------:R-:W3:Y:S04]  /*3ff00*/  LDL.LU R90, [R1+0x108] ;  /* 0x00010800015a7983 */ /* 0x000ee80000300800 */
[----:B------:R-:W3:Y:S04]  /*3ff10*/  LDL.LU R88, [R1+0x10c] ;  /* 0x00010c0001587983 */ /* 0x000ee80000300800 */
[----:B------:R-:W5:Y:S04]  /*3ff20*/  LDL.LU R79, [R1+0x1020] ;  /* 0x00102000014f7983 */ /* 0x000f680000300800 */
[----:B------:R1:W-:Y:S04]  /*3ff30*/  @P5 STG.E.U8 desc[UR18][R72.64], R76 ;  /* 0x0000004c48005986 */ /* 0x0003e8000c101112 */
[----:B------:R-:W3:Y:S04]  /*3ff40*/  LDL.LU R77, [R1+0xff0] ;  /* 0x000ff000014d7983 */ /* 0x000ee80000300800 */
[----:B-1----:R-:W5:Y:S04]  /*3ff50*/  LDL.LU R76, [R1+0xff4] ;  /* 0x000ff400014c7983 */ /* 0x002f680000300800 */
[----:B------:R-:W5:Y:S01]  /*3ff60*/  LDL.LU R75, [R1+0xfcc] ;  /* 0x000fcc00014b7983 */ /* 0x000f620000300800 */
[----:B----4-:R-:W-:-:S05]  /*3ff70*/  PRMT R74, R93, 0x9910, RZ ;  /* 0x000099105d4a7816 */ /* 0x010fca00000000ff */
[----:B------:R-:W-:Y:S01]  /*3ff80*/  IMAD.MOV.U32 R72, RZ, RZ, R74 ;  /* 0x000000ffff487224 */ /* 0x000fe200078e004a */
[----:B------:R1:W-:Y:S01]  /*3ff90*/  @P2 STG.E.U8 desc[UR18][R70.64], R93 ;  /* 0x0000005d46002986 */ /* 0x0003e2000c101112 */
[----:B0-----:R-:W-:Y:S01]  /*3ffa0*/  ISETP.LT.AND P4, PT, R89, UR4, !P1 ;  /* 0x0000000459007c0c */ /* 0x001fe2000cf81270 */
[----:B------:R-:W0:Y:S01]  /*3ffb0*/  LDCU UR4, c[0x0][0x39c] ;  /* 0x00007380ff0477ac */ /* 0x000e220008000800 */
[----:B------:R-:W-:Y:S01]  /*3ffc0*/  ISETP.LT.AND P3, PT, R86, UR6, !P1 ;  /* 0x0000000656007c0c */ /* 0x000fe2000cf61270 */
[----:B------:R-:W4:Y:S01]  /*3ffd0*/  LDL.LU R89, [R1+0x110] ;  /* 0x0001100001597983 */ /* 0x000f220000300800 */
[----:B------:R-:W-:Y:S01]  /*3ffe0*/  ISETP.LT.AND P5, PT, R84, UR7, !P1 ;  /* 0x0000000754007c0c */ /* 0x000fe2000cfa1270 */
[----:B------:R-:W3:Y:S02]  /*3fff0*/  LDCU UR6, c[0x0][0x39c] ;  /* 0x00007380ff0677ac */ /* 0x000ee40008000800 */
[----:B------:R-:W4:Y:S01]  /*40000*/  LDL.LU R91, [R1+0x114] ;  /* 0x00011400015b7983 */ /* 0x000f220000300800 */
[----:B------:R-:W5:Y:S01]  /*40010*/  LDCU UR7, c[0x0][0x39c] ;  /* 0x00007380ff0777ac */ /* 0x000f620008000800 */
[----:B-1----:R-:W-:Y:S01]  /*40020*/  SHF.R.S32.HI R70, RZ, 0x8, R72 ;  /* 0x00000008ff467819 */ /* 0x002fe20000011448 */
[----:B------:R-:W-:Y:S01]  /*40030*/  VIADD R71, R3, UR5 ;  /* 0x0000000503477c36 */ /* 0x000fe20008000000 */
[----:B------:R-:W4:Y:S04]  /*40040*/  LDL.LU R78, [R1+0xfc8] ;  /* 0x000fc800014e7983 */ /* 0x000f280000300800 */
[----:B------:R1:W-:Y:S01]  /*40050*/  @P0 STG.E.U8 desc[UR18][R68.64], R70 ;  /* 0x0000004644000986 */ /* 0x0003e2000c101112 */
[----:B------:R-:W-:Y:S01]  /*40060*/  VIADD R3, R71, UR5 ;  /* 0x0000000547037c36 */ /* 0x000fe20008000000 */
[----:B------:R-:W-:Y:S01]  /*40070*/  ISETP.LT.AND P2, PT, R83, UR9, !P1 ;  /* 0x0000000953007c0c */ /* 0x000fe2000cf41270 */
[----:B------:R-:W0:Y:S01]  /*40080*/  LDCU UR9, c[0x0][0x39c] ;  /* 0x00007380ff0977ac */ /* 0x000e220008000800 */
[----:B------:R-:W4:Y:S04]  /*40090*/  LDL.LU R92, [R1+0x118] ;  /* 0x00011800015c7983 */ /* 0x000f280000300800 */
[----:B------:R-:W4:Y:S01]  /*400a0*/  LDL.LU R93, [R1+0x11c] ;  /* 0x00011c00015d7983 */ /* 0x000f220000300800 */
[----:B-1----:R-:W-:-:S04]  /*400b0*/  IADD3 R70, P0, PT, R71, R2, RZ ;  /* 0x0000000247467210 */ /* 0x002fc80007f1e0ff */
[----:B------:R-:W-:Y:S02]  /*400c0*/  LEA.HI.X.SX32 R71, R71, R0, 0x1, P0 ;  /* 0x0000000047477211 */ /* 0x000fe400000f0eff */
[----:B------:R-:W-:-:S04]  /*400d0*/  IADD3 R68, P0, PT, R3, R2, RZ ;  /* 0x0000000203447210 */ /* 0x000fc80007f1e0ff */
[----:B------:R-:W-:Y:S02]  /*400e0*/  LEA.HI.X.SX32 R69, R3, R0, 0x1, P0 ;  /* 0x0000000003457211 */ /* 0x000fe400000f0eff */
[----:B--2---:R-:W-:-:S04]  /*400f0*/  F2FP.SATFINITE.E4M3.F32.PACK_AB_MERGE_C R74, R87, R85, RZ ;  /* 0x00000055574a723e */ /* 0x004fc800048070ff */
[----:B------:R-:W-:Y:S01]  /*40100*/  PRMT R72, R74, 0x9910, RZ ;  /* 0x000099104a487816 */ /* 0x000fe200000000ff */
[----:B------:R1:W-:Y:S03]  /*40110*/  @P4 STG.E.U8 desc[UR18][R70.64], R74 ;  /* 0x0000004a46004986 */ /* 0x0003e6000c101112 */
[----:B------:R-:W-:Y:S01]  /*40120*/  SHF.R.S32.HI R72, RZ, 0x8, R72 ;  /* 0x00000008ff487819 */ /* 0x000fe20000011448 */
[----:B-1----:R-:W-:-:S04]  /*40130*/  VIADD R71, R3, UR5 ;  /* 0x0000000503477c36 */ /* 0x002fc80008000000 */
[----:B------:R-:W-:Y:S01]  /*40140*/  VIADD R3, R71, UR5 ;  /* 0x0000000547037c36 */ /* 0x000fe20008000000 */
[----:B------:R1:W-:Y:S01]  /*40150*/  @P3 STG.E.U8 desc[UR18][R68.64], R72 ;  /* 0x0000004844003986 */ /* 0x0003e2000c101112 */
[----:B---3--:R-:W-:Y:S01]  /*40160*/  ISETP.LT.AND P3, PT, R77, UR6, !P1 ;  /* 0x000000064d007c0c */ /* 0x008fe2000cf61270 */
[----:B------:R-:W2:Y:S01]  /*40170*/  LDCU UR6, c[0x0][0x39c] ;  /* 0x00007380ff0677ac */ /* 0x000ea20008000800 */
[----:B------:R-:W-:Y:S01]  /*40180*/  F2FP.SATFINITE.E4M3.F32.PACK_AB_MERGE_C R73, R88, R90, RZ ;  /* 0x0000005a5849723e */ /* 0x000fe200048070ff */
[----:B------:R-:W3:Y:S01]  /*40190*/  LDL.LU R77, [R1+0x1008] ;  /* 0x00100800014d7983 */ /* 0x000ee20000300800 */
[----:B-1----:R-:W-:-:S04]  /*401a0*/  IADD3 R68, P4, PT, R3, R2, RZ ;  /* 0x0000000203447210 */ /* 0x002fc80007f9e0ff */
[----:B------:R-:W-:Y:S02]  /*401b0*/  LEA.HI.X.SX32 R69, R3, R0, 0x1, P4 ;  /* 0x0000000003457211 */ /* 0x000fe400020f0eff */
[----:B-----5:R-:W-:Y:S02]  /*401c0*/  ISETP.LT.AND P4, PT, R76, UR7, !P1 ;  /* 0x000000074c007c0c */ /* 0x020fe4000cf81270 */
[----:B------:R-:W-:Y:S01]  /*401d0*/  IADD3 R70, P0, PT, R71, R2, RZ ;  /* 0x0000000247467210 */ /* 0x000fe20007f1e0ff */
[----:B------:R-:W2:Y:S01]  /*401e0*/  LDL.LU R76, [R1+0xfec] ;  /* 0x000fec00014c7983 */ /* 0x000ea20000300800 */
[----:B------:R-:W-:Y:S01]  /*401f0*/  PRMT R72, R73, 0x9910, RZ ;  /* 0x0000991049487816 */ /* 0x000fe200000000ff */
[----:B------:R-:W-:Y:S01]  /*40200*/  VIADD R3, R3, UR5 ;  /* 0x0000000503037c36 */ /* 0x000fe20008000000 */
[----:B------:R-:W-:Y:S01]  /*40210*/  LEA.HI.X.SX32 R71, R71, R0, 0x1, P0 ;  /* 0x0000000047477211 */ /* 0x000fe200000f0eff */
[----:B------:R-:W1:Y:S01]  /*40220*/  LDCU UR7, c[0x0][0x39c] ;  /* 0x00007380ff0777ac */ /* 0x000e620008000800 */
[----:B------:R-:W-:-:S03]  /*40230*/  SHF.R.S32.HI R72, RZ, 0x8, R72 ;  /* 0x00000008ff487819 */ /* 0x000fc60000011448 */
[----:B------:R-:W-:Y:S04]  /*40240*/  @P5 STG.E.U8 desc[UR18][R70.64], R73 ;  /* 0x0000004946005986 */ /* 0x000fe8000c101112 */
[----:B------:R5:W-:Y:S01]  /*40250*/  @P2 STG.E.U8 desc[UR18][R68.64], R72 ;  /* 0x0000004844002986 */ /* 0x000be2000c101112 */
[----:B0-----:R-:W-:Y:S01]  /*40260*/  ISETP.LT.AND P2, PT, R75, UR9, !P1 ;  /* 0x000000094b007c0c */ /* 0x001fe2000cf41270 */
[----:B------:R-:W0:Y:S02]  /*40270*/  LDCU UR9, c[0x0][0x39c] ;  /* 0x00007380ff0977ac */ /* 0x000e240008000800 */
[----:B------:R-:W1:Y:S01]  /*40280*/  LDL.LU R75, [R1+0xfe8] ;  /* 0x000fe800014b7983 */ /* 0x000e620000300800 */
[----:B------:R-:W-:Y:S01]  /*40290*/  ISETP.LT.AND P0, PT, R79, UR4, !P1 ;  /* 0x000000044f007c0c */ /* 0x000fe2000cf01270 */
[----:B------:R-:W3:Y:S02]  /*402a0*/  LDCU UR4, c[0x0][0x39c] ;  /* 0x00007380ff0477ac */ /* 0x000ee40008000800 */
[----:B------:R-:W2:Y:S01]  /*402b0*/  LDL.LU R85, [R1+0x120] ;  /* 0x0001200001557983 */ /* 0x000ea20000300800 */
[----:B-----5:R-:W-:-:S03]  /*402c0*/  IADD3 R68, P5, PT, R3, R2, RZ ;  /* 0x0000000203447210 */ /* 0x020fc60007fbe0ff */
[----:B------:R-:W5:Y:S01]  /*402d0*/  LDL.LU R87, [R1+0x124] ;  /* 0x0001240001577983 */ /* 0x000f620000300800 */
[----:B----4-:R-:W-:Y:S02]  /*402e0*/  F2FP.SATFINITE.E4M3.F32.PACK_AB_MERGE_C R70, R91, R89, RZ ;  /* 0x000000595b46723e */ /* 0x010fe400048070ff */
[C---:B------:R-:W-:Y:S01]  /*402f0*/  LEA.HI.X.SX32 R69, R3.reuse, R0, 0x1, P5 ;  /* 0x0000000003457211 */ /* 0x040fe200028f0eff */
[----:B------:R-:W-:Y:S01]  /*40300*/  VIADD R3, R3, UR5 ;  /* 0x0000000503037c36 */ /* 0x000fe20008000000 */
[----:B------:R-:W4:Y:S03]  /*40310*/  LDL.LU R90, [R1+0x128] ;  /* 0x00012800015a7983 */ /* 0x000f260000300800 */
[----:B------:R-:W-:Y:S01]  /*40320*/  VIADD R71, R3, UR5 ;  /* 0x0000000503477c36 */ /* 0x000fe20008000000 */
[----:B------:R0:W-:Y:S01]  /*40330*/  @P0 STG.E.U8 desc[UR18][R68.64], R70 ;  /* 0x0000004644000986 */ /* 0x0001e2000c101112 */
[----:B------:R-:W-:-:S02]  /*40340*/  PRMT R72, R70, 0x9910, RZ ;  /* 0x0000991046487816 */ /* 0x000fc400000000ff */
[----:B------:R-:W-:Y:S01]  /*40350*/  F2FP.SATFINITE.E4M3.F32.PACK_AB_MERGE_C R73, R93, R92, RZ ;  /* 0x0000005c5d49723e */ /* 0x000fe200048070ff */
[----:B------:R-:W4:Y:S01]  /*40360*/  LDL.LU R88, [R1+0x12c] ;  /* 0x00012c0001587983 */ /* 0x000f220000300800 */
[----:B0-----:R-:W-:-:S03]  /*40370*/  IADD3 R68, P0, PT, R3, R2, RZ ;  /* 0x0000000203447210 */ /* 0x001fc60007f1e0ff */
[----:B------:R-:W4:Y:S01]  /*40380*/  LDL.LU R79, [R1+0x102c] ;  /* 0x00102c00014f7983 */ /* 0x000f220000300800 */
[----:B------:R-:W-:Y:S02]  /*40390*/  LEA.HI.X.SX32 R69, R3, R0, 0x1, P0 ;  /* 0x0000000003457211 */ /* 0x000fe400000f0eff */
[C---:B------:R-:W-:Y:S01]  /*403a0*/  IADD3 R70, P0, PT, R71.reuse, R2, RZ ;  /* 0x0000000247467210 */ /* 0x040fe20007f1e0ff */
[C---:B------:R-:W-:Y:S01]  /*403b0*/  VIADD R3, R71.reuse, UR5 ;  /* 0x0000000547037c36 */ /* 0x040fe20008000000 */
[----:B------:R-:W-:Y:S02]  /*403c0*/  SHF.R.S32.HI R72, RZ, 0x8, R72 ;  /* 0x00000008ff487819 */ /* 0x000fe40000011448 */
[----:B------:R-:W-:-:S03]  /*403d0*/  LEA.HI.X.SX32 R71, R71, R0, 0x1, P0 ;  /* 0x0000000047477211 */ /* 0x000fc600000f0eff */
[----:B------:R0:W-:Y:S04]  /*403e0*/  @P3 STG.E.U8 desc[UR18][R68.64], R72 ;  /* 0x0000004844003986 */ /* 0x0001e8000c101112 */
[----:B------:R3:W-:Y:S01]  /*403f0*/  @P4 STG.E.U8 desc[UR18][R70.64], R73 ;  /* 0x0000004946004986 */ /* 0x0007e2000c101112 */
[----:B0-----:R-:W-:-:S04]  /*40400*/  IADD3 R68, P3, PT, R3, R2, RZ ;  /* 0x0000000203447210 */ /* 0x001fc80007f7e0ff */
[----:B------:R-:W-:Y:S02]  /*40410*/  LEA.HI.X.SX32 R69, R3, R0, 0x1, P3 ;  /* 0x0000000003457211 */ /* 0x000fe400018f0eff */
[----:B---3--:R-:W-:Y:S02]  /*40420*/  ISETP.LT.AND P0, PT, R77, UR4, !P1 ;  /* 0x000000044d007c0c */ /* 0x008fe4000cf01270 */
[----:B------:R-:W-:Y:S01]  /*40430*/  PRMT R74, R73, 0x9910, RZ ;  /* 0x00009910494a7816 */ /* 0x000fe200000000ff */
[----:B------:R-:W3:Y:S01]  /*40440*/  LDL.LU R77, [R1+0x101c] ;  /* 0x00101c00014d7983 */ /* 0x000ee20000300800 */
[----:B------:R-:W-:Y:S01]  /*40450*/  VIADD R71, R3, UR5 ;  /* 0x0000000503477c36 */ /* 0x000fe20008000000 */
[----:B------:R-:W-:Y:S01]  /*40460*/  ISETP.LT.AND P5, PT, R78, UR10, !P1 ;  /* 0x0000000a4e007c0c */ /* 0x000fe2000cfa1270 */
[----:B------:R-:W0:Y:S01]  /*40470*/  LDCU UR4, c[0x0][0x39c] ;  /* 0x00007380ff0477ac */ /* 0x000e220008000800 */
[----:B--2---:R-:W-:Y:S02]  /*40480*/  ISETP.LT.AND P4, PT, R76, UR6, !P1 ;  /* 0x000000064c007c0c */ /* 0x004fe4000cf81270 */
[----:B-1----:R-:W-:Y:S01]  /*40490*/  ISETP.LT.AND P3, PT, R75, UR7, !P1 ;  /* 0x000000074b007c0c */ /* 0x002fe2000cf61270 */
[----:B------:R-:W2:Y:S01]  /*404a0*/  LDL.LU R76, [R1+0x1034] ;  /* 0x00103400014c7983 */ /* 0x000ea20000300800 */
[----:B------:R-:W-:Y:S01]  /*404b0*/  IMAD.MOV.U32 R72, RZ, RZ, R74 ;  /* 0x000000ffff487224 */ /* 0x000fe200078e004a */
[----:B------:R-:W3:Y:S02]  /*404c0*/  LDCU UR6, c[0x0][0x39c] ;  /* 0x00007380ff0677ac */ /* 0x000ee40008000800 */
[----:B------:R-:W2:Y:S02]  /*404d0*/  LDL.LU R75, [R1+0x1004] ;  /* 0x00100400014b7983 */ /* 0x000ea40000300800 */
[----:B------:R-:W-:Y:S01]  /*404e0*/  SHF.R.S32.HI R70, RZ, 0x8, R72 ;  /* 0x00000008ff467819 */ /* 0x000fe20000011448 */
[----:B------:R-:W-:Y:S01]  /*404f0*/  VIADD R3, R71, UR5 ;  /* 0x0000000547037c36 */ /* 0x000fe20008000000 */
[----:B-----5:R-:W-:Y:S01]  /*40500*/  F2FP.SATFINITE.E4M3.F32.PACK_AB_MERGE_C R74, R87, R85, RZ ;  /* 0x00000055574a723e */ /* 0x020fe200048070ff */
[----:B------:R-:W5:Y:S01]  /*40510*/  LDL.LU R89, [R1+0x130] ;  /* 0x0001300001597983 */ /* 0x000f620000300800 */
[----:B------:R-:W2:Y:S03]  /*40520*/  LDCU UR7, c[0x0][0x39c] ;  /* 0x00007380ff0777ac */ /* 0x000ea60008000800 */
[----:B------:R1:W-:Y:S01]  /*40530*/  @P2 STG.E.U8 desc[UR18][R68.64], R70 ;  /* 0x0000004644002986 */ /* 0x0003e2000c101112 */
[----:B------:R-:W-:Y:S01]  /*40540*/  PRMT R72, R74, 0x9910, RZ ;  /* 0x000099104a487816 */ /* 0x000fe200000000ff */
[----:B------:R-:W0:Y:S02]  /*40550*/  LDCU UR10, c[0x0][0x39c] ;  /* 0x00007380ff0a77ac */ /* 0x000e240008000800 */
[----:B------:R-:W5:Y:S01]  /*40560*/  LDL.LU R91, [R1+0x134] ;  /* 0x00013400015b7983 */ /* 0x000f620000300800 */
[----:B-1----:R-:W-:-:S03]  /*40570*/  IADD3 R70, P2, PT, R71, R2, RZ ;  /* 0x0000000247467210 */ /* 0x002fc60007f5e0ff */
[----:B------:R-:W5:Y:S01]  /*40580*/  LDL.LU R78, [R1+0x1000] ;  /* 0x00100000014e7983 */ /* 0x000f620000300800 */
[----:B------:R-:W-:-:S03]  /*40590*/  LEA.HI.X.SX32 R71, R71, R0, 0x1, P2 ;  /* 0x0000000047477211 */ /* 0x000fc600010f0eff */
[----:B------:R-:W5:Y:S01]  /*405a0*/  LDL.LU R92, [R1+0x138] ;  /* 0x00013800015c7983 */ /* 0x000f620000300800 */
[C---:B------:R-:W-:Y:S02]  /*405b0*/  IADD3 R68, P2, PT, R3.reuse, R2, RZ ;  /* 0x0000000203447210 */ /* 0x040fe40007f5e0ff */
[----:B------:R-:W-:Y:S01]  /*405c0*/  SHF.R.S32.HI R72, RZ, 0x8, R72 ;  /* 0x00000008ff487819 */ /* 0x000fe20000011448 */
[----:B------:R1:W-:Y:S01]  /*405d0*/  @P5 STG.E.U8 desc[UR18][R70.64], R74 ;  /* 0x0000004a46005986 */ /* 0x0003e2000c101112 */
[C---:B------:R-:W-:Y:S02]  /*405e0*/  LEA.HI.X.SX32 R69, R3.reuse, R0, 0x1, P2 ;  /* 0x0000000003457211 */ /* 0x040fe400010f0eff */
[----:B----4-:R-:W-:Y:S01]  /*405f0*/  F2FP.SATFINITE.E4M3.F32.PACK_AB_MERGE_C R73, R88, R90, RZ ;  /* 0x0000005a5849723e */ /* 0x010fe200048070ff */
[----:B------:R-:W4:Y:S04]  /*40600*/  LDL.LU R93, [R1+0x13c] ;  /* 0x00013c00015d7983 */ /* 0x000f280000300800 */
[----:B------:R0:W-:Y:S01]  /*40610*/  @P0 STG.E.U8 desc[UR18][R68.64], R72 ;  /* 0x0000004844000986 */ /* 0x0001e2000c101112 */
[----:B-1----:R-:W-:-:S05]  /*40620*/  VIADD R71, R3, UR5 ;  /* 0x0000000503477c36 */ /* 0x002fca0008000000 */
[C---:B------:R-:W-:Y:S01]  /*40630*/  IADD3 R70, P0, PT, R71.reuse, R2, RZ ;  /* 0x0000000247467210 */ /* 0x040fe20007f1e0ff */
[----:B------:R-:W-:-:S03]  /*40640*/  VIADD R3, R71, UR5 ;  /* 0x0000000547037c36 */ /* 0x000fc60008000000 */
[----:B------:R-:W-:-:S05]  /*40650*/  LEA.HI.X.SX32 R71, R71, R0, 0x1, P0 ;  /* 0x0000000047477211 */ /* 0x000fca00000f0eff */
[----:B------:R-:W-:Y:S01]  /*40660*/  @P4 STG.E.U8 desc[UR18][R70.64], R73 ;  /* 0x0000004946004986 */ /* 0x000fe2000c101112 */
[----:B0-----:R-:W-:Y:S02]  /*40670*/  PRMT R72, R73, 0x9910, RZ ;  /* 0x0000991049487816 */ /* 0x001fe400000000ff */
[C---:B------:R-:W-:Y:S02]  /*40680*/  IADD3 R68, P5, PT, R3.reuse, R2, RZ ;  /* 0x0000000203447210 */ /* 0x040fe40007fbe0ff */
[----:B------:R-:W-:Y:S02]  /*40690*/  SHF.R.S32.HI R72, RZ, 0x8, R72 ;  /* 0x00000008ff487819 */ /* 0x000fe40000011448 */
[----:B------:R-:W-:-:S05]  /*406a0*/  LEA.HI.X.SX32 R69, R3, R0, 0x1, P5 ;  /* 0x0000000003457211 */ /* 0x000fca00028f0eff */
[----:B------:R0:W-:Y:S01]  /*406b0*/  @P3 STG.E.U8 desc[UR18][R68.64], R72 ;  /* 0x0000004844003986 */ /* 0x0001e2000c101112 */
[----:B---3--:R-:W-:Y:S02]  /*406c0*/  ISETP.LT.AND P2, PT, R77, UR6, !P1 ;  /* 0x000000064d007c0c */ /* 0x008fe4000cf41270 */
[----:B--2---:R-:W-:Y:S01]  /*406d0*/  ISETP.LT.AND P4, PT, R76, UR7, !P1 ;  /* 0x000000074c007c0c */ /* 0x004fe2000cf81270 */
[----:B------:R-:W2:Y:S01]  /*406e0*/  LDL.LU R77, [R1+0x1010] ;  /* 0x00101000014d7983 */ /* 0x000ea20000300800 */
[----:B------:R-:W-:Y:S01]  /*406f0*/  VIADD R3, R3, UR5 ;  /* 0x0000000503037c36 */ /* 0x000fe20008000000 */
[----:B------:R-:W-:Y:S01]  /*40700*/  ISETP.LT.AND P0, PT, R79, UR4, !P1 ;  /* 0x000000044f007c0c */ /* 0x000fe2000cf01270 */
[----:B------:R-:W2:Y:S01]  /*40710*/  LDCU UR4, c[0x0][0x39c] ;  /* 0x00007380ff0477ac */ /* 0x000ea20008000800 */
[----:B------:R-:W3:Y:S01]  /*40720*/  LDL.LU R76, [R1+0x1018] ;  /* 0x00101800014c7983 */ /* 0x000ee20000300800 */
[----:B------:R-:W-:Y:S02]  /*40730*/  ISETP.LT.AND P3, PT, R75, UR9, !P1 ;  /* 0x000000094b007c0c */ /* 0x000fe4000cf61270 */
[C---:B0-----:R-:W-:Y:S01]  /*40740*/  IADD3 R68, P5, PT, R3.reuse, R2, RZ ;  /* 0x0000000203447210 */ /* 0x041fe20007fbe0ff */
[----:B------:R-:W3:Y:S01]  /*40750*/  LDL.LU R75, [R1+0x1028] ;  /* 0x00102800014b7983 */ /* 0x000ee20000300800 */
[----:B------:R-:W3:Y:S03]  /*40760*/  LDCU UR6, c[0x0][0x39c] ;  /* 0x00007380ff0677ac */ /* 0x000ee60008000800 */
[----:B------:R-:W3:Y:S01]  /*40770*/  LDL.LU R85, [R1+0x140] ;  /* 0x0001400001557983 */ /* 0x000ee20000300800 */
[----:B------:R-:W-:Y:S01]  /*40780*/  LEA.HI.X.SX32 R69, R3, R0, 0x1, P5 ;  /* 0x0000000003457211 */ /* 0x000fe200028f0eff */
[----:B------:R-:W0:Y:S02]  /*40790*/  LDCU UR7, c[0x0][0x39c] ;  /* 0x00007380ff0777ac */ /* 0x000e240008000800 */
[----:B------:R-:W3:Y:S01]  /*407a0*/  LDL.LU R87, [R1+0x144] ;  /* 0x0001440001577983 */ /* 0x000ee20000300800 */
[----:B-----5:R-:W-:Y:S01]  /*407b0*/  F2FP.SATFINITE.E4M3.F32.PACK_AB_MERGE_C R70, R91, R89, RZ ;  /* 0x000000595b46723e */ /* 0x020fe200048070ff */
[----:B------:R-:W-:Y:S01]  /*407c0*/  VIADD R3, R3, UR5 ;  /* 0x0000000503037c36 */ /* 0x000fe20008000000 */
[----:B------:R-:W1:Y:S01]  /*407d0*/  LDCU UR9, c[0x0][0x39c] ;  /* 0x00007380ff0977ac */ /* 0x000e620008000800 */
[----:B------:R-:W5:Y:S02]  /*407e0*/  LDL.LU R90, [R1+0x148] ;  /* 0x00014800015a7983 */ /* 0x000f640000300800 */
[----:B------:R-:W-:-:S02]  /*407f0*/  VIADD R71, R3, UR5 ;  /* 0x0000000503477c36 */ /* 0x000fc40008000000 */
[----:B------:R0:W-:Y:S01]  /*40800*/  @P0 STG.E.U8 desc[UR18][R68.64], R70 ;  /* 0x0000004644000986 */ /* 0x0001e2000c101112 */
[----:B------:R-:W-:-:S03]  /*40810*/  PRMT R72, R70, 0x9910, RZ ;  /* 0x0000991046487816 */ /* 0x000fc600000000ff */
[----:B------:R-:W5:Y:S01]  /*40820*/  LDL.LU R88, [R1+0x14c] ;  /* 0x00014c0001587983 */ /* 0x000f620000300800 */
[----:B0-----:R-:W-:-:S03]  /*40830*/  IADD3 R68, P0, PT, R3, R2, RZ ;  /* 0x0000000203447210 */ /* 0x001fc60007f1e0ff */
[----:B------:R-:W5:Y:S01]  /*40840*/  LDL.LU R79, [R1+0x1068] ;  /* 0x00106800014f7983 */ /* 0x000f620000300800 */
[----:B------:R-:W-:Y:S02]  /*40850*/  LEA.HI.X.SX32 R69, R3, R0, 0x1, P0 ;  /* 0x0000000003457211 */ /* 0x000fe400000f0eff */
[C---:B------:R-:W-:Y:S01]  /*40860*/  IADD3 R70, P0, PT, R71.reuse, R2, RZ ;  /* 0x0000000247467210 */ /* 0x040fe20007f1e0ff */
[----:B------:R-:W-:Y:S01]  /*40870*/  VIADD R3, R71, UR5 ;  /* 0x0000000547037c36 */ /* 0x000fe20008000000 */
[----:B------:R-:W-:Y:S02]  /*40880*/  SHF.R.S32.HI R72, RZ, 0x8, R72 ;  /* 0x00000008ff487819 */ /* 0x000fe40000011448 */
[----:B----4-:R-:W-:Y:S02]  /*40890*/  F2FP.SATFINITE.E4M3.F32.PACK_AB_MERGE_C R73, R93, R92, RZ ;  /* 0x0000005c5d49723e */ /* 0x010fe400048070ff */
[----:B------:R-:W-:Y:S01]  /*408a0*/  LEA.HI.X.SX32 R71, R71, R0, 0x1, P0 ;  /* 0x0000000047477211 */ /* 0x000fe200000f0eff */
[----:B------:R0:W-:Y:S04]  /*408b0*/  @P2 STG.E.U8 desc[UR18][R68.64], R72 ;  /* 0x0000004844002986 */ /* 0x0001e8000c101112 */
[----:B------:R4:W-:Y:S01]  /*408c0*/  @P4 STG.E.U8 desc[UR18][R70.64], R73 ;  /* 0x0000004946004986 */ /* 0x0009e2000c101112 */
[----:B0-----:R-:W-:-:S04]  /*408d0*/  IADD3 R68, P2, PT, R3, R2, RZ ;  /* 0x0000000203447210 */ /* 0x001fc80007f5e0ff */
[----:B------:R-:W-:Y:S02]  /*408e0*/  LEA.HI.X.SX32 R69, R3, R0, 0x1, P2 ;  /* 0x0000000003457211 */ /* 0x000fe400010f0eff */
[----:B--2---:R-:W-:Y:S02]  /*408f0*/  ISETP.LT.AND P0, PT, R77, UR4, !P1 ;  /* 0x000000044d007c0c */ /* 0x004fe4000cf01270 */
[----:B------:R-:W-:Y:S01]  /*40900*/  PRMT R74, R73, 0x9910, RZ ;  /* 0x00009910494a7816 */ /* 0x000fe200000000ff */
[----:B------:R-:W2:Y:S01]  /*40910*/  LDL.LU R77, [R1+0x1060] ;  /* 0x00106000014d7983 */ /* 0x000ea20000300800 */
[----:B---3--:R-:W-:Y:S01]  /*40920*/  ISETP.LT.AND P4, PT, R76, UR6, !P1 ;  /* 0x000000064c007c0c */ /* 0x008fe2000cf81270 */
[----:B----4-:R-:W-:Y:S01]  /*40930*/  VIADD R71, R3, UR5 ;  /* 0x0000000503477c36 */ /* 0x010fe20008000000 */
[----:B------:R-:W-:Y:S01]  /*40940*/  ISETP.LT.AND P5, PT, R78, UR10, !P1 ;  /* 0x0000000a4e007c0c */ /* 0x000fe2000cfa1270 */
[----:B------:R-:W3:Y:S01]  /*40950*/  LDL.LU R76, [R1+0x1038] ;  /* 0x00103800014c7983 */ /* 0x000ee20000300800 */
[----:B------:R-:W-:Y:S01]  /*40960*/  ISETP.LT.AND P2, PT, R75, UR7, !P1 ;  /* 0x000000074b007c0c */ /* 0x000fe2000cf41270 */
[----:B------:R-:W-:Y:S01]  /*40970*/  IMAD.MOV.U32 R72, RZ, RZ, R74 ;  /* 0x000000ffff487224 */ /* 0x000fe200078e004a */
[----:B------:R-:W2:Y:S01]  /*40980*/  LDCU UR6, c[0x0][0x39c] ;  /* 0x00007380ff0677ac */ /* 0x000ea20008000800 */
[----:B------:R-:W1:Y:S03]  /*40990*/  LDL.LU R75, [R1+0x1040] ;  /* 0x00104000014b7983 */ /* 0x000e660000300800 */
[----:B------:R-:W-:Y:S01]  /*409a0*/  SHF.R.S32.HI R70, RZ, 0x8, R72 ;  /* 0x00000008ff467819 */ /* 0x000fe20000011448 */
[----:B------:R-:W-:Y:S01]  /*409b0*/  VIADD R3, R71, UR5 ;  /* 0x0000000547037c36 */ /* 0x000fe20008000000 */
[----:B------:R-:W-:Y:S01]  /*409c0*/  F2FP.SATFINITE.E4M3.F32.PACK_AB_MERGE_C R74, R87, R85, RZ ;  /* 0x00000055574a723e */ /* 0x000fe200048070ff */
[----:B------:R-:W4:Y:S01]  /*409d0*/  LDL.LU R89, [R1+0x150] ;  /* 0x0001500001597983 */ /* 0x000f220000300800 */
[----:B------:R-:W3:Y:S03]  /*409e0*/  LDCU UR7, c[0x0][0x39c] ;  /* 0x00007380ff0777ac */ /* 0x000ee60008000800 */
[----:B------:R0:W-:Y:S01]  /*409f0*/  @P3 STG.E.U8 desc[UR18][R68.64], R70 ;  /* 0x0000004644003986 */ /* 0x0001e2000c101112 */
[----:B------:R-:W-:Y:S01]  /*40a00*/  PRMT R72, R74, 0x9910, RZ ;  /* 0x000099104a487816 */ /* 0x000fe200000000ff */
[----:B------:R-:W2:Y:S02]  /*40a10*/  LDCU UR4, c[0x0][0x39c] ;  /* 0x00007380ff0477ac */ /* 0x000ea40008000800 */
[----:B------:R-:W4:Y:S01]  /*40a20*/  LDL.LU R91, [R1+0x154] ;  /* 0x00015400015b7983 */ /* 0x000f220000300800 */
[----:B------:R-:W1:Y:S01]  /*40a30*/  LDCU UR10, c[0x0][0x39c] ;  /* 0x00007380ff0a77ac */ /* 0x000e620008000800 */
[----:B0-----:R-:W-:-:S02]  /*40a40*/  IADD3 R70, P3, PT, R71, R2, RZ ;  /* 0x0000000247467210 */ /* 0x001fc40007f7e0ff */
[----:B------:R-:W4:Y:S02]  /*40a50*/  LDL.LU R78, [R1+0x104c] ;  /* 0x00104c00014e7983 */ /* 0x000f240000300800 */
[----:B------:R-:W-:Y:S02]  /*40a60*/  LEA.HI.X.SX32 R71, R71, R0, 0x1, P3 ;  /* 0x0000000047477211 */ /* 0x000fe400018f0eff */
[----:B------:R-:W4:Y:S01]  /*40a70*/  LDL.LU R92, [R1+0x158] ;  /* 0x00015800015c7983 */ /* 0x000f220000300800 */
[C---:B------:R-:W-:Y:S02]  /*40a80*/  IADD3 R68, P3, PT, R3.reuse, R2, RZ ;  /* 0x0000000203447210 */ /* 0x040fe40007f7e0ff */
[----:B------:R-:W-:Y:S01]  /*40a90*/  SHF.R.S32.HI R72, RZ, 0x8, R72 ;  /* 0x00000008ff487819 */ /* 0x000fe20000011448 */
[----:B------:R0:W-:Y:S01]  /*40aa0*/  @P5 STG.E.U8 desc[UR18][R70.64], R74 ;  /* 0x0000004a46005986 */ /* 0x0001e2000c101112 */
[C---:B------:R-:W-:Y:S02]  /*40ab0*/  LEA.HI.X.SX32 R69, R3.reuse, R0, 0x1, P3 ;  /* 0x0000000003457211 */ /* 0x040fe400018f0eff */
[----:B-----5:R-:W-:Y:S01]  /*40ac0*/  F2FP.SATFINITE.E4M3.F32.PACK_AB_MERGE_C R73, R88, R90, RZ ;  /* 0x0000005a5849723e */ /* 0x020fe200048070ff */
[----:B------:R-:W5:Y:S04]  /*40ad0*/  LDL.LU R93, [R1+0x15c] ;  /* 0x00015c00015d7983 */ /* 0x000f680000300800 */
[----:B------:R0:W-:Y:S02]  /*40ae0*/  @P0 STG.E.U8 desc[UR18][R68.64], R72 ;  /* 0x0000004844000986 */ /* 0x0001e4000c101112 */
[----:B0-----:R-:W-:-:S05]  /*40af0*/  VIADD R71, R3, UR5 ;  /* 0x0000000503477c36 */ /* 0x001fca0008000000 */
[C---:B------:R-:W-:Y:S01]  /*40b00*/  IADD3 R70, P0, PT, R71.reuse, R2, RZ ;  /* 0x0000000247467210 */ /* 0x040fe20007f1e0ff */
[----:B------:R-:W-:-:S03]  /*40b10*/  VIADD R3, R71, UR5 ;  /* 0x0000000547037c36 */ /* 0x000fc60008000000 */
[----:B------:R-:W-:-:S05]  /*40b20*/  LEA.HI.X.SX32 R71, R71, R0, 0x1, P0 ;  /* 0x0000000047477211 */ /* 0x000fca00000f0eff */
[----:B------:R-:W-:Y:S01]  /*40b30*/  @P4 STG.E.U8 desc[UR18][R70.64], R73 ;  /* 0x0000004946004986 */ /* 0x000fe2000c101112 */
[----:B------:R-:W-:Y:S02]  /*40b40*/  PRMT R72, R73, 0x9910, RZ ;  /* 0x0000991049487816 */ /* 0x000fe400000000ff */
[C---:B------:R-:W-:Y:S02]  /*40b50*/  IADD3 R68, P5, PT, R3.reuse, R2, RZ ;  /* 0x0000000203447210 */ /* 0x040fe40007fbe0ff */
[----:B------:R-:W-:Y:S02]  /*40b60*/  SHF.R.S32.HI R72, RZ, 0x8, R72 ;  /* 0x00000008ff487819 */ /* 0x000fe40000011448 */
[----:B------:R-:W-:-:S05]  /*40b70*/  LEA.HI.X.SX32 R69, R3, R0, 0x1, P5 ;  /* 0x0000000003457211 */ /* 0x000fca00028f0eff */
[----:B------:R0:W-:Y:S01]  /*40b80*/  @P2 STG.E.U8 desc[UR18][R68.64], R72 ;  /* 0x0000004844002986 */ /* 0x0001e2000c101112 */
[----:B--2---:R-:W-:Y:S02]  /*40b90*/  ISETP.LT.AND P3, PT, R77, UR6, !P1 ;  /* 0x000000064d007c0c */ /* 0x004fe4000cf61270 */
[----:B---3--:R-:W-:Y:S01]  /*40ba0*/  ISETP.LT.AND P4, PT, R76, UR7, !P1 ;  /* 0x000000074c007c0c */ /* 0x008fe2000cf81270 */
[----:B------:R-:W2:Y:S01]  /*40bb0*/  LDL.LU R77, [R1+0x1058] ;  /* 0x00105800014d7983 */ /* 0x000ea20000300800 */
[----:B------:R-:W-:Y:S01]  /*40bc0*/  VIADD R3, R3, UR5 ;  /* 0x0000000503037c36 */ /* 0x000fe20008000000 */
[----:B------:R-:W-:Y:S01]  /*40bd0*/  ISETP.LT.AND P0, PT, R79, UR4, !P1 ;  /* 0x000000044f007c0c */ /* 0x000fe2000cf01270 */
[----:B------:R-:W2:Y:S01]  /*40be0*/  LDCU UR4, c[0x0][0x39c] ;  /* 0x00007380ff0477ac */ /* 0x000ea20008000800 */
[----:B------:R-:W3:Y:S01]  /*40bf0*/  LDL.LU R76, [R1+0x105c] ;  /* 0x00105c00014c7983 */ /* 0x000ee20000300800 */
[----:B-1----:R-:W-:Y:S02]  /*40c00*/  ISETP.LT.AND P2, PT, R75, UR9, !P1 ;  /* 0x000000094b007c0c */ /* 0x002fe4000cf41270 */
[C---:B0-----:R-:W-:Y:S01]  /*40c10*/  IADD3 R68, P5, PT, R3.reuse, R2, RZ ;  /* 0x0000000203447210 */ /* 0x041fe20007fbe0ff */
[----:B------:R-:W3:Y:S01]  /*40c20*/  LDL.LU R75, [R1+0x1030] ;  /* 0x00103000014b7983 */ /* 0x000ee20000300800 */
[----:B------:R-:W3:Y:S03]  /*40c30*/  LDCU UR6, c[0x0][0x39c] ;  /* 0x00007380ff0677ac */ /* 0x000ee60008000800 */
[----:B------:R-:W3:Y:S01]  /*40c40*/  LDL.LU R85, [R1+0x160] ;  /* 0x0001600001557983 */ /* 0x000ee20000300800 */
[----:B------:R-:W-:Y:S01]  /*40c50*/  LEA.HI.X.SX32 R69, R3, R0, 0x1, P5 ;  /* 0x0000000003457211 */ /* 0x000fe200028f0eff */
[----:B------:R-:W0:Y:S02]  /*40c60*/  LDCU UR7, c[0x0][0x39c] ;  /* 0x00007380ff0777ac */ /* 0x000e240008000800 */
[----:B------:R-:W3:Y:S01]  /*40c70*/  LDL.LU R87, [R1+0x164] ;  /* 0x0001640001577983 */ /* 0x000ee20000300800 */
[----:B----4-:R-:W-:Y:S01]  /*40c80*/  F2FP.SATFINITE.E4M3.F32.PACK_AB_MERGE_C R70, R91, R89, RZ ;  /* 0x000000595b46723e */ /* 0x010fe200048070ff */
[----:B------:R-:W-:Y:S01]  /*40c90*/  VIADD R3, R3, UR5 ;  /* 0x0000000503037c36 */ /* 0x000fe20008000000 */
[----:B------:R-:W1:Y:S01]  /*40ca0*/  LDCU UR9, c[0x0][0x39c] ;  /* 0x00007380ff0977ac */ /* 0x000e620008000800 */
[----:B------:R-:W4:Y:S02]  /*40cb0*/  LDL.LU R90, [R1+0x168] ;  /* 0x00016800015a7983 */ /* 0x000f240000300800 */
[----:B------:R-:W-:-:S02]  /*40cc0*/  VIADD R71, R3, UR5 ;  /* 0x0000000503477c36 */ /* 0x000fc40008000000 */
[----:B------:R0:W-:Y:S01]  /*40cd0*/  @P0 STG.E.U8 desc[UR18][R68.64], R70 ;  /* 0x0000004644000986 */ /* 0x0001e2000c101112 */
[----:B------:R-:W-:-:S03]  /*40ce0*/  PRMT R72, R70, 0x9910, RZ ;  /* 0x0000991046487816 */ /* 0x000fc600000000ff */
[----:B------:R-:W4:Y:S01]  /*40cf0*/  LDL.LU R88, [R1+0x16c] ;  /* 0x00016c0001587983 */ /* 0x000f220000300800 */
[----:B0-----:R-:W-:-:S03]  /*40d00*/  IADD3 R68, P0, PT, R3, R2, RZ ;  /* 0x0000000203447210 */ /* 0x001fc60007f1e0ff */
[----:B------:R-:W4:Y:S01]  /*40d10*/  LDL.LU R79, [R1+0x10a4] ;  /* 0x0010a400014f7983 */ /* 0x000f220000300800 */
[----:B------:R-:W-:Y:S02]  /*40d20*/  LEA.HI.X.SX32 R69, R3, R0, 0x1, P0 ;  /* 0x0000000003457211 */ /* 0x000fe400000f0eff */
[C---:B------:R-:W-:Y:S01]  /*40d30*/  IADD3 R70, P0, PT, R71.reuse, R2, RZ ;  /* 0x0000000247467210 */ /* 0x040fe20007f1e0ff */
[----:B------:R-:W-:Y:S01]  /*40d40*/  VIADD R3, R71, UR5 ;  /* 0x0000000547037c36 */ /* 0x000fe20008000000 */
[----:B------:R-:W-:Y:S02]  /*40d50*/  SHF.R.S32.HI R72, RZ, 0x8, R72 ;  /* 0x00000008ff487819 */ /* 0x000fe40000011448 */
[----:B-----5:R-:W-:Y:S02]  /*40d60*/  F2FP.SATFINITE.E4M3.F32.PACK_AB_MERGE_C R73, R93, R92, RZ ;  /* 0x0000005c5d49723e */ /* 0x020fe400048070ff */
        /* <DEDUP_REMOVED lines=9> */
[----:B-----5:R-:W-:Y:S01]  /*40e00*/  VIADD R71, R3, UR5 ;  /* 0x0000000503477c36 */ /* 0x020fe20008000000 */
        /* <DEDUP_REMOVED lines=9> */
[----:B------:R-:W5:Y:S01]  /*40ea0*/  LDL.LU R89, [R1+0x170] ;  /* 0x0001700001597983 */ /* 0x000f620000300800 */
[----:B------:R-:W3:Y:S03]  /*40eb0*/  LDCU UR7, c[0x0][0x39c] ;  /* 0x00007380ff0777ac */ /* 0x000ee60008000800 */
[----:B------:R0:W-:Y:S01]  /*40ec0*/  @P2 STG.E.U8 desc[UR18][R68.64], R70 ;  /* 0x0000004644002986 */ /* 0x0001e2000c101112 */
[----:B------:R-:W-:Y:S01]  /*40ed0*/  PRMT R72, R74, 0x9910, RZ ;  /* 0x000099104a487816 */ /* 0x000fe200000000ff */
[----:B------:R-:W2:Y:S02]  /*40ee0*/  LDCU UR4, c[0x0][0x39c] ;  /* 0x00007380ff0477ac */ /* 0x000ea40008000800 */
[----:B------:R-:W5:Y:S01]  /*40ef0*/  LDL.LU R91, [R1+0x174] ;  /* 0x00017400015b7983 */ /* 0x000f620000300800 */
[----:B------:R-:W1:Y:S01]  /*40f00*/  LDCU UR10, c[0x0][0x39c] ;  /* 0x00007380ff0a77ac */ /* 0x000e620008000800 */
[----:B0-----:R-:W-:-:S02]  /*40f10*/  IADD3 R70, P2, PT, R71, R2, RZ ;  /* 0x0000000247467210 */ /* 0x001fc40007f5e0ff */
[----:B------:R-:W5:Y:S02]  /*40f20*/  LDL.LU R78, [R1+0x1050] ;  /* 0x00105000014e7983 */ /* 0x000f640000300800 */
[----:B------:R-:W-:Y:S02]  /*40f30*/  LEA.HI.X.SX32 R71, R71, R0, 0x1, P2 ;  /* 0x0000000047477211 */ /* 0x000fe400010f0eff */
[----:B------:R-:W5:Y:S01]  /*40f40*/  LDL.LU R92, [R1+0x178] ;  /* 0x00017800015c7983 */ /* 0x000f620000300800 */
[C---:B------:R-:W-:Y:S02]  /*40f50*/  IADD3 R68, P2, PT, R3.reuse, R2, RZ ;  /* 0x0000000203447210 */ /* 0x040fe40007f5e0ff */
[----:B------:R-:W-:Y:S01]  /*40f60*/  SHF.R.S32.HI R72, RZ, 0x8, R72 ;  /* 0x00000008ff487819 */ /* 0x000fe20000011448 */
[----:B------:R0:W-:Y:S01]  /*40f70*/  @P5 STG.E.U8 desc[UR18][R70.64], R74 ;  /* 0x0000004a46005986 */ /* 0x0001e2000c101112 */
[C---:B------:R-:W-:Y:S02]  /*40f80*/  LEA.HI.X.SX32 R69, R3.reuse, R0, 0x1, P2 ;  /* 0x0000000003457211 */ /* 0x040fe400010f0eff */
[----:B----4-:R-:W-:Y:S01]  /*40f90*/  F2FP.SATFINITE.E4M3.F32.PACK_AB_MERGE_C R73, R88, R90, RZ ;  /* 0x0000005a5849723e */ /* 0x010fe200048070ff */
[----:B------:R-:W4:Y:S04]  /*40fa0*/  LDL.LU R93, [R1+0x17c] ;  /* 0x00017c00015d7983 */ /* 0x000f280000300800 */
        /* <DEDUP_REMOVED lines=330> */
[----:B------:R-:W3:Y:S01]  /*42450*/  LDL.LU R85, [R1] ;  /* 0x0000000001557983 */ /* 0x000ee20000300800 */
        /* <DEDUP_REMOVED lines=435> */
[----:B------:R-:W-:Y:S01]  /*43f90*/  @P5 STG.E.U8 desc[UR18][R70.64], R74 ;  /* 0x0000004a46005986 */ /* 0x000fe2000c101112 */
[C---:B------:R-:W-:Y:S01]  /*43fa0*/  LEA.HI.X.SX32 R69, R3.reuse, R0, 0x1, P2 ;  /* 0x0000000003457211 */ /* 0x040fe200010f0eff */
[----:B------:R-:W-:Y:S01]  /*43fb0*/  VIADD R3, R3, UR5 ;  /* 0x0000000503037c36 */ /* 0x000fe20008000000 */
[----:B----4-:R-:W-:Y:S01]  /*43fc0*/  F2FP.SATFINITE.E4M3.F32.PACK_AB_MERGE_C R73, R88, R90, RZ ;  /* 0x0000005a5849723e */ /* 0x010fe200048070ff */
[----:B------:R-:W4:Y:S04]  /*43fd0*/  LDL.LU R93, [R1+0xbc] ;  /* 0x0000bc00015d7983 */ /* 0x000f280000300800 */
[----:B------:R0:W-:Y:S02]  /*43fe0*/  @P0 STG.E.U8 desc[UR18][R68.64], R72 ;  /* 0x0000004844000986 */ /* 0x0001e4000c101112 */
[----:B0-----:R-:W-:-:S04]  /*43ff0*/  IADD3 R68, P0, PT, R3, R2, RZ ;  /* 0x0000000203447210 */ /* 0x001fc80007f1e0ff */
[C---:B------:R-:W-:Y:S01]  /*44000*/  LEA.HI.X.SX32 R69, R3.reuse, R0, 0x1, P0 ;  /* 0x0000000003457211 */ /* 0x040fe200000f0eff */
[----:B------:R-:W-:-:S04]  /*44010*/  VIADD R72, R3, UR5 ;  /* 0x0000000503487c36 */ /* 0x000fc80008000000 */
[----:B------:R0:W-:Y:S01]  /*44020*/  @P4 STG.E.U8 desc[UR18][R68.64], R73 ;  /* 0x0000004944004986 */ /* 0x0001e2000c101112 */
        /* <DEDUP_REMOVED lines=17> */
[C---:B------:R-:W-:Y:S01]  /*44140*/  LEA.HI.X.SX32 R69, R72.reuse, R0, 0x1, P5 ;  /* 0x0000000048457211 */ /* 0x040fe200028f0eff */
[----:B------:R-:W0:Y:S02]  /*44150*/  LDCU UR7, c[0x0][0x39c] ;  /* 0x00007380ff0777ac */ /* 0x000e240008000800 */
[----:B------:R-:W3:Y:S01]  /*44160*/  LDL.LU R87, [R1+0xc4] ;  /* 0x0000c40001577983 */ /* 0x000ee20000300800 */
[----:B-----5:R-:W-:Y:S01]  /*44170*/  F2FP.SATFINITE.E4M3.F32.PACK_AB_MERGE_C R70, R91, R89, RZ ;  /* 0x000000595b46723e */ /* 0x020fe200048070ff */
[----:B------:R-:W-:Y:S01]  /*44180*/  VIADD R72, R72, UR5 ;  /* 0x0000000548487c36 */ /* 0x000fe20008000000 */
[----:B------:R-:W1:Y:S01]  /*44190*/  LDCU UR9, c[0x0][0x39c] ;  /* 0x00007380ff0977ac */ /* 0x000e620008000800 */
[----:B------:R-:W5:Y:S01]  /*441a0*/  LDL.LU R90, [R1+0xc8] ;  /* 0x0000c800015a7983 */ /* 0x000f620000300800 */
[----:B------:R-:W-:Y:S01]  /*441b0*/  PRMT R3, R70, 0x9910, RZ ;  /* 0x0000991046037816 */ /* 0x000fe200000000ff */
[----:B------:R-:W-:-:S02]  /*441c0*/  VIADD R71, R72, UR5 ;  /* 0x0000000548477c36 */ /* 0x000fc40008000000 */
[----:B------:R0:W-:Y:S02]  /*441d0*/  @P0 STG.E.U8 desc[UR18][R68.64], R70 ;  /* 0x0000004644000986 */ /* 0x0001e4000c101112 */
[----:B------:R-:W-:Y:S02]  /*441e0*/  IMAD.MOV.U32 R73, RZ, RZ, R3 ;  /* 0x000000ffff497224 */ /* 0x000fe400078e0003 */
        /* <DEDUP_REMOVED lines=14> */
[----:B---3--:R-:W-:Y:S01]  /*442d0*/  ISETP.LT.AND P4, PT, R76, UR6, !P1 ;  /* 0x000000064c007c0c */ /* 0x008fe2000cf81270 */
[----:B------:R-:W2:Y:S01]  /*442e0*/  LDL.LU R77, [R1+0x1224] ;  /* 0x00122400014d7983 */ /* 0x000ea20000300800 */
[----:B------:R-:W-:Y:S01]  /*442f0*/  PRMT R74, R3, 0x9910, RZ ;  /* 0x00009910034a7816 */ /* 0x000fe200000000ff */
[----:B------:R-:W-:Y:S01]  /*44300*/  VIADD R72, R72, UR5 ;  /* 0x0000000548487c36 */ /* 0x000fe20008000000 */
[----:B------:R-:W-:Y:S01]  /*44310*/  ISETP.LT.AND P2, PT, R75, UR7, !P1 ;  /* 0x000000074b007c0c */ /* 0x000fe2000cf41270 */
[----:B------:R-:W3:Y:S01]  /*44320*/  LDL.LU R76, [R1+0x122c] ;  /* 0x00122c00014c7983 */ /* 0x000ee20000300800 */
[----:B------:R-:W-:Y:S01]  /*44330*/  SHF.R.S32.HI R74, RZ, 0x8, R74 ;  /* 0x00000008ff4a7819 */ /* 0x000fe2000001144a */
[----:B------:R-:W-:Y:S01]  /*44340*/  VIADD R73, R72, UR5 ;  /* 0x0000000548497c36 */ /* 0x000fe20008000000 */
[----:B------:R-:W-:Y:S01]  /*44350*/  ISETP.LT.AND P5, PT, R78, UR10, !P1 ;  /* 0x0000000a4e007c0c */ /* 0x000fe2000cfa1270 */
[----:B------:R-:W1:Y:S01]  /*44360*/  LDL.LU R75, [R1+0x1230] ;  /* 0x00123000014b7983 */ /* 0x000e620000300800 */
[----:B------:R-:W2:Y:S01]  /*44370*/  LDCU UR6, c[0x0][0x39c] ;  /* 0x00007380ff0677ac */ /* 0x000ea20008000800 */
[----:B----4-:R-:W-:-:S02]  /*44380*/  F2FP.SATFINITE.E4M3.F32.PACK_AB_MERGE_C R3, R87, R85, RZ ;  /* 0x000000555703723e */ /* 0x010fc400048070ff */
[----:B------:R0:W-:Y:S01]  /*44390*/  @P3 STG.E.U8 desc[UR18][R68.64], R74 ;  /* 0x0000004a44003986 */ /* 0x0001e2000c101112 */
[----:B------:R-:W3:Y:S03]  /*443a0*/  LDCU UR7, c[0x0][0x39c] ;  /* 0x00007380ff0777ac */ /* 0x000ee60008000800 */
[----:B------:R-:W4:Y:S01]  /*443b0*/  LDL.LU R89, [R1+0xd0] ;  /* 0x0000d00001597983 */ /* 0x000f220000300800 */
        /* <DEDUP_REMOVED lines=11> */
[C---:B------:R-:W-:Y:S01]  /*44470*/  LEA.HI.X.SX32 R71, R73.reuse, R0, 0x1, P3 ;  /* 0x0000000049477211 */ /* 0x040fe200018f0eff */
[----:B------:R-:W-:Y:S01]  /*44480*/  VIADD R73, R73, UR5 ;  /* 0x0000000549497c36 */ /* 0x000fe20008000000 */
[----:B-----5:R-:W-:Y:S01]  /*44490*/  F2FP.SATFINITE.E4M3.F32.PACK_AB_MERGE_C R72, R88, R90, RZ ;  /* 0x0000005a5848723e */ /* 0x020fe200048070ff */
[----:B------:R-:W5:Y:S04]  /*444a0*/  LDL.LU R93, [R1+0xdc] ;  /* 0x0000dc00015d7983 */ /* 0x000f680000300800 */
        /* <DEDUP_REMOVED lines=20> */
[C---:B------:R-:W-:Y:S01]  /*445f0*/  VIADD R70, R3.reuse, UR5 ;  /* 0x0000000503467c36 */ /* 0x040fe20008000000 */
[----:B------:R-:W3:Y:S01]  /*44600*/  LDCU UR6, c[0x0][0x39c] ;  /* 0x00007380ff0677ac */ /* 0x000ee20008000800 */
[----:B------:R-:W-:Y:S01]  /*44610*/  LEA.HI.X.SX32 R69, R3, R0, 0x1, P5 ;  /* 0x0000000003457211 */ /* 0x000fe200028f0eff */
[----:B------:R-:W3:Y:S01]  /*44620*/  LDL.LU R85, [R1+0xe0] ;  /* 0x0000e00001557983 */ /* 0x000ee20000300800 */
[----:B------:R-:W0:Y:S01]  /*44630*/  LDCU UR7, c[0x0][0x39c] ;  /* 0x00007380ff0777ac */ /* 0x000e220008000800 */
[----:B----4-:R-:W-:-:S02]  /*44640*/  F2FP.SATFINITE.E4M3.F32.PACK_AB_MERGE_C R72, R91, R89, RZ ;  /* 0x000000595b48723e */ /* 0x010fc400048070ff */
[----:B------:R-:W4:Y:S01]  /*44650*/  LDL.LU R87, [R1+0xe4] ;  /* 0x0000e40001577983 */ /* 0x000f220000300800 */
[----:B------:R-:W1:Y:S01]  /*44660*/  LDCU UR9, c[0x0][0x39c] ;  /* 0x00007380ff0977ac */ /* 0x000e620008000800 */
[----:B------:R-:W-:Y:S02]  /*44670*/  PRMT R71, R72, 0x9910, RZ ;  /* 0x0000991048477816 */ /* 0x000fe400000000ff */
[----:B------:R0:W-:Y:S03]  /*44680*/  @P0 STG.E.U8 desc[UR18][R68.64], R72 ;  /* 0x0000004844000986 */ /* 0x0001e6000c101112 */
[----:B------:R-:W-:Y:S01]  /*44690*/  IMAD.MOV.U32 R73, RZ, RZ, R71 ;  /* 0x000000ffff497224 */ /* 0x000fe200078e0047 */
[----:B------:R-:W4:Y:S01]  /*446a0*/  LDL.LU R90, [R1+0xe8] ;  /* 0x0000e800015a7983 */ /* 0x000f220000300800 */
[C---:B------:R-:W-:Y:S01]  /*446b0*/  VIADD R71, R70.reuse, UR5 ;  /* 0x0000000546477c36 */ /* 0x040fe20008000000 */
[----:B0-----:R-:W-:-:S02]  /*446c0*/  IADD3 R68, P0, PT, R70, R2, RZ ;  /* 0x0000000246447210 */ /* 0x001fc40007f1e0ff */
[----:B------:R-:W4:Y:S02]  /*446d0*/  LDL.LU R88, [R1+0xec] ;  /* 0x0000ec0001587983 */ /* 0x000f240000300800 */
        /* <DEDUP_REMOVED lines=20> */
[----:B------:R-:W5:Y:S01]  /*44820*/  LDL.LU R75, [R1+0x1250] ;  /* 0x00125000014b7983 */ /* 0x000f620000300800 */
[----:B------:R-:W2:Y:S03]  /*44830*/  LDCU UR4, c[0x0][0x39c] ;  /* 0x00007380ff0477ac */ /* 0x000ea60008000800 */
[----:B------:R-:W1:Y:S01]  /*44840*/  LDL.LU R79, [R1+0x1238] ;  /* 0x00123800014f7983 */ /* 0x000e620000300800 */
[----:B----4-:R-:W-:Y:S01]  /*44850*/  F2FP.SATFINITE.E4M3.F32.PACK_AB_MERGE_C R3, R87, R85, RZ ;  /* 0x000000555703723e */ /* 0x010fe200048070ff */
[----:B------:R-:W3:Y:S02]  /*44860*/  LDCU UR6, c[0x0][0x39c] ;  /* 0x00007380ff0677ac */ /* 0x000ee40008000800 */
[----:B------:R-:W4:Y:S01]  /*44870*/  LDL.LU R89, [R1+0xf0] ;  /* 0x0000f00001597983 */ /* 0x000f220000300800 */
[----:B------:R-:W5:Y:S03]  /*44880*/  LDCU UR7, c[0x0][0x39c] ;  /* 0x00007380ff0777ac */ /* 0x000f660008000800 */
[----:B------:R-:W4:Y:S04]  /*44890*/  LDL.LU R91, [R1+0xf4] ;  /* 0x0000f400015b7983 */ /* 0x000f280000300800 */
[----:B------:R0:W-:Y:S01]  /*448a0*/  @P2 STG.E.U8 desc[UR18][R68.64], R74 ;  /* 0x0000004a44002986 */ /* 0x0001e2000c101112 */
[----:B------:R-:W-:Y:S01]  /*448b0*/  PRMT R71, R3, 0x9910, RZ ;  /* 0x0000991003477816 */ /* 0x000fe200000000ff */
[----:B------:R-:W1:Y:S02]  /*448c0*/  LDCU UR10, c[0x0][0x39c] ;  /* 0x00007380ff0a77ac */ /* 0x000e640008000800 */
[----:B------:R-:W4:Y:S04]  /*448d0*/  LDL.LU R78, [R1+0x1234] ;  /* 0x00123400014e7983 */ /* 0x000f280000300800 */
[----:B------:R-:W4:Y:S01]  /*448e0*/  LDL.LU R92, [R1+0xf8] ;  /* 0x0000f800015c7983 */ /* 0x000f220000300800 */
[----:B0-----:R-:W-:-:S03]  /*448f0*/  IADD3 R68, P2, PT, R72, R2, RZ ;  /* 0x0000000248447210 */ /* 0x001fc60007f5e0ff */
[----:B------:R-:W4:Y:S01]  /*44900*/  LDL.LU R93, [R1+0xfc] ;  /* 0x0000fc00015d7983 */ /* 0x000f220000300800 */
[----:B------:R-:W-:Y:S02]  /*44910*/  LEA.HI.X.SX32 R69, R72, R0, 0x1, P2 ;  /* 0x0000000048457211 */ /* 0x000fe400010f0eff */
[C---:B------:R-:W-:Y:S02]  /*44920*/  IADD3 R70, P2, PT, R73.reuse, R2, RZ ;  /* 0x0000000249467210 */ /* 0x040fe40007f5e0ff */
[----:B------:R-:W-:Y:S02]  /*44930*/  SHF.R.S32.HI R74, RZ, 0x8, R71 ;  /* 0x00000008ff4a7819 */ /* 0x000fe40000011447 */
[C---:B------:R-:W-:Y:S01]  /*44940*/  LEA.HI.X.SX32 R71, R73.reuse, R0, 0x1, P2 ;  /* 0x0000000049477211 */ /* 0x040fe200010f0eff */
[----:B------:R-:W-:Y:S01]  /*44950*/  VIADD R73, R73, UR5 ;  /* 0x0000000549497c36 */ /* 0x000fe20008000000 */
[----:B------:R0:W-:Y:S04]  /*44960*/  @P5 STG.E.U8 desc[UR18][R68.64], R3 ;  /* 0x0000000344005986 */ /* 0x0001e8000c101112 */
[----:B------:R2:W-:Y:S01]  /*44970*/  @P0 STG.E.U8 desc[UR18][R70.64], R74 ;  /* 0x0000004a46000986 */ /* 0x0005e2000c101112 */
[----:B0-----:R-:W-:-:S04]  /*44980*/  IADD3 R68, P0, PT, R73, R2, RZ ;  /* 0x0000000249447210 */ /* 0x001fc80007f1e0ff */
[----:B------:R-:W-:Y:S02]  /*44990*/  LEA.HI.X.SX32 R69, R73, R0, 0x1, P0 ;  /* 0x0000000049457211 */ /* 0x000fe400000f0eff */
[----:B------:R-:W-:-:S05]  /*449a0*/  F2FP.SATFINITE.E4M3.F32.PACK_AB_MERGE_C R72, R88, R90, RZ ;  /* 0x0000005a5848723e */ /* 0x000fca00048070ff */
[----:B------:R4:W-:Y:S01]  /*449b0*/  @P4 STG.E.U8 desc[UR18][R68.64], R72 ;  /* 0x0000004844004986 */ /* 0x0009e2000c101112 */
[----:B--2---:R-:W-:Y:S02]  /*449c0*/  ISETP.LT.AND P0, PT, R77, UR4, !P1 ;  /* 0x000000044d007c0c */ /* 0x004fe4000cf01270 */
[----:B---3--:R-:W-:Y:S01]  /*449d0*/  ISETP.LT.AND P2, PT, R76, UR6, !P1 ;  /* 0x000000064c007c0c */ /* 0x008fe2000cf41270 */
[----:B------:R-:W2:Y:S01]  /*449e0*/  LDL.LU R77, [R1+0x125c] ;  /* 0x00125c00014d7983 */ /* 0x000ea20000300800 */
[----:B------:R-:W-:Y:S01]  /*449f0*/  VIADD R3, R73, UR5 ;  /* 0x0000000549037c36 */ /* 0x000fe20008000000 */
[----:B------:R-:W-:Y:S01]  /*44a00*/  PRMT R71, R72, 0x9910, RZ ;  /* 0x0000991048477816 */ /* 0x000fe200000000ff */
[----:B------:R-:W2:Y:S01]  /*44a10*/  LDCU UR4, c[0x0][0x39c] ;  /* 0x00007380ff0477ac */ /* 0x000ea20008000800 */
[----:B------:R-:W3:Y:S01]  /*44a20*/  LDL.LU R76, [R1+0x1248] ;  /* 0x00124800014c7983 */ /* 0x000ee20000300800 */
[----:B-----5:R-:W-:Y:S02]  /*44a30*/  ISETP.LT.AND P4, PT, R75, UR7, !P1 ;  /* 0x000000074b007c0c */ /* 0x020fe4000cf81270 */
[C---:B------:R-:W-:Y:S01]  /*44a40*/  IADD3 R70, P5, PT, R3.reuse, R2, RZ ;  /* 0x0000000203467210 */ /* 0x040fe20007fbe0ff */
[----:B------:R-:W5:Y:S01]  /*44a50*/  LDL.LU R75, [R1+0x1244] ;  /* 0x00124400014b7983 */ /* 0x000f620000300800 */
[----:B------:R-:W-:Y:S01]  /*44a60*/  SHF.R.S32.HI R73, RZ, 0x8, R71 ;  /* 0x00000008ff497819 */ /* 0x000fe20000011447 */
[----:B------:R-:W3:Y:S01]  /*44a70*/  LDCU UR6, c[0x0][0x39c] ;  /* 0x00007380ff0677ac */ /* 0x000ee20008000800 */
[C---:B------:R-:W-:Y:S01]  /*44a80*/  LEA.HI.X.SX32 R71, R3.reuse, R0, 0x1, P5 ;  /* 0x0000000003477211 */ /* 0x040fe200028f0eff */
[----:B------:R-:W-:Y:S01]  /*44a90*/  VIADD R3, R3, UR5 ;  /* 0x0000000503037c36 */ /* 0x000fe20008000000 */
[----:B------:R-:W5:Y:S01]  /*44aa0*/  LDCU UR7, c[0x0][0x39c] ;  /* 0x00007380ff0777ac */ /* 0x000f620008000800 */
[----:B----4-:R-:W-:-:S03]  /*44ab0*/  F2FP.SATFINITE.E4M3.F32.PACK_AB_MERGE_C R72, R91, R89, RZ ;  /* 0x000000595b48723e */ /* 0x010fc600048070ff */
[C---:B------:R-:W-:Y:S01]  /*44ac0*/  IADD3 R68, P5, PT, R3.reuse, R2, RZ ;  /* 0x0000000203447210 */ /* 0x040fe20007fbe0ff */
[----:B------:R0:W-:Y:S03]  /*44ad0*/  @P3 STG.E.U8 desc[UR18][R70.64], R73 ;  /* 0x0000004946003986 */ /* 0x0001e6000c101112 */
[C---:B------:R-:W-:Y:S02]  /*44ae0*/  LEA.HI.X.SX32 R69, R3.reuse, R0, 0x1, P5 ;  /* 0x0000000003457211 */ /* 0x040fe400028f0eff */
[----:B0-----:R-:W-:Y:S01]  /*44af0*/  PRMT R71, R72, 0x9910, RZ ;  /* 0x0000991048477816 */ /* 0x001fe200000000ff */
[----:B------:R-:W-:Y:S02]  /*44b00*/  VIADD R70, R3, UR5 ;  /* 0x0000000503467c36 */ /* 0x000fe40008000000 */
[----:B------:R0:W-:Y:S02]  /*44b10*/  @P0 STG.E.U8 desc[UR18][R68.64], R72 ;  /* 0x0000004844000986 */ /* 0x0001e4000c101112 */
[----:B------:R-:W-:-:S02]  /*44b20*/  IMAD.MOV.U32 R73, RZ, RZ, R71 ;  /* 0x000000ffff497224 */ /* 0x000fc400078e0047 */
[C---:B------:R-:W-:Y:S01]  /*44b30*/  VIADD R71, R70.reuse, UR5 ;  /* 0x0000000546477c36 */ /* 0x040fe20008000000 */
[----:B-1----:R-:W-:Y:S01]  /*44b40*/  ISETP.LT.AND P3, PT, R79, UR9, !P1 ;  /* 0x000000094f007c0c */ /* 0x002fe2000cf61270 */
[----:B------:R-:W1:Y:S01]  /*44b50*/  LDCU UR9, c[0x0][0x39c] ;  /* 0x00007380ff0977ac */ /* 0x000e620008000800 */
[----:B------:R-:W-:Y:S02]  /*44b60*/  SHF.R.S32.HI R73, RZ, 0x8, R73 ;  /* 0x00000008ff497819 */ /* 0x000fe40000011449 */
[C---:B0-----:R-:W-:Y:S01]  /*44b70*/  IADD3 R68, P0, PT, R70.reuse, R2, RZ ;  /* 0x0000000246447210 */ /* 0x041fe20007f1e0ff */
[----:B------:R-:W-:Y:S01]  /*44b80*/  VIADD R72, R71, UR5 ;  /* 0x0000000547487c36 */ /* 0x000fe20008000000 */
[----:B------:R-:W-:Y:S02]  /*44b90*/  F2FP.SATFINITE.E4M3.F32.PACK_AB_MERGE_C R3, R93, R92, RZ ;  /* 0x0000005c5d03723e */ /* 0x000fe400048070ff */
[----:B------:R-:W-:Y:S02]  /*44ba0*/  LEA.HI.X.SX32 R69, R70, R0, 0x1, P0 ;  /* 0x0000000046457211 */ /* 0x000fe400000f0eff */
[----:B------:R-:W-:-:S02]  /*44bb0*/  IADD3 R70, P0, PT, R71, R2, RZ ;  /* 0x0000000247467210 */ /* 0x000fc40007f1e0ff */
[----:B------:R-:W-:Y:S01]  /*44bc0*/  PRMT R74, R3, 0x9910, RZ ;  /* 0x00009910034a7816 */ /* 0x000fe200000000ff */
[----:B------:R0:W-:Y:S01]  /*44bd0*/  @P2 STG.E.U8 desc[UR18][R68.64], R73 ;  /* 0x0000004944002986 */ /* 0x0001e2000c101112 */
[----:B------:R-:W-:Y:S01]  /*44be0*/  ISETP.LT.AND P5, PT, R78, UR10, !P1 ;  /* 0x0000000a4e007c0c */ /* 0x000fe2000cfa1270 */
[----:B------:R-:W4:Y:S01]  /*44bf0*/  LDCU UR10, c[0x0][0x39c] ;  /* 0x00007380ff0a77ac */ /* 0x000f220008000800 */
[----:B------:R-:W-:Y:S01]  /*44c00*/  LEA.HI.X.SX32 R71, R71, R0, 0x1, P0 ;  /* 0x0000000047477211 */ /* 0x000fe200000f0eff */
[----:B------:R-:W4:Y:S01]  /*44c10*/  LDL.LU R78, [R1+0x127c] ;  /* 0x00127c00014e7983 */ /* 0x000f220000300800 */
[----:B------:R-:W-:Y:S02]  /*44c20*/  SHF.R.S32.HI R74, RZ, 0x8, R74 ;  /* 0x00000008ff4a7819 */ /* 0x000fe4000001144a */
[----:B0-----:R-:W-:-:S04]  /*44c30*/  IADD3 R68, P2, PT, R72, R2, RZ ;  /* 0x0000000248447210 */ /* 0x001fc80007f5e0ff */
[C---:B------:R-:W-:Y:S01]  /*44c40*/  LEA.HI.X.SX32 R69, R72.reuse, R0, 0x1, P2 ;  /* 0x0000000048457211 */ /* 0x040fe200010f0eff */
[----:B------:R-:W-:Y:S01]  /*44c50*/  VIADD R72, R72, UR5 ;  /* 0x0000000548487c36 */ /* 0x000fe20008000000 */
[----:B------:R0:W-:Y:S04]  /*44c60*/  @P4 STG.E.U8 desc[UR18][R70.64], R3 ;  /* 0x0000000346004986 */ /* 0x0001e8000c101112 */
[----:B------:R1:W-:Y:S01]  /*44c70*/  @P3 STG.E.U8 desc[UR18][R68.64], R74 ;  /* 0x0000004a44003986 */ /* 0x0003e2000c101112 */
[----:B0-----:R-:W-:Y:S01]  /*44c80*/  F2FP.SATFINITE.E4M3.F32.PACK_AB_MERGE_C R3, R5, R4, RZ ;  /* 0x000000040503723e */ /* 0x001fe200048070ff */
[C---:B------:R-:W-:Y:S01]  /*44c90*/  VIADD R71, R72.reuse, UR5 ;  /* 0x0000000548477c36 */ /* 0x040fe20008000000 */
[----:B------:R-:W-:Y:S02]  /*44ca0*/  IADD3 R4, P3, PT, R72, R2, RZ ;  /* 0x0000000248047210 */ /* 0x000fe40007f7e0ff */
[----:B-1----:R-:W-:-:S02]  /*44cb0*/  PRMT R69, R3, 0x9910, RZ ;  /* 0x0000991003457816 */ /* 0x002fc400000000ff */
[----:B------:R-:W-:Y:S02]  /*44cc0*/  LEA.HI.X.SX32 R5, R72, R0, 0x1, P3 ;  /* 0x0000000048057211 */ /* 0x000fe400018f0eff */
[----:B------:R-:W-:Y:S02]  /*44cd0*/  IADD3 R68, P3, PT, R71, R2, RZ ;  /* 0x0000000247447210 */ /* 0x000fe40007f7e0ff */
[----:B------:R-:W-:Y:S02]  /*44ce0*/  F2FP.SATFINITE.E4M3.F32.PACK_AB_MERGE_C R70, R7, R6, RZ ;  /* 0x000000060746723e */ /* 0x000fe400048070ff */
[----:B------:R-:W-:Y:S02]  /*44cf0*/  SHF.R.S32.HI R6, RZ, 0x8, R69 ;  /* 0x00000008ff067819 */ /* 0x000fe40000011445 */
[C---:B------:R-:W-:Y:S01]  /*44d00*/  LEA.HI.X.SX32 R69, R71.reuse, R0, 0x1, P3 ;  /* 0x0000000047457211 */ /* 0x040fe200018f0eff */
[----:B------:R-:W-:Y:S01]  /*44d10*/  VIADD R71, R71, UR5 ;  /* 0x0000000547477c36 */ /* 0x000fe20008000000 */
[----:B------:R0:W-:Y:S03]  /*44d20*/  @P5 STG.E.U8 desc[UR18][R4.64], R3 ;  /* 0x0000000304005986 */ /* 0x0001e6000c101112 */
[----:B0-----:R-:W-:Y:S01]  /*44d30*/  VIADD R3, R71, UR5 ;  /* 0x0000000547037c36 */ /* 0x001fe20008000000 */
[----:B--2---:R-:W-:Y:S01]  /*44d40*/  ISETP.LT.AND P0, PT, R77, UR4, !P1 ;  /* 0x000000044d007c0c */ /* 0x004fe2000cf01270 */
[----:B------:R-:W4:Y:S01]  /*44d50*/  LDCU UR4, c[0x0][0x39c] ;  /* 0x00007380ff0477ac */ /* 0x000f220008000800 */
[----:B------:R-:W2:Y:S01]  /*44d60*/  LDL.LU R77, [R1+0x1270] ;  /* 0x00127000014d7983 */ /* 0x000ea20000300800 */
[----:B---3--:R-:W-:Y:S01]  /*44d70*/  ISETP.LT.AND P4, PT, R76, UR6, !P1 ;  /* 0x000000064c007c0c */ /* 0x008fe2000cf81270 */
[----:B------:R-:W2:Y:S02]  /*44d80*/  LDCU UR6, c[0x0][0x39c] ;  /* 0x00007380ff0677ac */ /* 0x000ea40008000800 */
[----:B------:R-:W3:Y:S01]  /*44d90*/  LDL.LU R76, [R1+0x1280] ;  /* 0x00128000014c7983 */ /* 0x000ee20000300800 */
[----:B-----5:R-:W-:Y:S01]  /*44da0*/  ISETP.LT.AND P2, PT, R75, UR7, !P1 ;  /* 0x000000074b007c0c */ /* 0x020fe2000cf41270 */
[----:B------:R-:W3:Y:S02]  /*44db0*/  LDCU UR7, c[0x0][0x39c] ;  /* 0x00007380ff0777ac */ /* 0x000ee40008000800 */
[----:B------:R-:W5:Y:S04]  /*44dc0*/  LDL.LU R75, [R1+0x1258] ;  /* 0x00125800014b7983 */ /* 0x000f680000300800 */
[----:B------:R0:W-:Y:S01]  /*44dd0*/  @P0 STG.E.U8 desc[UR18][R68.64], R6 ;  /* 0x0000000644000986 */ /* 0x0001e2000c101112 */
[----:B------:R-:W-:-:S03]  /*44de0*/  IADD3 R4, P0, PT, R71, R2, RZ ;  /* 0x0000000247047210 */ /* 0x000fc60007f1e0ff */
[----:B------:R-:W5:Y:S01]  /*44df0*/  LDL.LU R73, [R1+0x1254] ;  /* 0x0012540001497983 */ /* 0x000f620000300800 */
[----:B------:R-:W-:-:S03]  /*44e00*/  LEA.HI.X.SX32 R5, R71, R0, 0x1, P0 ;  /* 0x0000000047057211 */ /* 0x000fc600000f0eff */
[----:B------:R-:W5:Y:S04]  /*44e10*/  LDL.LU R72, [R1+0x1264] ;  /* 0x0012640001487983 */ /* 0x000f680000300800 */
[----:B------:R-:W5:Y:S04]  /*44e20*/  LDL.LU R71, [R1+0x126c] ;  /* 0x00126c0001477983 */ /* 0x000f680000300800 */
[----:B0-----:R-:W5:Y:S01]  /*44e30*/  LDL.LU R69, [R1+0x1278] ;  /* 0x0012780001457983 */ /* 0x001f620000300800 */
[----:B------:R-:W-:Y:S02]  /*44e40*/  PRMT R7, R70, 0x9910, RZ ;  /* 0x0000991046077816 */ /* 0x000fe400000000ff */
[----:B------:R-:W-:-:S02]  /*44e50*/  IADD3 R6, P5, PT, R3, R2, RZ ;  /* 0x0000000203067210 */ /* 0x000fc40007fbe0ff */
[----:B------:R-:W-:Y:S02]  /*44e60*/  SHF.R.S32.HI R68, RZ, 0x8, R7 ;  /* 0x00000008ff447819 */ /* 0x000fe40000011407 */
[C---:B------:R-:W-:Y:S01]  /*44e70*/  LEA.HI.X.SX32 R7, R3.reuse, R0, 0x1, P5 ;  /* 0x0000000003077211 */ /* 0x040fe200028f0eff */
[----:B------:R-:W-:Y:S01]  /*44e80*/  VIADD R3, R3, UR5 ;  /* 0x0000000503037c36 */ /* 0x000fe20008000000 */
[----:B------:R0:W-:Y:S01]  /*44e90*/  @P4 STG.E.U8 desc[UR18][R4.64], R70 ;  /* 0x0000004604004986 */ /* 0x0001e2000c101112 */
[----:B------:R-:W-:-:S03]  /*44ea0*/  F2FP.SATFINITE.E4M3.F32.PACK_AB_MERGE_C R8, R9, R8, RZ ;  /* 0x000000080908723e */ /* 0x000fc600048070ff */
[----:B------:R1:W-:Y:S01]  /*44eb0*/  @P2 STG.E.U8 desc[UR18][R6.64], R68 ;  /* 0x0000004406002986 */ /* 0x0003e2000c101112 */
[----:B0-----:R-:W-:-:S03]  /*44ec0*/  IADD3 R4, P5, PT, R3, R2, RZ ;  /* 0x0000000203047210 */ /* 0x001fc60007fbe0ff */
[----:B------:R-:W5:Y:S01]  /*44ed0*/  LDL.LU R70, [R1+0x12a8] ;  /* 0x0012a80001467983 */ /* 0x000f620000300800 */
[----:B----4-:R-:W-:Y:S01]  /*44ee0*/  ISETP.LT.AND P0, PT, R78, UR4, !P1 ;  /* 0x000000044e007c0c */ /* 0x010fe2000cf01270 */
[C---:B-1----:R-:W-:Y:S01]  /*44ef0*/  VIADD R6, R3.reuse, UR5 ;  /* 0x0000000503067c36 */ /* 0x042fe20008000000 */
[----:B------:R-:W-:Y:S01]  /*44f00*/  LEA.HI.X.SX32 R5, R3, R0, 0x1, P5 ;  /* 0x0000000003057211 */ /* 0x000fe200028f0eff */
[----:B------:R-:W0:Y:S01]  /*44f10*/  LDCU UR4, c[0x0][0x39c] ;  /* 0x00007380ff0477ac */ /* 0x000e220008000800 */
[----:B------:R-:W-:Y:S01]  /*44f20*/  PRMT R7, R8, 0x9910, RZ ;  /* 0x0000991008077816 */ /* 0x000fe200000000ff */
[----:B------:R-:W-:-:S03]  /*44f30*/  VIADD R3, R6, UR5 ;  /* 0x0000000506037c36 */ /* 0x000fc60008000000 */
[----:B------:R-:W-:-:S05]  /*44f40*/  SHF.R.S32.HI R9, RZ, 0x8, R7 ;  /* 0x00000008ff097819 */ /* 0x000fca0000011407 */
[----:B------:R1:W-:Y:S02]  /*44f50*/  @P0 STG.E.U8 desc[UR18][R4.64], R8 ;  /* 0x0000000804000986 */ /* 0x0003e4000c101112 */
[----:B-1----:R-:W-:Y:S01]  /*44f60*/  IADD3 R4, P0, PT, R6, R2, RZ ;  /* 0x0000000206047210 */ /* 0x002fe20007f1e0ff */
[----:B------:R-:W-:-:S03]  /*44f70*/  VIADD R8, R3, UR5 ;  /* 0x0000000503087c36 */ /* 0x000fc60008000000 */
[----:B------:R-:W-:Y:S02]  /*44f80*/  LEA.HI.X.SX32 R5, R6, R0, 0x1, P0 ;  /* 0x0000000006057211 */ /* 0x000fe400000f0eff */
[----:B------:R-:W-:Y:S02]  /*44f90*/  IADD3 R6, P0, PT, R3, R2, RZ ;  /* 0x0000000203067210 */ /* 0x000fe40007f1e0ff */
[----:B------:R-:W-:Y:S02]  /*44fa0*/  F2FP.SATFINITE.E4M3.F32.PACK_AB_MERGE_C R10, R11, R10, RZ ;  /* 0x0000000a0b0a723e */ /* 0x000fe400048070ff */
[----:B------:R-:W-:Y:S02]  /*44fb0*/  LEA.HI.X.SX32 R7, R3, R0, 0x1, P0 ;  /* 0x0000000003077211 */ /* 0x000fe400000f0eff */
[----:B------:R-:W-:-:S04]  /*44fc0*/  PRMT R11, R10, 0x9910, RZ ;  /* 0x000099100a0b7816 */ /* 0x000fc800000000ff */
[----:B------:R-:W-:Y:S02]  /*44fd0*/  SHF.R.S32.HI R11, RZ, 0x8, R11 ;  /* 0x00000008ff0b7819 */ /* 0x000fe4000001140b */
[----:B------:R-:W-:Y:S02]  /*44fe0*/  F2FP.SATFINITE.E4M3.F32.PACK_AB_MERGE_C R12, R13, R12, RZ ;  /* 0x0000000c0d0c723e */ /* 0x000fe400048070ff */
[----:B--2---:R-:W-:Y:S01]  /*44ff0*/  ISETP.LT.AND P3, PT, R77, UR6, !P1 ;  /* 0x000000064d007c0c */ /* 0x004fe2000cf61270 */
[----:B------:R-:W1:Y:S01]  /*45000*/  LDCU UR6, c[0x0][0x39c] ;  /* 0x00007380ff0677ac */ /* 0x000e620008000800 */
[----:B---3--:R-:W-:Y:S01]  /*45010*/  ISETP.LT.AND P4, PT, R76, UR7, !P1 ;  /* 0x000000074c007c0c */ /* 0x008fe2000cf81270 */
[----:B------:R-:W2:Y:S01]  /*45020*/  LDCU UR7, c[0x0][0x39c] ;  /* 0x00007380ff0777ac */ /* 0x000ea20008000800 */
[----:B-----5:R-:W-:Y:S01]  /*45030*/  ISETP.LT.AND P2, PT, R75, UR9, !P1 ;  /* 0x000000094b007c0c */ /* 0x020fe2000cf41270 */
[----:B------:R-:W3:Y:S08]  /*45040*/  LDCU UR9, c[0x0][0x39c] ;  /* 0x00007380ff0977ac */ /* 0x000ef00008000800 */
[----:B------:R4:W-:Y:S04]  /*45050*/  @P3 STG.E.U8 desc[UR18][R4.64], R9 ;  /* 0x0000000904003986 */ /* 0x0009e8000c101112 */
[----:B------:R5:W-:Y:S01]  /*45060*/  @P4 STG.E.U8 desc[UR18][R6.64], R10 ;  /* 0x0000000a06004986 */ /* 0x000be2000c101112 */
[----:B----4-:R-:W-:-:S04]  /*45070*/  IADD3 R4, P3, PT, R8, R2, RZ ;  /* 0x0000000208047210 */ /* 0x010fc80007f7e0ff */
[C---:B------:R-:W-:Y:S02]  /*45080*/  LEA.HI.X.SX32 R5, R8.reuse, R0, 0x1, P3 ;  /* 0x0000000008057211 */ /* 0x040fe400018f0eff */
[----:B--2---:R-:W-:Y:S01]  /*45090*/  ISETP.LT.AND P3, PT, R69, UR7, !P1 ;  /* 0x0000000745007c0c */ /* 0x004fe2000cf61270 */
[----:B------:R-:W-:Y:S01]  /*450a0*/  VIADD R8, R8, UR5 ;  /* 0x0000000508087c36 */ /* 0x000fe20008000000 */
[----:B------:R-:W2:Y:S01]  /*450b0*/  LDL.LU R69, [R1+0x12a4] ;  /* 0x0012a40001457983 */ /* 0x000ea20000300800 */
[----:B------:R-:W-:Y:S01]  /*450c0*/  ISETP.LT.AND P5, PT, R73, UR10, !P1 ;  /* 0x0000000a49007c0c */ /* 0x000fe2000cfa1270 */
[----:B------:R-:W4:Y:S02]  /*450d0*/  LDCU UR10, c[0x0][0x39c] ;  /* 0x00007380ff0a77ac */ /* 0x000f240008000800 */
[----:B------:R-:W3:Y:S01]  /*450e0*/  LDL.LU R68, [R1+0x1284] ;  /* 0x0012840001447983 */ /* 0x000ee20000300800 */
[----:B-----5:R-:W-:Y:S01]  /*450f0*/  PRMT R7, R12, 0x9910, RZ ;  /* 0x000099100c077816 */ /* 0x020fe200000000ff */
[----:B------:R-:W3:Y:S02]  /*45100*/  LDCU UR7, c[0x0][0x39c] ;  /* 0x00007380ff0777ac */ /* 0x000ee40008000800 */
[----:B------:R-:W5:Y:S04]  /*45110*/  LDL.LU R10, [R1+0x1288] ;  /* 0x00128800010a7983 */ /* 0x000f680000300800 */
[----:B------:R-:W4:Y:S04]  /*45120*/  LDL.LU R9, [R1+0x128c] ;  /* 0x00128c0001097983 */ /* 0x000f280000300800 */
[----:B------:R0:W-:Y:S04]  /*45130*/  @P2 STG.E.U8 desc[UR18][R4.64], R11 ;  /* 0x0000000b04002986 */ /* 0x0001e8000c101112 */
[----:B------:R-:W5:Y:S01]  /*45140*/  LDL.LU R13, [R1+0x1298] ;  /* 0x00129800010d7983 */ /* 0x000f620000300800 */
[----:B0-----:R-:W-:-:S04]  /*45150*/  IADD3 R4, P2, PT, R8, R2, RZ ;  /* 0x0000000208047210 */ /* 0x001fc80007f5e0ff */
[----:B------:R-:W-:-:S05]  /*45160*/  LEA.HI.X.SX32 R5, R8, R0, 0x1, P2 ;  /* 0x0000000008057211 */ /* 0x000fca00010f0eff */
[----:B------:R0:W-:Y:S04]  /*45170*/  @P5 STG.E.U8 desc[UR18][R4.64], R12 ;  /* 0x0000000c04005986 */ /* 0x0001e8000c101112 */
[----:B0-----:R-:W5:Y:S01]  /*45180*/  LDL.LU R12, [R1+0x12a0] ;  /* 0x0012a000010c7983 */ /* 0x001f620000300800 */
[----:B------:R-:W-:Y:S01]  /*45190*/  VIADD R3, R8, UR5 ;  /* 0x0000000508037c36 */ /* 0x000fe20008000000 */
[----:B------:R-:W-:Y:S01]  /*451a0*/  ISETP.LT.AND P0, PT, R72, UR4, !P1 ;  /* 0x0000000448007c0c */ /* 0x000fe2000cf01270 */
[----:B------:R-:W0:Y:S01]  /*451b0*/  LDCU UR4, c[0x0][0x39c] ;  /* 0x00007380ff0477ac */ /* 0x000e220008000800 */
[----:B------:R-:W-:Y:S01]  /*451c0*/  F2FP.SATFINITE.E4M3.F32.PACK_AB_MERGE_C R14, R15, R14, RZ ;  /* 0x0000000e0f0e723e */ /* 0x000fe200048070ff */
[----:B------:R-:W5:Y:S01]  /*451d0*/  LDL.LU R11, [R1+0x1268] ;  /* 0x00126800010b7983 */ /* 0x000f620000300800 */
[----:B------:R-:W-:-:S02]  /*451e0*/  IADD3 R6, P2, PT, R3, R2, RZ ;  /* 0x0000000203067210 */ /* 0x000fc40007f5e0ff */
[----:B------:R-:W-:Y:S02]  /*451f0*/  SHF.R.S32.HI R8, RZ, 0x8, R7 ;  /* 0x00000008ff087819 */ /* 0x000fe40000011407 */
[C---:B------:R-:W-:Y:S01]  /*45200*/  LEA.HI.X.SX32 R7, R3.reuse, R0, 0x1, P2 ;  /* 0x0000000003077211 */ /* 0x040fe200010f0eff */
[----:B------:R-:W-:Y:S01]  /*45210*/  VIADD R3, R3, UR5 ;  /* 0x0000000503037c36 */ /* 0x000fe20008000000 */
[----:B-1----:R-:W-:Y:S01]  /*45220*/  ISETP.LT.AND P4, PT, R71, UR6, !P1 ;  /* 0x0000000647007c0c */ /* 0x002fe2000cf81270 */
[----:B------:R-:W2:Y:S02]  /*45230*/  LDCU UR6, c[0x0][0x39c] ;  /* 0x00007380ff0677ac */ /* 0x000ea40008000800 */
[----:B------:R1:W-:Y:S01]  /*45240*/  @P0 STG.E.U8 desc[UR18][R6.64], R8 ;  /* 0x0000000806000986 */ /* 0x0003e2000c101112 */
[----:B------:R-:W-:-:S04]  /*45250*/  IADD3 R4, P0, PT, R3, R2, RZ ;  /* 0x0000000203047210 */ /* 0x000fc80007f1e0ff */
[C---:B------:R-:W-:Y:S01]  /*45260*/  LEA.HI.X.SX32 R5, R3.reuse, R0, 0x1, P0 ;  /* 0x0000000003057211 */ /* 0x040fe200000f0eff */
[----:B-1----:R-:W-:Y:S01]  /*45270*/  VIADD R8, R3, UR5 ;  /* 0x0000000503087c36 */ /* 0x002fe20008000000 */
[----:B------:R-:W-:-:S04]  /*45280*/  PRMT R7, R14, 0x9910, RZ ;  /* 0x000099100e077816 */ /* 0x000fc800000000ff */
[C---:B------:R-:W-:Y:S02]  /*45290*/  IADD3 R6, P5, PT, R8.reuse, R2, RZ ;  /* 0x0000000208067210 */ /* 0x040fe40007fbe0ff */
[----:B------:R-:W-:Y:S02]  /*452a0*/  SHF.R.S32.HI R3, RZ, 0x8, R7 ;  /* 0x00000008ff037819 */ /* 0x000fe40000011407 */
[C---:B------:R-:W-:Y:S01]  /*452b0*/  LEA.HI.X.SX32 R7, R8.reuse, R0, 0x1, P5 ;  /* 0x0000000008077211 */ /* 0x040fe200028f0eff */
[----:B------:R-:W-:Y:S01]  /*452c0*/  VIADD R8, R8, UR5 ;  /* 0x0000000508087c36 */ /* 0x000fe20008000000 */
[----:B0-----:R-:W-:Y:S01]  /*452d0*/  ISETP.LT.AND P0, PT, R70, UR4, !P1 ;  /* 0x0000000446007c0c */ /* 0x001fe2000cf01270 */
[----:B------:R0:W-:Y:S01]  /*452e0*/  @P4 STG.E.U8 desc[UR18][R4.64], R14 ;  /* 0x0000000e04004986 */ /* 0x0001e2000c101112 */
[----:B------:R-:W-:Y:S01]  /*452f0*/  F2FP.SATFINITE.E4M3.F32.PACK_AB_MERGE_C R16, R17, R16, RZ ;  /* 0x000000101110723e */ /* 0x000fe200048070ff */
[----:B------:R-:W1:Y:S02]  /*45300*/  LDCU UR4, c[0x0][0x39c] ;  /* 0x00007380ff0477ac */ /* 0x000e640008000800 */
[----:B------:R1:W-:Y:S01]  /*45310*/  @P3 STG.E.U8 desc[UR18][R6.64], R3 ;  /* 0x0000000306003986 */ /* 0x0003e2000c101112 */
[----:B0-----:R-:W-:-:S04]  /*45320*/  IADD3 R4, P5, PT, R8, R2, RZ ;  /* 0x0000000208047210 */ /* 0x001fc80007fbe0ff */
[C---:B------:R-:W-:Y:S01]  /*45330*/  LEA.HI.X.SX32 R5, R8.reuse, R0, 0x1, P5 ;  /* 0x0000000008057211 */ /* 0x040fe200028f0eff */
[----:B------:R-:W-:Y:S01]  /*45340*/  VIADD R8, R8, UR5 ;  /* 0x0000000508087c36 */ /* 0x000fe20008000000 */
[----:B-1----:R-:W-:-:S03]  /*45350*/  PRMT R3, R16, 0x9910, RZ ;  /* 0x0000991010037816 */ /* 0x002fc600000000ff */
[----:B------:R0:W-:Y:S01]  /*45360*/  @P0 STG.E.U8 desc[UR18][R4.64], R16 ;  /* 0x0000001004000986 */ /* 0x0001e2000c101112 */
[----:B------:R-:W-:Y:S02]  /*45370*/  F2FP.SATFINITE.E4M3.F32.PACK_AB_MERGE_C R18, R19, R18, RZ ;  /* 0x000000121312723e */ /* 0x000fe400048070ff */
[----:B0-----:R-:W-:-:S04]  /*45380*/  IADD3 R4, P0, PT, R8, R2, RZ ;  /* 0x0000000208047210 */ /* 0x001fc80007f1e0ff */
[----:B------:R-:W-:Y:S02]  /*45390*/  LEA.HI.X.SX32 R5, R8, R0, 0x1, P0 ;  /* 0x0000000008057211 */ /* 0x000fe400000f0eff */
[----:B--2---:R-:W-:Y:S01]  /*453a0*/  ISETP.LT.AND P2, PT, R69, UR6, !P1 ;  /* 0x0000000645007c0c */ /* 0x004fe2000cf41270 */
[----:B------:R-:W0:Y:S01]  /*453b0*/  LDCU UR6, c[0x0][0x39c] ;  /* 0x00007380ff0677ac */ /* 0x000e220008000800 */
[----:B---3--:R-:W-:Y:S01]  /*453c0*/  ISETP.LT.AND P4, PT, R68, UR7, !P1 ;  /* 0x0000000744007c0c */ /* 0x008fe2000cf81270 */
[----:B------:R-:W1:Y:S01]  /*453d0*/  LDCU UR7, c[0x0][0x39c] ;  /* 0x00007380ff0777ac */ /* 0x000e620008000800 */
[----:B----4-:R-:W-:Y:S01]  /*453e0*/  ISETP.LT.AND P5, PT, R9, UR10, !P1 ;  /* 0x0000000a09007c0c */ /* 0x010fe2000cfa1270 */
[----:B------:R-:W-:Y:S01]  /*453f0*/  IMAD.MOV.U32 R9, RZ, RZ, R3 ;  /* 0x000000ffff097224 */ /* 0x000fe200078e0003 */
[----:B-----5:R-:W-:Y:S01]  /*45400*/  ISETP.LT.AND P3, PT, R10, UR9, !P1 ;  /* 0x000000090a007c0c */ /* 0x020fe2000cf61270 */
[----:B------:R-:W-:Y:S01]  /*45410*/  VIADD R3, R8, UR5 ;  /* 0x0000000508037c36 */ /* 0x000fe20008000000 */
[----:B------:R-:W-:Y:S01]  /*45420*/  F2FP.SATFINITE.E4M3.F32.PACK_AB_MERGE_C R20, R21, R20, RZ ;  /* 0x000000141514723e */ /* 0x000fe200048070ff */
[----:B------:R-:W2:Y:S03]  /*45430*/  LDCU UR9, c[0x0][0x39c] ;  /* 0x00007380ff0977ac */ /* 0x000ea60008000800 */
[----:B------:R-:W-:Y:S01]  /*45440*/  IADD3 R6, P0, PT, R3, R2, RZ ;  /* 0x0000000203067210 */ /* 0x000fe20007f1e0ff */
[----:B------:R-:W3:Y:S01]  /*45450*/  LDCU UR10, c[0x0][0x39c] ;  /* 0x00007380ff0a77ac */ /* 0x000ee20008000800 */
[----:B------:R-:W-:-:S02]  /*45460*/  SHF.R.S32.HI R9, RZ, 0x8, R9 ;  /* 0x00000008ff097819 */ /* 0x000fc40000011409 */
[----:B------:R-:W-:-:S03]  /*45470*/  LEA.HI.X.SX32 R7, R3, R0, 0x1, P0 ;  /* 0x0000000003077211 */ /* 0x000fc600000f0eff */
[----:B------:R4:W-:Y:S04]  /*45480*/  @P2 STG.E.U8 desc[UR18][R4.64], R9 ;  /* 0x0000000904002986 */ /* 0x0009e8000c101112 */
[----:B------:R5:W-:Y:S01]  /*45490*/  @P4 STG.E.U8 desc[UR18][R6.64], R18 ;  /* 0x0000001206004986 */ /* 0x000be2000c101112 */
[----:B0-----:R-:W-:Y:S01]  /*454a0*/  ISETP.LT.AND P4, PT, R12, UR6, !P1 ;  /* 0x000000060c007c0c */ /* 0x001fe2000cf81270 */
[----:B------:R-:W-:Y:S02]  /*454b0*/  VIADD R8, R3, UR5 ;  /* 0x0000000503087c36 */ /* 0x000fe40008000000 */
[----:B------:R-:W2:Y:S01]  /*454c0*/  LDL.LU R12, [R1+0x12b4] ;  /* 0x0012b400010c7983 */ /* 0x000ea20000300800 */
[----:B------:R-:W-:Y:S01]  /*454d0*/  PRMT R10, R18, 0x9910, RZ ;  /* 0x00009910120a7816 */ /* 0x000fe200000000ff */
[----:B------:R-:W0:Y:S01]  /*454e0*/  LDCU UR6, c[0x0][0x39c] ;  /* 0x00007380ff0677ac */ /* 0x000e220008000800 */
[----:B----4-:R-:W-:Y:S01]  /*454f0*/  IADD3 R4, P2, PT, R8, R2, RZ ;  /* 0x0000000208047210 */ /* 0x010fe20007f5e0ff */
[----:B------:R-:W0:Y:S01]  /*45500*/  LDL.LU R9, [R1+0xf84] ;  /* 0x000f840001097983 */ /* 0x000e220000300800 */
[----:B------:R-:W-:-:S02]  /*45510*/  SHF.R.S32.HI R10, RZ, 0x8, R10 ;  /* 0x00000008ff0a7819 */ /* 0x000fc4000001140a */
[C---:B------:R-:W-:Y:S01]  /*45520*/  LEA.HI.X.SX32 R5, R8.reuse, R0, 0x1, P2 ;  /* 0x0000000008057211 */ /* 0x040fe200010f0eff */
[----:B------:R-:W-:Y:S01]  /*45530*/  VIADD R8, R8, UR5 ;  /* 0x0000000508087c36 */ /* 0x000fe20008000000 */
[----:B------:R-:W-:Y:S01]  /*45540*/  ISETP.LT.AND P0, PT, R13, UR4, !P1 ;  /* 0x000000040d007c0c */ /* 0x000fe2000cf01270 */
[----:B------:R-:W2:Y:S01]  /*45550*/  LDCU UR4, c[0x0][0x39c] ;  /* 0x00007380ff0477ac */ /* 0x000ea20008000800 */
[----:B-----5:R-:W-:Y:S01]  /*45560*/  PRMT R7, R20, 0x9910, RZ ;  /* 0x0000991014077816 */ /* 0x020fe200000000ff */
[----:B------:R4:W-:Y:S01]  /*45570*/  @P3 STG.E.U8 desc[UR18][R4.64], R10 ;  /* 0x0000000a04003986 */ /* 0x0009e2000c101112 */
[----:B------:R-:W-:-:S03]  /*45580*/  VIADD R3, R8, UR5 ;  /* 0x0000000508037c36 */ /* 0x000fc60008000000 */
[----:B------:R-:W5:Y:S01]  /*45590*/  LDL.LU R15, [R1+0xf30] ;  /* 0x000f3000010f7983 */ /* 0x000f620000300800 */
[----:B-1----:R-:W-:Y:S01]  /*455a0*/  ISETP.LT.AND P2, PT, R11, UR7, !P1 ;  /* 0x000000070b007c0c */ /* 0x002fe2000cf41270 */
[----:B------:R-:W5:Y:S02]  /*455b0*/  LDCU UR7, c[0x0][0x39c] ;  /* 0x00007380ff0777ac */ /* 0x000f640008000800 */
[----:B------:R-:W3:Y:S01]  /*455c0*/  LDL.LU R14, [R1+0xf34] ;  /* 0x000f3400010e7983 */ /* 0x000ee20000300800 */
[----:B----4-:R-:W-:-:S03]  /*455d0*/  IADD3 R4, P3, PT, R8, R2, RZ ;  /* 0x0000000208047210 */ /* 0x010fc60007f7e0ff */
[----:B------:R-:W4:Y:S01]  /*455e0*/  LDL.LU R11, [R1+0x1290] ;  /* 0x00129000010b7983 */ /* 0x000f220000300800 */
[----:B------:R-:W-:-:S03]  /*455f0*/  LEA.HI.X.SX32 R5, R8, R0, 0x1, P3 ;  /* 0x0000000008057211 */ /* 0x000fc600018f0eff */
[----:B------:R-:W3:Y:S01]  /*45600*/  LDL.LU R13, [R1+0x129c] ;  /* 0x00129c00010d7983 */ /* 0x000ee20000300800 */
[C---:B------:R-:W-:Y:S02]  /*45610*/  IADD3 R6, P3, PT, R3.reuse, R2, RZ ;  /* 0x0000000203067210 */ /* 0x040fe40007f7e0ff */
[----:B------:R-:W-:Y:S02]  /*45620*/  SHF.R.S32.HI R8, RZ, 0x8, R7 ;  /* 0x00000008ff087819 */ /* 0x000fe40000011407 */
[C---:B------:R-:W-:Y:S01]  /*45630*/  LEA.HI.X.SX32 R7, R3.reuse, R0, 0x1, P3 ;  /* 0x0000000003077211 */ /* 0x040fe200018f0eff */
[----:B------:R-:W-:Y:S01]  /*45640*/  VIADD R3, R3, UR5 ;  /* 0x0000000503037c36 */ /* 0x000fe20008000000 */
[----:B------:R1:W-:Y:S04]  /*45650*/  @P5 STG.E.U8 desc[UR18][R4.64], R20 ;  /* 0x0000001404005986 */ /* 0x0003e8000c101112 */
[----:B------:R2:W-:Y:S01]  /*45660*/  @P0 STG.E.U8 desc[UR18][R6.64], R8 ;  /* 0x0000000806000986 */ /* 0x0005e2000c101112 */
[----:B-1----:R-:W-:-:S04]  /*45670*/  IADD3 R4, P0, PT, R3, R2, RZ ;  /* 0x0000000203047210 */ /* 0x002fc80007f1e0ff */
[C---:B------:R-:W-:Y:S02]  /*45680*/  LEA.HI.X.SX32 R5, R3.reuse, R0, 0x1, P0 ;  /* 0x0000000003057211 */ /* 0x040fe400000f0eff */
[----:B--2---:R-:W-:Y:S01]  /*45690*/  ISETP.LT.AND P0, PT, R12, UR4, !P1 ;  /* 0x000000040c007c0c */ /* 0x004fe2000cf01270 */
[----:B------:R-:W-:Y:S01]  /*456a0*/  VIADD R8, R3, UR5 ;  /* 0x0000000503087c36 */ /* 0x000fe20008000000 */
[----:B------:R-:W2:Y:S01]  /*456b0*/  LDL.LU R12, [R1+0xf3c] ;  /* 0x000f3c00010c7983 */ /* 0x000ea20000300800 */
[----:B------:R-:W-:Y:S01]  /*456c0*/  F2FP.SATFINITE.E4M3.F32.PACK_AB_MERGE_C R22, R23, R22, RZ ;  /* 0x000000161716723e */ /* 0x000fe200048070ff */
[----:B------:R-:W1:Y:S01]  /*456d0*/  LDCU UR4, c[0x0][0x39c] ;  /* 0x00007380ff0477ac */ /* 0x000e620008000800 */
[----:B0-----:R-:W-:Y:S01]  /*456e0*/  ISETP.LT.AND P3, PT, R9, UR6, !P1 ;  /* 0x0000000609007c0c */ /* 0x001fe2000cf61270 */
[----:B------:R-:W-:Y:S01]  /*456f0*/  VIADD R9, R8, UR5 ;  /* 0x0000000508097c36 */ /* 0x000fe20008000000 */
[----:B------:R-:W-:Y:S02]  /*45700*/  PRMT R7, R22, 0x9910, RZ ;  /* 0x0000991016077816 */ /* 0x000fe400000000ff */
[C---:B------:R-:W-:Y:S01]  /*45710*/  IADD3 R6, P5, PT, R8.reuse, R2, RZ ;  /* 0x0000000208067210 */ /* 0x040fe20007fbe0ff */
[----:B------:R0:W-:Y:S01]  /*45720*/  @P4 STG.E.U8 desc[UR18][R4.64], R22 ;  /* 0x0000001604004986 */ /* 0x0001e2000c101112 */
[----:B------:R-:W-:Y:S01]  /*45730*/  SHF.R.S32.HI R3, RZ, 0x8, R7 ;  /* 0x00000008ff037819 */ /* 0x000fe20000011407 */
[----:B------:R-:W2:Y:S01]  /*45740*/  LDCU UR6, c[0x0][0x39c] ;  /* 0x00007380ff0677ac */ /* 0x000ea20008000800 */
[----:B------:R-:W-:Y:S01]  /*45750*/  LEA.HI.X.SX32 R7, R8, R0, 0x1, P5 ;  /* 0x0000000008077211 */ /* 0x000fe200028f0eff */
[----:B------:R-:W4:Y:S01]  /*45760*/  LDL.LU R10, [R1+0xf38] ;  /* 0x000f3800010a7983 */ /* 0x000f220000300800 */
[----:B------:R-:W-:-:S02]  /*45770*/  F2FP.SATFINITE.E4M3.F32.PACK_AB_MERGE_C R25, R25, R24, RZ ;  /* 0x000000181919723e */ /* 0x000fc400048070ff */
[C---:B0-----:R-:W-:Y:S01]  /*45780*/  IADD3 R4, P5, PT, R9.reuse, R2, RZ ;  /* 0x0000000209047210 */ /* 0x041fe20007fbe0ff */
[----:B------:R0:W-:Y:S03]  /*45790*/  @P2 STG.E.U8 desc[UR18][R6.64], R3 ;  /* 0x0000000306002986 */ /* 0x0001e6000c101112 */
[C---:B------:R-:W-:Y:S01]  /*457a0*/  LEA.HI.X.SX32 R5, R9.reuse, R0, 0x1, P5 ;  /* 0x0000000009057211 */ /* 0x040fe200028f0eff */
[----:B------:R-:W-:Y:S01]  /*457b0*/  VIADD R9, R9, UR5 ;  /* 0x0000000509097c36 */ /* 0x000fe20008000000 */
[----:B------:R-:W-:Y:S01]  /*457c0*/  PRMT R8, R25, 0x9910, RZ ;  /* 0x0000991019087816 */ /* 0x000fe200000000ff */
[----:B------:R-:W4:Y:S01]  /*457d0*/  LDL.LU R16, [R1+0xf40] ;  /* 0x000f400001107983 */ /* 0x000f220000300800 */
[----:B-----5:R-:W-:Y:S01]  /*457e0*/  ISETP.LT.AND P4, PT, R15, UR7, !P1 ;  /* 0x000000070f007c0c */ /* 0x020fe2000cf81270 */
[----:B------:R-:W5:Y:S02]  /*457f0*/  LDCU UR7, c[0x0][0x39c] ;  /* 0x00007380ff0777ac */ /* 0x000f640008000800 */
[----:B------:R1:W-:Y:S01]  /*45800*/  @P0 STG.E.U8 desc[UR18][R4.64], R25 ;  /* 0x0000001904000986 */ /* 0x0003e2000c101112 */
[----:B0-----:R-:W-:-:S02]  /*45810*/  VIADD R7, R9, UR5 ;  /* 0x0000000509077c36 */ /* 0x001fc40008000000 */
[----:B------:R-:W-:Y:S01]  /*45820*/  IMAD.MOV.U32 R3, RZ, RZ, R8 ;  /* 0x000000ffff037224 */ /* 0x000fe200078e0008 */
[----:B-1----:R-:W-:-:S04]  /*45830*/  IADD3 R4, P0, PT, R9, R2, RZ ;  /* 0x0000000209047210 */ /* 0x002fc80007f1e0ff */
[----:B------:R-:W-:Y:S02]  /*45840*/  LEA.HI.X.SX32 R5, R9, R0, 0x1, P0 ;  /* 0x0000000009057211 */ /* 0x000fe400000f0eff */
[C---:B------:R-:W-:Y:S02]  /*45850*/  IADD3 R6, P0, PT, R7.reuse, R2, RZ ;  /* 0x0000000207067210 */ /* 0x040fe40007f1e0ff */
[----:B------:R-:W-:Y:S01]  /*45860*/  SHF.R.S32.HI R9, RZ, 0x8, R3 ;  /* 0x00000008ff097819 */ /* 0x000fe20000011403 */
[----:B------:R-:W-:Y:S01]  /*45870*/  VIADD R3, R7, UR5 ;  /* 0x0000000507037c36 */ /* 0x000fe20008000000 */
[----:B------:R-:W-:Y:S02]  /*45880*/  F2FP.SATFINITE.E4M3.F32.PACK_AB_MERGE_C R27, R27, R26, RZ ;  /* 0x0000001a1b1b723e */ /* 0x000fe400048070ff */
[----:B------:R-:W-:Y:S01]  /*45890*/  LEA.HI.X.SX32 R7, R7, R0, 0x1, P0 ;  /* 0x0000000007077211 */ /* 0x000fe200000f0eff */
[----:B------:R0:W-:Y:S04]  /*458a0*/  @P3 STG.E.U8 desc[UR18][R4.64], R9 ;  /* 0x0000000904003986 */ /* 0x0001e8000c101112 */
[----:B------:R-:W-:Y:S01]  /*458b0*/  @P4 STG.E.U8 desc[UR18][R6.64], R27 ;  /* 0x0000001b06004986 */ /* 0x000fe2000c101112 */
[----:B--2---:R-:W-:Y:S01]  /*458c0*/  ISETP.LT.AND P4, PT, R12, UR6, !P1 ;  /* 0x000000060c007c0c */ /* 0x004fe2000cf81270 */
[----:B------:R-:W1:Y:S02]  /*458d0*/  LDCU UR6, c[0x0][0x39c] ;  /* 0x00007380ff0677ac */ /* 0x000e640008000800 */
[----:B------:R-:W1:Y:S01]  /*458e0*/  LDL.LU R12, [R1+0xf2c] ;  /* 0x000f2c00010c7983 */ /* 0x000e620000300800 */
[----:B---3--:R-:W-:-:S02]  /*458f0*/  ISETP.LT.AND P2, PT, R14, UR9, !P1 ;  /* 0x000000090e007c0c */ /* 0x008fc4000cf41270 */
[----:B----4-:R-:W-:Y:S01]  /*45900*/  ISETP.LT.AND P5, PT, R11, UR10, !P1 ;  /* 0x0000000a0b007c0c */ /* 0x010fe2000cfa1270 */
[----:B------:R-:W2:Y:S01]  /*45910*/  LDCU UR10, c[0x0][0x39c] ;  /* 0x00007380ff0a77ac */ /* 0x000ea20008000800 */
[----:B------:R-:W-:Y:S02]  /*45920*/  PRMT R11, R27, 0x9910, RZ ;  /* 0x000099101b0b7816 */ /* 0x000fe400000000ff */
[C---:B0-----:R-:W-:Y:S01]  /*45930*/  IADD3 R4, P3, PT, R3.reuse, R2, RZ ;  /* 0x0000000203047210 */ /* 0x041fe20007f7e0ff */
[----:B------:R-:W0:Y:S01]  /*45940*/  LDCU UR9, c[0x0][0x39c] ;  /* 0x00007380ff0977ac */ /* 0x000e220008000800 */
[----:B------:R-:W-:Y:S02]  /*45950*/  SHF.R.S32.HI R11, RZ, 0x8, R11 ;  /* 0x00000008ff0b7819 */ /* 0x000fe4000001140b */
[C---:B------:R-:W-:Y:S01]  /*45960*/  LEA.HI.X.SX32 R5, R3.reuse, R0, 0x1, P3 ;  /* 0x0000000003057211 */ /* 0x040fe200018f0eff */
[----:B------:R-:W-:-:S04]  /*45970*/  VIADD R3, R3, UR5 ;  /* 0x0000000503037c36 */ /* 0x000fc80008000000 */
[----:B------:R3:W-:Y:S01]  /*45980*/  @P2 STG.E.U8 desc[UR18][R4.64], R11 ;  /* 0x0000000b04002986 */ /* 0x0007e2000c101112 */
[C---:B------:R-:W-:Y:S01]  /*45990*/  VIADD R9, R3.reuse, UR5 ;  /* 0x0000000503097c36 */ /* 0x040fe20008000000 */
[----:B-----5:R-:W-:Y:S01]  /*459a0*/  ISETP.LT.AND P3, PT, R10, UR7, !P1 ;  /* 0x000000070a007c0c */ /* 0x020fe2000cf61270 */
[----:B------:R-:W4:Y:S01]  /*459b0*/  LDCU UR7, c[0x0][0x39c] ;  /* 0x00007380ff0777ac */ /* 0x000f220008000800 */
[----:B------:R-:W4:Y:S04]  /*459c0*/  LDL.LU R10, [R1+0xf28] ;  /* 0x000f2800010a7983 */ /* 0x000f280000300800 */
[----:B------:R-:W0:Y:S01]  /*459d0*/  LDL.LU R15, [R1+0xf24] ;  /* 0x000f2400010f7983 */ /* 0x000e220000300800 */
[----:B---3--:R-:W-:-:S03]  /*459e0*/  IADD3 R4, P2, PT, R3, R2, RZ ;  /* 0x0000000203047210 */ /* 0x008fc60007f5e0ff */
[----:B------:R-:W2:Y:S01]  /*459f0*/  LDL.LU R14, [R1+0x12ac] ;  /* 0x0012ac00010e7983 */ /* 0x000ea20000300800 */
[----:B------:R-:W-:Y:S02]  /*45a00*/  LEA.HI.X.SX32 R5, R3, R0, 0x1, P2 ;  /* 0x0000000003057211 */ /* 0x000fe400010f0eff */
[----:B------:R-:W-:-:S04]  /*45a10*/  IADD3 R6, P2, PT, R9, R2, RZ ;  /* 0x0000000209067210 */ /* 0x000fc80007f5e0ff */
[----:B------:R-:W-:Y:S02]  /*45a20*/  LEA.HI.X.SX32 R7, R9, R0, 0x1, P2 ;  /* 0x0000000009077211 */ /* 0x000fe400010f0eff */
[----:B------:R-:W-:Y:S01]  /*45a30*/  ISETP.LT.AND P0, PT, R13, UR4, !P1 ;  /* 0x000000040d007c0c */ /* 0x000fe2000cf01270 */
[----:B------:R-:W3:Y:S01]  /*45a40*/  LDCU UR4, c[0x0][0x39c] ;  /* 0x00007380ff0477ac */ /* 0x000ee20008000800 */
[----:B------:R-:W-:Y:S02]  /*45a50*/  F2FP.SATFINITE.E4M3.F32.PACK_AB_MERGE_C R29, R29, R28, RZ ;  /* 0x0000001c1d1d723e */ /* 0x000fe400048070ff */
[----:B-1----:R-:W-:Y:S01]  /*45a60*/  ISETP.LT.AND P2, PT, R12, UR6, !P1 ;  /* 0x000000060c007c0c */ /* 0x002fe2000cf41270 */
[----:B------:R-:W-:Y:S01]  /*45a70*/  VIADD R9, R9, UR5 ;  /* 0x0000000509097c36 */ /* 0x000fe20008000000 */
[----:B------:R-:W5:Y:S01]  /*45a80*/  LDL.LU R12, [R1+0x12b0] ;  /* 0x0012b000010c7983 */ /* 0x000f620000300800 */
[----:B------:R-:W-:Y:S01]  /*45a90*/  PRMT R13, R29, 0x9910, RZ ;  /* 0x000099101d0d7816 */ /* 0x000fe200000000ff */
[----:B------:R-:W1:Y:S01]  /*45aa0*/  LDCU UR6, c[0x0][0x39c] ;  /* 0x00007380ff0677ac */ /* 0x000e620008000800 */
[----:B------:R-:W-:Y:S01]  /*45ab0*/  VIADD R3, R9, UR5 ;  /* 0x0000000509037c36 */ /* 0x000fe20008000000 */
[----:B------:R3:W-:Y:S01]  /*45ac0*/  @P5 STG.E.U8 desc[UR18][R4.64], R29 ;  /* 0x0000001d04005986 */ /* 0x0007e2000c101112 */
[----:B------:R-:W-:-:S02]  /*45ad0*/  SHF.R.S32.HI R13, RZ, 0x8, R13 ;  /* 0x00000008ff0d7819 */ /* 0x000fc4000001140d */
[----:B------:R-:W-:Y:S01]  /*45ae0*/  F2FP.SATFINITE.E4M3.F32.PACK_AB_MERGE_C R31, R31, R30, RZ ;  /* 0x0000001e1f1f723e */ /* 0x000fe200048070ff */
[----:B------:R-:W1:Y:S04]  /*45af0*/  LDL.LU R11, [R1+0xf20] ;  /* 0x000f2000010b7983 */ /* 0x000e680000300800 */
[----:B------:R0:W-:Y:S01]  /*45b00*/  @P0 STG.E.U8 desc[UR18][R6.64], R13 ;  /* 0x0000000d06000986 */ /* 0x0001e2000c101112 */
[----:B---3--:R-:W-:-:S04]  /*45b10*/  IADD3 R4, P0, PT, R9, R2, RZ ;  /* 0x0000000209047210 */ /* 0x008fc80007f1e0ff */
[----:B------:R-:W-:Y:S02]  /*45b20*/  LEA.HI.X.SX32 R5, R9, R0, 0x1, P0 ;  /* 0x0000000009057211 */ /* 0x000fe400000f0eff */
[C---:B0-----:R-:W-:Y:S02]  /*45b30*/  IADD3 R6, P5, PT, R3.reuse, R2, RZ ;  /* 0x0000000203067210 */ /* 0x041fe40007fbe0ff */
[----:B------:R-:W-:Y:S01]  /*45b40*/  ISETP.LT.AND P0, PT, R16, UR4, !P1 ;  /* 0x0000000410007c0c */ /* 0x000fe2000cf01270 */
[----:B------:R0:W-:Y:S01]  /*45b50*/  @P4 STG.E.U8 desc[UR18][R4.64], R31 ;  /* 0x0000001f04004986 */ /* 0x0001e2000c101112 */
[C---:B------:R-:W-:Y:S01]  /*45b60*/  LEA.HI.X.SX32 R7, R3.reuse, R0, 0x1, P5 ;  /* 0x0000000003077211 */ /* 0x040fe200028f0eff */
[----:B------:R-:W-:Y:S01]  /*45b70*/  VIADD R3, R3, UR5 ;  /* 0x0000000503037c36 */ /* 0x000fe20008000000 */
[----:B------:R-:W-:Y:S01]  /*45b80*/  PRMT R8, R31, 0x9910, RZ ;  /* 0x000099101f087816 */ /* 0x000fe200000000ff */
[----:B------:R-:W5:Y:S01]  /*45b90*/  LDCU UR4, c[0x0][0x39c] ;  /* 0x00007380ff0477ac */ /* 0x000f620008000800 */
[----:B------:R-:W-:-:S02]  /*45ba0*/  F2FP.SATFINITE.E4M3.F32.PACK_AB_MERGE_C R33, R33, R32, RZ ;  /* 0x000000202121723e */ /* 0x000fc400048070ff */
[----:B------:R-:W-:Y:S02]  /*45bb0*/  SHF.R.S32.HI R9, RZ, 0x8, R8 ;  /* 0x00000008ff097819 */ /* 0x000fe40000011408 */
[----:B0-----:R-:W-:-:S04]  /*45bc0*/  IADD3 R4, P5, PT, R3, R2, RZ ;  /* 0x0000000203047210 */ /* 0x001fc80007fbe0ff */
[C---:B------:R-:W-:Y:S01]  /*45bd0*/  LEA.HI.X.SX32 R5, R3.reuse, R0, 0x1, P5 ;  /* 0x0000000003057211 */ /* 0x040fe200028f0eff */
[----:B------:R-:W-:Y:S01]  /*45be0*/  VIADD R3, R3, UR5 ;  /* 0x0000000503037c36 */ /* 0x000fe20008000000 */
[----:B------:R0:W-:Y:S04]  /*45bf0*/  @P3 STG.E.U8 desc[UR18][R6.64], R9 ;  /* 0x0000000906003986 */ /* 0x0001e8000c101112 */
[----:B------:R3:W-:Y:S01]  /*45c00*/  @P0 STG.E.U8 desc[UR18][R4.64], R33 ;  /* 0x0000002104000986 */ /* 0x0007e2000c101112 */
[C---:B0-----:R-:W-:Y:S01]  /*45c10*/  VIADD R7, R3.reuse, UR5 ;  /* 0x0000000503077c36 */ /* 0x041fe20008000000 */
[----:B---3--:R-:W-:-:S04]  /*45c20*/  IADD3 R4, P0, PT, R3, R2, RZ ;  /* 0x0000000203047210 */ /* 0x008fc80007f1e0ff */
[----:B------:R-:W-:Y:S02]  /*45c30*/  LEA.HI.X.SX32 R5, R3, R0, 0x1, P0 ;  /* 0x0000000003057211 */ /* 0x000fe400000f0eff */
[C---:B------:R-:W-:Y:S01]  /*45c40*/  IADD3 R6, P0, PT, R7.reuse, R2, RZ ;  /* 0x0000000207067210 */ /* 0x040fe20007f1e0ff */
[C---:B------:R-:W-:Y:S01]  /*45c50*/  VIADD R3, R7.reuse, UR5 ;  /* 0x0000000507037c36 */ /* 0x040fe20008000000 */
[----:B----4-:R-:W-:Y:S01]  /*45c60*/  ISETP.LT.AND P4, PT, R10, UR7, !P1 ;  /* 0x000000070a007c0c */ /* 0x010fe2000cf81270 */
[----:B------:R-:W0:Y:S01]  /*45c70*/  LDCU UR7, c[0x0][0x39c] ;  /* 0x00007380ff0777ac */ /* 0x000e220008000800 */
[----:B------:R-:W0:Y:S01]  /*45c80*/  LDL.LU R10, [R1+0xf1c] ;  /* 0x000f1c00010a7983 */ /* 0x000e220000300800 */
[----:B--2---:R-:W-:Y:S02]  /*45c90*/  ISETP.LT.AND P5, PT, R14, UR10, !P1 ;  /* 0x0000000a0e007c0c */ /* 0x004fe4000cfa1270 */
[----:B------:R-:W-:Y:S01]  /*45ca0*/  LEA.HI.X.SX32 R7, R7, R0, 0x1, P0 ;  /* 0x0000000007077211 */ /* 0x000fe200000f0eff */
[----:B------:R-:W2:Y:S01]  /*45cb0*/  LDL.LU R14, [R1+0xf18] ;  /* 0x000f1800010e7983 */ /* 0x000ea20000300800 */
[----:B------:R-:W-:Y:S01]  /*45cc0*/  PRMT R8, R33, 0x9910, RZ ;  /* 0x0000991021087816 */ /* 0x000fe200000000ff */
[----:B------:R-:W3:Y:S01]  /*45cd0*/  LDCU UR10, c[0x0][0x39c] ;  /* 0x00007380ff0a77ac */ /* 0x000ee20008000800 */
[----:B-----5:R-:W-:-:S03]  /*45ce0*/  ISETP.LT.AND P0, PT, R12, UR4, !P1 ;  /* 0x000000040c007c0c */ /* 0x020fc6000cf01270 */
[----:B------:R-:W-:Y:S01]  /*45cf0*/  IMAD.MOV.U32 R9, RZ, RZ, R8 ;  /* 0x000000ffff097224 */ /* 0x000fe200078e0008 */
[----:B------:R-:W4:Y:S01]  /*45d00*/  LDL.LU R12, [R1+0xf14] ;  /* 0x000f1400010c7983 */ /* 0x000f220000300800 */
[----:B------:R-:W-:Y:S01]  /*45d10*/  ISETP.LT.AND P3, PT, R15, UR9, !P1 ;  /* 0x000000090f007c0c */ /* 0x000fe2000cf61270 */
[----:B------:R-:W2:Y:S02]  /*45d20*/  LDCU UR4, c[0x0][0x39c] ;  /* 0x00007380ff0477ac */ /* 0x000ea40008000800 */
[----:B------:R-:W-:Y:S01]  /*45d30*/  SHF.R.S32.HI R9, RZ, 0x8, R9 ;  /* 0x00000008ff097819 */ /* 0x000fe20000011409 */
[----:B------:R-:W5:Y:S01]  /*45d40*/  LDL.LU R18, [R1+0xf10] ;  /* 0x000f100001127983 */ /* 0x000f620000300800 */
[----:B------:R-:W-:Y:S01]  /*45d50*/  F2FP.SATFINITE.E4M3.F32.PACK_AB_MERGE_C R35, R35, R34, RZ ;  /* 0x000000222323723e */ /* 0x000fe200048070ff */
[----:B------:R-:W0:Y:S02]  /*45d60*/  LDCU UR9, c[0x0][0x39c] ;  /* 0x00007380ff0977ac */ /* 0x000e240008000800 */
[----:B------:R1:W-:Y:S01]  /*45d70*/  @P2 STG.E.U8 desc[UR18][R4.64], R9 ;  /* 0x0000000904002986 */ /* 0x0003e2000c101112 */
[----:B------:R-:W-:-:S02]  /*45d80*/  PRMT R13, R35, 0x9910, RZ ;  /* 0x00009910230d7816 */ /* 0x000fc400000000ff */
[----:B------:R-:W-:Y:S01]  /*45d90*/  F2FP.SATFINITE.E4M3.F32.PACK_AB_MERGE_C R37, R37, R36, RZ ;  /* 0x000000242525723e */ /* 0x000fe200048070ff */
[----:B------:R-:W3:Y:S01]  /*45da0*/  LDL.LU R17, [R1+0xf0c] ;  /* 0x000f0c0001117983 */ /* 0x000ee20000300800 */
[----:B------:R-:W-:Y:S02]  /*45db0*/  SHF.R.S32.HI R13, RZ, 0x8, R13 ;  /* 0x00000008ff0d7819 */ /* 0x000fe4000001140d */
[C---:B-1----:R-:W-:Y:S01]  /*45dc0*/  IADD3 R4, P2, PT, R3.reuse, R2, RZ ;  /* 0x0000000203047210 */ /* 0x042fe20007f5e0ff */
[----:B------:R1:W-:Y:S03]  /*45dd0*/  @P4 STG.E.U8 desc[UR18][R6.64], R35 ;  /* 0x0000002306004986 */ /* 0x0003e6000c101112 */
[C---:B------:R-:W-:Y:S01]  /*45de0*/  LEA.HI.X.SX32 R5, R3.reuse, R0, 0x1, P2 ;  /* 0x0000000003057211 */ /* 0x040fe200010f0eff */
[----:B------:R-:W-:Y:S01]  /*45df0*/  VIADD R3, R3, UR5 ;  /* 0x0000000503037c36 */ /* 0x000fe20008000000 */
[----:B------:R-:W-:Y:S01]  /*45e00*/  ISETP.LT.AND P4, PT, R11, UR6, !P1 ;  /* 0x000000060b007c0c */ /* 0x000fe2000cf81270 */
[----:B------:R-:W4:Y:S01]  /*45e10*/  LDCU UR6, c[0x0][0x39c] ;  /* 0x00007380ff0677ac */ /* 0x000f220008000800 */
[----:B------:R-:W-:Y:S01]  /*45e20*/  PRMT R15, R37, 0x9910, RZ ;  /* 0x00009910250f7816 */ /* 0x000fe200000000ff */
[----:B------:R1:W-:Y:S01]  /*45e30*/  @P3 STG.E.U8 desc[UR18][R4.64], R13 ;  /* 0x0000000d04003986 */ /* 0x0003e2000c101112 */
[C---:B------:R-:W-:Y:S01]  /*45e40*/  IADD3 R8, P3, PT, R3.reuse, R2, RZ ;  /* 0x0000000203087210 */ /* 0x040fe20007f7e0ff */
[----:B------:R-:W-:-:S02]  /*45e50*/  VIADD R11, R3, UR5 ;  /* 0x00000005030b7c36 */ /* 0x000fc40008000000 */
[----:B------:R-:W3:Y:S01]  /*45e60*/  LDL.LU R16, [R1+0x12b8] ;  /* 0x0012b80001107983 */ /* 0x000ee20000300800 */
[----:B------:R-:W-:Y:S02]  /*45e70*/  LEA.HI.X.SX32 R9, R3, R0, 0x1, P3 ;  /* 0x0000000003097211 */ /* 0x000fe400018f0eff */
[C---:B-1----:R-:W-:Y:S02]  /*45e80*/  IADD3 R6, P3, PT, R11.reuse, R2, RZ ;  /* 0x000000020b067210 */ /* 0x042fe40007f7e0ff */
[----:B------:R-:W-:Y:S02]  /*45e90*/  SHF.R.S32.HI R15, RZ, 0x8, R15 ;  /* 0x00000008ff0f7819 */ /* 0x000fe4000001140f */
[C---:B------:R-:W-:Y:S01]  /*45ea0*/  LEA.HI.X.SX32 R7, R11.reuse, R0, 0x1, P3 ;  /* 0x000000000b077211 */ /* 0x040fe200018f0eff */
[----:B------:R-:W-:Y:S01]  /*45eb0*/  VIADD R11, R11, UR5 ;  /* 0x000000050b0b7c36 */ /* 0x000fe20008000000 */
[----:B------:R1:W-:Y:S04]  /*45ec0*/  @P5 STG.E.U8 desc[UR18][R8.64], R37 ;  /* 0x0000002508005986 */ /* 0x0003e8000c101112 */
[----:B------:R0:W-:Y:S01]  /*45ed0*/  @P0 STG.E.U8 desc[UR18][R6.64], R15 ;  /* 0x0000000f06000986 */ /* 0x0001e2000c101112 */
[----:B------:R-:W-:-:S04]  /*45ee0*/  IADD3 R4, P0, PT, R11, R2, RZ ;  /* 0x000000020b047210 */ /* 0x000fc80007f1e0ff */
[C---:B------:R-:W-:Y:S02]  /*45ef0*/  LEA.HI.X.SX32 R5, R11.reuse, R0, 0x1, P0 ;  /* 0x000000000b057211 */ /* 0x040fe400000f0eff */
[----:B--2---:R-:W-:Y:S02]  /*45f00*/  ISETP.LT.AND P0, PT, R14, UR4, !P1 ;  /* 0x000000040e007c0c */ /* 0x004fe4000cf01270 */
[----:B----4-:R-:W-:Y:S01]  /*45f10*/  ISETP.LT.AND P3, PT, R12, UR6, !P1 ;  /* 0x000000060c007c0c */ /* 0x010fe2000cf61270 */
[----:B------:R-:W2:Y:S01]  /*45f20*/  LDL.LU R14, [R1+0x1294] ;  /* 0x00129400010e7983 */ /* 0x000ea20000300800 */
[----:B------:R-:W-:Y:S01]  /*45f30*/  VIADD R3, R11, UR5 ;  /* 0x000000050b037c36 */ /* 0x000fe20008000000 */
[----:B0-----:R-:W-:Y:S01]  /*45f40*/  ISETP.LT.AND P2, PT, R10, UR7, !P1 ;  /* 0x000000070a007c0c */ /* 0x001fe2000cf41270 */
[----:B------:R-:W5:Y:S01]  /*45f50*/  LDCU UR7, c[0x0][0x39c] ;  /* 0x00007380ff0777ac */ /* 0x000f620008000800 */
[----:B------:R-:W4:Y:S02]  /*45f60*/  LDL.LU R12, [R1+0xf08] ;  /* 0x000f0800010c7983 */ /* 0x000f240000300800 */
[----:B-1----:R-:W-:Y:S01]  /*45f70*/  IADD3 R8, P5, PT, R3, R2, RZ ;  /* 0x0000000203087210 */ /* 0x002fe20007fbe0ff */
[----:B------:R-:W2:Y:S01]  /*45f80*/  LDCU UR4, c[0x0][0x39c] ;  /* 0x00007380ff0477ac */ /* 0x000ea20008000800 */
[----:B------:R-:W-:-:S02]  /*45f90*/  F2FP.SATFINITE.E4M3.F32.PACK_AB_MERGE_C R39, R39, R38, RZ ;  /* 0x000000262727723e */ /* 0x000fc400048070ff */
[C---:B------:R-:W-:Y:S01]  /*45fa0*/  LEA.HI.X.SX32 R9, R3.reuse, R0, 0x1, P5 ;  /* 0x0000000003097211 */ /* 0x040fe200028f0eff */
[----:B------:R-:W-:Y:S01]  /*45fb0*/  VIADD R3, R3, UR5 ;  /* 0x0000000503037c36 */ /* 0x000fe20008000000 */
[----:B------:R-:W-:Y:S01]  /*45fc0*/  PRMT R10, R39, 0x9910, RZ ;  /* 0x00009910270a7816 */ /* 0x000fe200000000ff */
[----:B------:R-:W4:Y:S03]  /*45fd0*/  LDCU UR6, c[0x0][0x39c] ;  /* 0x00007380ff0677ac */ /* 0x000f260008000800 */
[----:B------:R-:W-:Y:S02]  /*45fe0*/  IADD3 R6, P5, PT, R3, R2, RZ ;  /* 0x0000000203067210 */ /* 0x000fe40007fbe0ff */
[----:B------:R-:W-:Y:S02]  /*45ff0*/  SHF.R.S32.HI R11, RZ, 0x8, R10 ;  /* 0x00000008ff0b7819 */ /* 0x000fe4000001140a */
[----:B------:R-:W-:Y:S01]  /*46000*/  F2FP.SATFINITE.E4M3.F32.PACK_AB_MERGE_C R41, R41, R40, RZ ;  /* 0x000000282929723e */ /* 0x000fe200048070ff */
[----:B------:R0:W-:Y:S01]  /*46010*/  @P4 STG.E.U8 desc[UR18][R4.64], R39 ;  /* 0x0000002704004986 */ /* 0x0001e2000c101112 */
[C---:B------:R-:W-:Y:S01]  /*46020*/  LEA.HI.X.SX32 R7, R3.reuse, R0, 0x1, P5 ;  /* 0x0000000003077211 */ /* 0x040fe200028f0eff */
[----:B------:R-:W-:-:S02]  /*46030*/  VIADD R3, R3, UR5 ;  /* 0x0000000503037c36 */ /* 0x000fc40008000000 */
[----:B------:R1:W-:Y:S01]  /*46040*/  @P2 STG.E.U8 desc[UR18][R8.64], R11 ;  /* 0x0000000b08002986 */ /* 0x0003e2000c101112 */
[----:B-----5:R-:W-:Y:S01]  /*46050*/  ISETP.LT.AND P4, PT, R18, UR7, !P1 ;  /* 0x0000000712007c0c */ /* 0x020fe2000cf81270 */
[----:B------:R-:W5:Y:S02]  /*46060*/  LDCU UR7, c[0x0][0x39c] ;  /* 0x00007380ff0777ac */ /* 0x000f640008000800 */
[----:B------:R2:W-:Y:S01]  /*46070*/  @P0 STG.E.U8 desc[UR18][R6.64], R41 ;  /* 0x0000002906000986 */ /* 0x0005e2000c101112 */
[----:B0-----:R-:W-:-:S03]  /*46080*/  PRMT R5, R41, 0x9910, RZ ;  /* 0x0000991029057816 */ /* 0x001fc600000000ff */
[----:B------:R-:W5:Y:S01]  /*46090*/  LDL.LU R10, [R1+0xf00] ;  /* 0x000f0000010a7983 */ /* 0x000f620000300800 */
[C---:B------:R-:W-:Y:S01]  /*460a0*/  IADD3 R4, P0, PT, R3.reuse, R2, RZ ;  /* 0x0000000203047210 */ /* 0x040fe20007f1e0ff */
[C---:B-1----:R-:W-:Y:S02]  /*460b0*/  VIADD R9, R3.reuse, UR5 ;  /* 0x0000000503097c36 */ /* 0x042fe40008000000 */
[----:B------:R-:W-:Y:S01]  /*460c0*/  IMAD.MOV.U32 R11, RZ, RZ, R5 ;  /* 0x000000ffff0b7224 */ /* 0x000fe200078e0005 */
[----:B------:R-:W-:Y:S02]  /*460d0*/  LEA.HI.X.SX32 R5, R3, R0, 0x1, P0 ;  /* 0x0000000003057211 */ /* 0x000fe400000f0eff */
[C---:B------:R-:W-:Y:S01]  /*460e0*/  IADD3 R8, P0, PT, R9.reuse, R2, RZ ;  /* 0x0000000209087210 */ /* 0x040fe20007f1e0ff */
[----:B------:R-:W-:Y:S01]  /*460f0*/  VIADD R3, R9, UR5 ;  /* 0x0000000509037c36 */ /* 0x000fe20008000000 */
[----:B------:R-:W-:Y:S02]  /*46100*/  SHF.R.S32.HI R11, RZ, 0x8, R11 ;  /* 0x00000008ff0b7819 */ /* 0x000fe4000001140b */
[----:B------:R-:W-:-:S02]  /*46110*/  F2FP.SATFINITE.E4M3.F32.PACK_AB_MERGE_C R43, R43, R42, RZ ;  /* 0x0000002a2b2b723e */ /* 0x000fc400048070ff */
[----:B------:R-:W-:Y:S01]  /*46120*/  LEA.HI.X.SX32 R9, R9, R0, 0x1, P0 ;  /* 0x0000000009097211 */ /* 0x000fe200000f0eff */
[----:B------:R0:W-:Y:S04]  /*46130*/  @P3 STG.E.U8 desc[UR18][R4.64], R11 ;  /* 0x0000000b04003986 */ /* 0x0001e8000c101112 */
[----:B------:R1:W-:Y:S01]  /*46140*/  @P4 STG.E.U8 desc[UR18][R8.64], R43 ;  /* 0x0000002b08004986 */ /* 0x0003e2000c101112 */
[----:B--2---:R-:W-:Y:S01]  /*46150*/  ISETP.LT.AND P0, PT, R14, UR4, !P1 ;  /* 0x000000040e007c0c */ /* 0x004fe2000cf01270 */
[----:B------:R-:W2:Y:S02]  /*46160*/  LDCU UR4, c[0x0][0x39c] ;  /* 0x00007380ff0477ac */ /* 0x000ea40008000800 */
[----:B------:R-:W2:Y:S01]  /*46170*/  LDL.LU R14, [R1+0xefc] ;  /* 0x000efc00010e7983 */ /* 0x000ea20000300800 */
[----:B----4-:R-:W-:Y:S01]  /*46180*/  ISETP.LT.AND P4, PT, R12, UR6, !P1 ;  /* 0x000000060c007c0c */ /* 0x010fe2000cf81270 */
[----:B------:R-:W4:Y:S02]  /*46190*/  LDCU UR6, c[0x0][0x39c] ;  /* 0x00007380ff0677ac */ /* 0x000f240008000800 */
[----:B------:R-:W4:Y:S01]  /*461a0*/  LDL.LU R12, [R1+0xef8] ;  /* 0x000ef800010c7983 */ /* 0x000f220000300800 */
[----:B---3--:R-:W-:-:S02]  /*461b0*/  ISETP.LT.AND P2, PT, R17, UR9, !P1 ;  /* 0x0000000911007c0c */ /* 0x008fc4000cf41270 */
[----:B------:R-:W-:Y:S01]  /*461c0*/  PRMT R13, R43, 0x9910, RZ ;  /* 0x000099102b0d7816 */ /* 0x000fe200000000ff */
[----:B------:R-:W3:Y:S01]  /*461d0*/  LDL.LU R18, [R1+0xef4] ;  /* 0x000ef40001127983 */ /* 0x000ee20000300800 */
[C---:B------:R-:W-:Y:S01]  /*461e0*/  IADD3 R6, P3, PT, R3.reuse, R2, RZ ;  /* 0x0000000203067210 */ /* 0x040fe20007f7e0ff */
[----:B------:R-:W2:Y:S01]  /*461f0*/  LDCU UR9, c[0x0][0x39c] ;  /* 0x00007380ff0977ac */ /* 0x000ea20008000800 */
[----:B------:R-:W-:Y:S01]  /*46200*/  SHF.R.S32.HI R13, RZ, 0x8, R13 ;  /* 0x00000008ff0d7819 */ /* 0x000fe2000001140d */
[----:B------:R-:W3:Y:S01]  /*46210*/  LDL.LU R17, [R1+0xec8] ;  /* 0x000ec80001117983 */ /* 0x000ee20000300800 */
[C---:B------:R-:W-:Y:S01]  /*46220*/  LEA.HI.X.SX32 R7, R3.reuse, R0, 0x1, P3 ;  /* 0x0000000003077211 */ /* 0x040fe200018f0eff */
[----:B------:R-:W-:Y:S01]  /*46230*/  VIADD R3, R3, UR5 ;  /* 0x0000000503037c36 */ /* 0x000fe20008000000 */
[----:B------:R-:W-:Y:S01]  /*46240*/  ISETP.LT.AND P5, PT, R16, UR10, !P1 ;  /* 0x0000000a10007c0c */ /* 0x000fe2000cfa1270 */
[----:B------:R-:W2:Y:S01]  /*46250*/  LDCU UR10, c[0x0][0x39c] ;  /* 0x00007380ff0a77ac */ /* 0x000ea20008000800 */
[----:B------:R-:W-:Y:S01]  /*46260*/  F2FP.SATFINITE.E4M3.F32.PACK_AB_MERGE_C R45, R45, R44, RZ ;  /* 0x0000002c2d2d723e */ /* 0x000fe200048070ff */
[----:B------:R5:W-:Y:S01]  /*46270*/  @P2 STG.E.U8 desc[UR18][R6.64], R13 ;  /* 0x0000000d06002986 */ /* 0x000be2000c101112 */
[C---:B0-----:R-:W-:Y:S01]  /*46280*/  IADD3 R4, P2, PT, R3.reuse, R2, RZ ;  /* 0x0000000203047210 */ /* 0x041fe20007f5e0ff */
[----:B------:R-:W-:Y:S01]  /*46290*/  VIADD R11, R3, UR5 ;  /* 0x00000005030b7c36 */ /* 0x000fe20008000000 */
[----:B------:R-:W-:Y:S01]  /*462a0*/  PRMT R15, R45, 0x9910, RZ ;  /* 0x000099102d0f7816 */ /* 0x000fe200000000ff */
[----:B------:R-:W3:Y:S01]  /*462b0*/  LDL.LU R16, [R1+0x1260] ;  /* 0x0012600001107983 */ /* 0x000ee20000300800 */
[----:B------:R-:W-:-:S02]  /*462c0*/  LEA.HI.X.SX32 R5, R3, R0, 0x1, P2 ;  /* 0x0000000003057211 */ /* 0x000fc400010f0eff */
[C---:B-1----:R-:W-:Y:S02]  /*462d0*/  IADD3 R8, P2, PT, R11.reuse, R2, RZ ;  /* 0x000000020b087210 */ /* 0x042fe40007f5e0ff */
[----:B------:R-:W-:Y:S02]  /*462e0*/  SHF.R.S32.HI R15, RZ, 0x8, R15 ;  /* 0x00000008ff0f7819 */ /* 0x000fe4000001140f */
[C---:B------:R-:W-:Y:S01]  /*462f0*/  LEA.HI.X.SX32 R9, R11.reuse, R0, 0x1, P2 ;  /* 0x000000000b097211 */ /* 0x040fe200010f0eff */
[----:B------:R-:W-:Y:S01]  /*46300*/  VIADD R11, R11, UR5 ;  /* 0x000000050b0b7c36 */ /* 0x000fe20008000000 */
[----:B------:R0:W-:Y:S04]  /*46310*/  @P5 STG.E.U8 desc[UR18][R4.64], R45 ;  /* 0x0000002d04005986 */ /* 0x0001e8000c101112 */
[----:B------:R1:W-:Y:S01]  /*46320*/  @P0 STG.E.U8 desc[UR18][R8.64], R15 ;  /* 0x0000000f08000986 */ /* 0x0003e2000c101112 */
[----:B-----5:R-:W-:-:S04]  /*46330*/  IADD3 R6, P0, PT, R11, R2, RZ ;  /* 0x000000020b067210 */ /* 0x020fc80007f1e0ff */
[C---:B------:R-:W-:Y:S02]  /*46340*/  LEA.HI.X.SX32 R7, R11.reuse, R0, 0x1, P0 ;  /* 0x000000000b077211 */ /* 0x040fe400000f0eff */
[----:B--2---:R-:W-:Y:S02]  /*46350*/  ISETP.LT.AND P0, PT, R14, UR4, !P1 ;  /* 0x000000040e007c0c */ /* 0x004fe4000cf01270 */
[----:B----4-:R-:W-:Y:S01]  /*46360*/  ISETP.LT.AND P2, PT, R12, UR6, !P1 ;  /* 0x000000060c007c0c */ /* 0x010fe2000cf41270 */
[----:B------:R-:W2:Y:S01]  /*46370*/  LDL.LU R14, [R1+0x1228] ;  /* 0x00122800010e7983 */ /* 0x000ea20000300800 */
[----:B------:R-:W-:Y:S01]  /*46380*/  VIADD R3, R11, UR5 ;  /* 0x000000050b037c36 */ /* 0x000fe20008000000 */
[----:B------:R-:W-:Y:S01]  /*46390*/  ISETP.LT.AND P3, PT, R10, UR7, !P1 ;  /* 0x000000070a007c0c */ /* 0x000fe2000cf61270 */
[----:B------:R-:W3:Y:S01]  /*463a0*/  LDCU UR7, c[0x0][0x39c] ;  /* 0x00007380ff0777ac */ /* 0x000ee20008000800 */
[----:B------:R-:W4:Y:S02]  /*463b0*/  LDL.LU R12, [R1+0xef0] ;  /* 0x000ef000010c7983 */ /* 0x000f240000300800 */
[----:B0-----:R-:W-:Y:S01]  /*463c0*/  IADD3 R4, P5, PT, R3, R2, RZ ;  /* 0x0000000203047210 */ /* 0x001fe20007fbe0ff */
[----:B------:R-:W2:Y:S01]  /*463d0*/  LDCU UR4, c[0x0][0x39c] ;  /* 0x00007380ff0477ac */ /* 0x000ea20008000800 */
[----:B------:R-:W-:-:S02]  /*463e0*/  F2FP.SATFINITE.E4M3.F32.PACK_AB_MERGE_C R47, R47, R46, RZ ;  /* 0x0000002e2f2f723e */ /* 0x000fc400048070ff */
[C---:B------:R-:W-:Y:S01]  /*463f0*/  LEA.HI.X.SX32 R5, R3.reuse, R0, 0x1, P5 ;  /* 0x0000000003057211 */ /* 0x040fe200028f0eff */
[----:B------:R-:W-:Y:S01]  /*46400*/  VIADD R3, R3, UR5 ;  /* 0x0000000503037c36 */ /* 0x000fe20008000000 */
[----:B------:R-:W-:Y:S01]  /*46410*/  PRMT R10, R47, 0x9910, RZ ;  /* 0x000099102f0a7816 */ /* 0x000fe200000000ff */
[----:B------:R-:W4:Y:S03]  /*46420*/  LDCU UR6, c[0x0][0x39c] ;  /* 0x00007380ff0677ac */ /* 0x000f260008000800 */
[----:B-1----:R-:W-:Y:S02]  /*46430*/  IADD3 R8, P5, PT, R3, R2, RZ ;  /* 0x0000000203087210 */ /* 0x002fe40007fbe0ff */
[----:B------:R-:W-:Y:S02]  /*46440*/  SHF.R.S32.HI R11, RZ, 0x8, R10 ;  /* 0x00000008ff0b7819 */ /* 0x000fe4000001140a */
[----:B------:R-:W-:Y:S01]  /*46450*/  F2FP.SATFINITE.E4M3.F32.PACK_AB_MERGE_C R49, R49, R48, RZ ;  /* 0x000000303131723e */ /* 0x000fe200048070ff */
[----:B------:R0:W-:Y:S01]  /*46460*/  @P4 STG.E.U8 desc[UR18][R6.64], R47 ;  /* 0x0000002f06004986 */ /* 0x0001e2000c101112 */
[C---:B------:R-:W-:Y:S01]  /*46470*/  LEA.HI.X.SX32 R9, R3.reuse, R0, 0x1, P5 ;  /* 0x0000000003097211 */ /* 0x040fe200028f0eff */
[----:B------:R-:W-:-:S02]  /*46480*/  VIADD R3, R3, UR5 ;  /* 0x0000000503037c36 */ /* 0x000fc40008000000 */
[----:B------:R1:W-:Y:S01]  /*46490*/  @P3 STG.E.U8 desc[UR18][R4.64], R11 ;  /* 0x0000000b04003986 */ /* 0x0003e2000c101112 */
[----:B---3--:R-:W-:Y:S01]  /*464a0*/  ISETP.LT.AND P4, PT, R18, UR7, !P1 ;  /* 0x0000000712007c0c */ /* 0x008fe2000cf81270 */
[----:B------:R-:W3:Y:S02]  /*464b0*/  LDCU UR7, c[0x0][0x39c] ;  /* 0x00007380ff0777ac */ /* 0x000ee40008000800 */
[----:B------:R5:W-:Y:S01]  /*464c0*/  @P0 STG.E.U8 desc[UR18][R8.64], R49 ;  /* 0x0000003108000986 */ /* 0x000be2000c101112 */
[----:B0-----:R-:W-:Y:S01]  /*464d0*/  PRMT R6, R49, 0x9910, RZ ;  /* 0x0000991031067816 */ /* 0x001fe200000000ff */
[----:B------:R-:W-:Y:S01]  /*464e0*/  VIADD R7, R3, UR5 ;  /* 0x0000000503077c36 */ /* 0x000fe20008000000 */
[----:B------:R-:W-:Y:S01]  /*464f0*/  F2FP.SATFINITE.E4M3.F32.PACK_AB_MERGE_C R51, R51, R50, RZ ;  /* 0x000000323333723e */ /* 0x000fe200048070ff */
[----:B------:R-:W3:Y:S01]  /*46500*/  LDL.LU R10, [R1+0xeec] ;  /* 0x000eec00010a7983 */ /* 0x000ee20000300800 */
[----:B-1----:R-:W-:Y:S01]  /*46510*/  IADD3 R4, P0, PT, R3, R2, RZ ;  /* 0x0000000203047210 */ /* 0x002fe20007f1e0ff */
[----:B------:R-:W-:-:S03]  /*46520*/  IMAD.MOV.U32 R11, RZ, RZ, R6 ;  /* 0x000000ffff0b7224 */ /* 0x000fc600078e0006 */
[----:B------:R-:W-:Y:S02]  /*46530*/  LEA.HI.X.SX32 R5, R3, R0, 0x1, P0 ;  /* 0x0000000003057211 */ /* 0x000fe400000f0eff */
[C---:B------:R-:W-:Y:S01]  /*46540*/  IADD3 R6, P0, PT, R7.reuse, R2, RZ ;  /* 0x0000000207067210 */ /* 0x040fe20007f1e0ff */
[C---:B------:R-:W-:Y:S01]  /*46550*/  VIADD R3, R7.reuse, UR5 ;  /* 0x0000000507037c36 */ /* 0x040fe20008000000 */
[----:B------:R-:W-:Y:S02]  /*46560*/  SHF.R.S32.HI R11, RZ, 0x8, R11 ;  /* 0x00000008ff0b7819 */ /* 0x000fe4000001140b */
[----:B------:R-:W-:-:S03]  /*46570*/  LEA.HI.X.SX32 R7, R7, R0, 0x1, P0 ;  /* 0x0000000007077211 */ /* 0x000fc600000f0eff */
        /* <DEDUP_REMOVED lines=8> */
[----:B------:R-:W-:-:S02]  /*46600*/  ISETP.LT.AND P3, PT, R17, UR9, !P1 ;  /* 0x0000000911007c0c */ /* 0x000fc4000cf61270 */
[----:B------:R-:W-:Y:S01]  /*46610*/  PRMT R13, R51, 0x9910, RZ ;  /* 0x00009910330d7816 */ /* 0x000fe200000000ff */
[----:B------:R-:W3:Y:S01]  /*46620*/  LDL.LU R18, [R1+0xee0] ;  /* 0x000ee00001127983 */ /* 0x000ee20000300800 */
[C---:B-----5:R-:W-:Y:S01]  /*46630*/  IADD3 R8, P2, PT, R3.reuse, R2, RZ ;  /* 0x0000000203087210 */ /* 0x060fe20007f5e0ff */
[----:B------:R-:W5:Y:S01]  /*46640*/  LDCU UR9, c[0x0][0x39c] ;  /* 0x00007380ff0977ac */ /* 0x000f620008000800 */
[----:B------:R-:W-:Y:S01]  /*46650*/  SHF.R.S32.HI R13, RZ, 0x8, R13 ;  /* 0x00000008ff0d7819 */ /* 0x000fe2000001140d */
[----:B------:R-:W5:Y:S01]  /*46660*/  LDL.LU R17, [R1+0xec4] ;  /* 0x000ec40001117983 */ /* 0x000f620000300800 */
        /* <DEDUP_REMOVED lines=9> */
[----:B------:R-:W5:Y:S01]  /*46700*/  LDL.LU R16, [R1+0x11b8] ;  /* 0x0011b80001107983 */ /* 0x000f620000300800 */
[----:B------:R-:W-:-:S02]  /*46710*/  LEA.HI.X.SX32 R5, R3, R0, 0x1, P3 ;  /* 0x0000000003057211 */ /* 0x000fc400018f0eff */
        /* <DEDUP_REMOVED lines=8> */
[----:B----4-:R-:W-:Y:S01]  /*467a0*/  ISETP.LT.AND P3, PT, R12, UR6, !P1 ;  /* 0x000000060c007c0c */ /* 0x010fe2000cf61270 */
[----:B------:R-:W-:Y:S01]  /*467b0*/  VIADD R3, R11, UR5 ;  /* 0x000000050b037c36 */ /* 0x000fe20008000000 */
[----:B------:R-:W4:Y:S01]  /*467c0*/  LDL.LU R12, [R1+0x1160] ;  /* 0x00116000010c7983 */ /* 0x000f220000300800 */
[----:B--2---:R-:W-:Y:S01]  /*467d0*/  ISETP.LT.AND P0, PT, R14, UR4, !P1 ;  /* 0x000000040e007c0c */ /* 0x004fe2000cf01270 */
[----:B------:R-:W4:Y:S02]  /*467e0*/  LDCU UR4, c[0x0][0x39c] ;  /* 0x00007380ff0477ac */ /* 0x000f240008000800 */
[----:B------:R-:W2:Y:S01]  /*467f0*/  LDL.LU R14, [R1+0xedc] ;  /* 0x000edc00010e7983 */ /* 0x000ea20000300800 */
[----:B0-----:R-:W-:Y:S01]  /*46800*/  IADD3 R4, P5, PT, R3, R2, RZ ;  /* 0x0000000203047210 */ /* 0x001fe20007fbe0ff */
[----:B------:R-:W2:Y:S01]  /*46810*/  LDCU UR6, c[0x0][0x39c] ;  /* 0x00007380ff0677ac */ /* 0x000ea20008000800 */
[----:B---3--:R-:W-:-:S02]  /*46820*/  ISETP.LT.AND P2, PT, R10, UR7, !P1 ;  /* 0x000000070a007c0c */ /* 0x008fc4000cf41270 */
[C---:B------:R-:W-:Y:S01]  /*46830*/  LEA.HI.X.SX32 R5, R3.reuse, R0, 0x1, P5 ;  /* 0x0000000003057211 */ /* 0x040fe200028f0eff */
[----:B------:R-:W-:Y:S01]  /*46840*/  VIADD R3, R3, UR5 ;  /* 0x0000000503037c36 */ /* 0x000fe20008000000 */
[----:B------:R-:W-:Y:S01]  /*46850*/  F2FP.SATFINITE.E4M3.F32.PACK_AB_MERGE_C R55, R55, R54, RZ ;  /* 0x000000363737723e */ /* 0x000fe200048070ff */
[----:B------:R-:W0:Y:S03]  /*46860*/  LDCU UR7, c[0x0][0x39c] ;  /* 0x00007380ff0777ac */ /* 0x000e260008000800 */
[----:B------:R-:W-:Y:S02]  /*46870*/  PRMT R10, R55, 0x9910, RZ ;  /* 0x00009910370a7816 */ /* 0x000fe400000000ff */
[----:B-1----:R-:W-:Y:S02]  /*46880*/  IADD3 R6, P5, PT, R3, R2, RZ ;  /* 0x0000000203067210 */ /* 0x002fe40007fbe0ff */
[----:B------:R-:W-:-:S02]  /*46890*/  SHF.R.S32.HI R11, RZ, 0x8, R10 ;  /* 0x00000008ff0b7819 */ /* 0x000fc4000001140a */
[----:B------:R-:W-:Y:S01]  /*468a0*/  F2FP.SATFINITE.E4M3.F32.PACK_AB_MERGE_C R57, R57, R56, RZ ;  /* 0x000000383939723e */ /* 0x000fe200048070ff */
[----:B------:R1:W-:Y:S01]  /*468b0*/  @P4 STG.E.U8 desc[UR18][R8.64], R55 ;  /* 0x0000003708004986 */ /* 0x0003e2000c101112 */
[C---:B------:R-:W-:Y:S01]  /*468c0*/  LEA.HI.X.SX32 R7, R3.reuse, R0, 0x1, P5 ;  /* 0x0000000003077211 */ /* 0x040fe200028f0eff */
[----:B------:R-:W-:Y:S02]  /*468d0*/  VIADD R3, R3, UR5 ;  /* 0x0000000503037c36 */ /* 0x000fe40008000000 */
[----:B------:R3:W-:Y:S04]  /*468e0*/  @P2 STG.E.U8 desc[UR18][R4.64], R11 ;  /* 0x0000000b04002986 */ /* 0x0007e8000c101112 */
[----:B------:R2:W-:Y:S01]  /*468f0*/  @P0 STG.E.U8 desc[UR18][R6.64], R57 ;  /* 0x0000003906000986 */ /* 0x0005e2000c101112 */
[----:B-1----:R-:W-:-:S03]  /*46900*/  PRMT R8, R57, 0x9910, RZ ;  /* 0x0000991039087816 */ /* 0x002fc600000000ff */
[----:B------:R-:W2:Y:S01]  /*46910*/  LDL.LU R10, [R1+0xed8] ;  /* 0x000ed800010a7983 */ /* 0x000ea20000300800 */
[C---:B------:R-:W-:Y:S01]  /*46920*/  VIADD R9, R3.reuse, UR5 ;  /* 0x0000000503097c36 */ /* 0x040fe20008000000 */
[C---:B---3--:R-:W-:Y:S01]  /*46930*/  IADD3 R4, P0, PT, R3.reuse, R2, RZ ;  /* 0x0000000203047210 */ /* 0x048fe20007f1e0ff */
[----:B------:R-:W-:Y:S01]  /*46940*/  IMAD.MOV.U32 R11, RZ, RZ, R8 ;  /* 0x000000ffff0b7224 */ /* 0x000fe200078e0008 */
[----:B0-----:R-:W-:Y:S01]  /*46950*/  ISETP.LT.AND P4, PT, R18, UR7, !P1 ;  /* 0x0000000712007c0c */ /* 0x001fe2000cf81270 */
[----:B------:R-:W0:Y:S01]  /*46960*/  LDCU UR7, c[0x0][0x39c] ;  /* 0x00007380ff0777ac */ /* 0x000e220008000800 */
[----:B------:R-:W-:Y:S02]  /*46970*/  LEA.HI.X.SX32 R5, R3, R0, 0x1, P0 ;  /* 0x0000000003057211 */ /* 0x000fe400000f0eff */
[C---:B------:R-:W-:Y:S01]  /*46980*/  IADD3 R8, P0, PT, R9.reuse, R2, RZ ;  /* 0x0000000209087210 */ /* 0x040fe20007f1e0ff */
[----:B------:R-:W-:Y:S01]  /*46990*/  VIADD R3, R9, UR5 ;  /* 0x0000000509037c36 */ /* 0x000fe20008000000 */
[----:B------:R-:W-:-:S02]  /*469a0*/  SHF.R.S32.HI R11, RZ, 0x8, R11 ;  /* 0x00000008ff0b7819 */ /* 0x000fc4000001140b */
[----:B------:R-:W-:Y:S02]  /*469b0*/  LEA.HI.X.SX32 R9, R9, R0, 0x1, P0 ;  /* 0x0000000009097211 */ /* 0x000fe400000f0eff */
[----:B------:R-:W-:Y:S01]  /*469c0*/  F2FP.SATFINITE.E4M3.F32.PACK_AB_MERGE_C R59, R59, R58, RZ ;  /* 0x0000003a3b3b723e */ /* 0x000fe200048070ff */
[----:B------:R1:W-:Y:S01]  /*469d0*/  @P3 STG.E.U8 desc[UR18][R4.64], R11 ;  /* 0x0000000b04003986 */ /* 0x0003e2000c101112 */
[----:B-----5:R-:W-:-:S03]  /*469e0*/  ISETP.LT.AND P5, PT, R16, UR10, !P1 ;  /* 0x0000000a10007c0c */ /* 0x020fc6000cfa1270 */
[----:B------:R3:W-:Y:S01]  /*469f0*/  @P4 STG.E.U8 desc[UR18][R8.64], R59 ;  /* 0x0000003b08004986 */ /* 0x0007e2000c101112 */
[----:B----4-:R-:W-:Y:S01]  /*46a00*/  ISETP.LT.AND P0, PT, R12, UR4, !P1 ;  /* 0x000000040c007c0c */ /* 0x010fe2000cf01270 */
[----:B------:R-:W4:Y:S02]  /*46a10*/  LDCU UR4, c[0x0][0x39c] ;  /* 0x00007380ff0477ac */ /* 0x000f240008000800 */
[----:B------:R-:W4:Y:S01]  /*46a20*/  LDL.LU R12, [R1+0xed4] ;  /* 0x000ed400010c7983 */ /* 0x000f220000300800 */
[----:B--2---:R-:W-:Y:S01]  /*46a30*/  ISETP.LT.AND P4, PT, R14, UR6, !P1 ;  /* 0x000000060e007c0c */ /* 0x004fe2000cf81270 */
[----:B------:R-:W2:Y:S02]  /*46a40*/  LDCU UR6, c[0x0][0x39c] ;  /* 0x00007380ff0677ac */ /* 0x000ea40008000800 */
[----:B------:R-:W2:Y:S04]  /*46a50*/  LDL.LU R16, [R1+0xed0] ;  /* 0x000ed00001107983 */ /* 0x000ea80000300800 */
[----:B------:R-:W5:Y:S01]  /*46a60*/  LDL.LU R14, [R1+0xecc] ;  /* 0x000ecc00010e7983 */ /* 0x000f620000300800 */
[----:B------:R-:W-:-:S02]  /*46a70*/  ISETP.LT.AND P2, PT, R17, UR9, !P1 ;  /* 0x0000000911007c0c */ /* 0x000fc4000cf41270 */
[----:B------:R-:W-:Y:S02]  /*46a80*/  PRMT R13, R59, 0x9910, RZ ;  /* 0x000099103b0d7816 */ /* 0x000fe400000000ff */
[C---:B------:R-:W-:Y:S02]  /*46a90*/  IADD3 R6, P3, PT, R3.reuse, R2, RZ ;  /* 0x0000000203067210 */ /* 0x040fe40007f7e0ff */
[----:B------:R-:W-:Y:S02]  /*46aa0*/  SHF.R.S32.HI R13, RZ, 0x8, R13 ;  /* 0x00000008ff0d7819 */ /* 0x000fe4000001140d */
[C---:B------:R-:W-:Y:S01]  /*46ab0*/  LEA.HI.X.SX32 R7, R3.reuse, R0, 0x1, P3 ;  /* 0x0000000003077211 */ /* 0x040fe200018f0eff */
[----:B------:R-:W-:-:S04]  /*46ac0*/  VIADD R3, R3, UR5 ;  /* 0x0000000503037c36 */ /* 0x000fc80008000000 */
[----:B------:R0:W-:Y:S01]  /*46ad0*/  @P2 STG.E.U8 desc[UR18][R6.64], R13 ;  /* 0x0000000d06002986 */ /* 0x0001e2000c101112 */
[C---:B-1----:R-:W-:Y:S01]  /*46ae0*/  IADD3 R4, P2, PT, R3.reuse, R2, RZ ;  /* 0x0000000203047210 */ /* 0x042fe20007f5e0ff */
[----:B------:R-:W-:Y:S01]  /*46af0*/  VIADD R11, R3, UR5 ;  /* 0x00000005030b7c36 */ /* 0x000fe20008000000 */
[----:B------:R-:W-:Y:S02]  /*46b00*/  F2FP.SATFINITE.E4M3.F32.PACK_AB_MERGE_C R61, R61, R60, RZ ;  /* 0x0000003c3d3d723e */ /* 0x000fe400048070ff */
[----:B------:R-:W-:Y:S01]  /*46b10*/  LEA.HI.X.SX32 R5, R3, R0, 0x1, P2 ;  /* 0x0000000003057211 */ /* 0x000fe200010f0eff */
[C---:B------:R-:W-:Y:S01]  /*46b20*/  VIADD R3, R11.reuse, UR5 ;  /* 0x000000050b037c36 */ /* 0x040fe20008000000 */
[----:B---3--:R-:W-:Y:S02]  /*46b30*/  IADD3 R8, P2, PT, R11, R2, RZ ;  /* 0x000000020b087210 */ /* 0x008fe40007f5e0ff */
[----:B------:R-:W-:Y:S02]  /*46b40*/  PRMT R19, R61, 0x9910, RZ ;  /* 0x000099103d137816 */ /* 0x000fe400000000ff */
[----:B------:R-:W-:Y:S01]  /*46b50*/  LEA.HI.X.SX32 R9, R11, R0, 0x1, P2 ;  /* 0x000000000b097211 */ /* 0x000fe200010f0eff */
[----:B------:R-:W-:Y:S01]  /*46b60*/  VIADD R11, R3, UR5 ;  /* 0x00000005030b7c36 */ /* 0x000fe20008000000 */
[----:B------:R-:W-:Y:S01]  /*46b70*/  SHF.R.S32.HI R19, RZ, 0x8, R19 ;  /* 0x00000008ff137819 */ /* 0x000fe20000011413 */
[----:B------:R1:W-:Y:S01]  /*46b80*/  @P5 STG.E.U8 desc[UR18][R4.64], R61 ;  /* 0x0000003d04005986 */ /* 0x0003e2000c101112 */
[----:B0-----:R-:W-:Y:S01]  /*46b90*/  ISETP.LT.AND P3, PT, R10, UR7, !P1 ;  /* 0x000000070a007c0c */ /* 0x001fe2000cf61270 */
[----:B------:R-:W-:Y:S01]  /*46ba0*/  VIADD R13, R11, UR5 ;  /* 0x000000050b0d7c36 */ /* 0x000fe20008000000 */
[----:B------:R-:W5:Y:S01]  /*46bb0*/  LDCU UR7, c[0x0][0x39c] ;  /* 0x00007380ff0777ac */ /* 0x000f620008000800 */
[----:B------:R0:W-:Y:S01]  /*46bc0*/  @P0 STG.E.U8 desc[UR18][R8.64], R19 ;  /* 0x0000001308000986 */ /* 0x0001e2000c101112 */
[-C--:B------:R-:W-:Y:S01]  /*46bd0*/  IADD3 R6, P0, PT, R3, R2.reuse, RZ ;  /* 0x0000000203067210 */ /* 0x080fe20007f1e0ff */
[----:B------:R-:W-:Y:S01]  /*46be0*/  VIADD R15, R13, UR5 ;  /* 0x000000050d0f7c36 */ /* 0x000fe20008000000 */
[----:B------:R-:W-:-:S02]  /*46bf0*/  IADD3 R10, P5, PT, R11, R2, RZ ;  /* 0x000000020b0a7210 */ /* 0x000fc40007fbe0ff */
[-C--:B------:R-:W-:Y:S01]  /*46c00*/  LEA.HI.X.SX32 R7, R3, R0.reuse, 0x1, P0 ;  /* 0x0000000003077211 */ /* 0x080fe200000f0eff */
[----:B------:R-:W-:Y:S01]  /*46c10*/  VIADD R3, R15, UR5 ;  /* 0x000000050f037c36 */ /* 0x000fe20008000000 */
[----:B------:R-:W-:Y:S02]  /*46c20*/  LEA.HI.X.SX32 R11, R11, R0, 0x1, P5 ;  /* 0x000000000b0b7211 */ /* 0x000fe400028f0eff */
[----:B-1----:R-:W-:Y:S01]  /*46c30*/  IADD3 R4, P0, PT, R13, R2, RZ ;  /* 0x000000020d047210 */ /* 0x002fe20007f1e0ff */
[----:B------:R-:W-:Y:S01]  /*46c40*/  VIADD R17, R3, UR5 ;  /* 0x0000000503117c36 */ /* 0x000fe20008000000 */
[----:B------:R-:W-:Y:S02]  /*46c50*/  F2FP.SATFINITE.E4M3.F32.PACK_AB_MERGE_C R63, R63, R62, RZ ;  /* 0x0000003e3f3f723e */ /* 0x000fe400048070ff */
[----:B------:R-:W-:Y:S02]  /*46c60*/  LEA.HI.X.SX32 R5, R13, R0, 0x1, P0 ;  /* 0x000000000d057211 */ /* 0x000fe400000f0eff */
[----:B------:R-:W-:-:S02]  /*46c70*/  F2FP.SATFINITE.E4M3.F32.PACK_AB_MERGE_C R65, R65, R64, RZ ;  /* 0x000000404141723e */ /* 0x000fc400048070ff */
[----:B------:R-:W-:-:S04]  /*46c80*/  F2FP.SATFINITE.E4M3.F32.PACK_AB_MERGE_C R67, R67, R66, RZ ;  /* 0x000000424343723e */ /* 0x000fc800048070ff */
[----:B0-----:R-:W-:Y:S01]  /*46c90*/  PRMT R19, R67, 0x9910, RZ ;  /* 0x0000991043137816 */ /* 0x001fe200000000ff */
[----:B------:R0:W-:Y:S03]  /*46ca0*/  @P4 STG.E.U8 desc[UR18][R6.64], R63 ;  /* 0x0000003f06004986 */ /* 0x0001e6000c101112 */
[----:B------:R-:W-:Y:S02]  /*46cb0*/  SHF.R.S32.HI R19, RZ, 0x8, R19 ;  /* 0x00000008ff137819 */ /* 0x000fe40000011413 */
[----:B----4-:R-:W-:Y:S02]  /*46cc0*/  ISETP.LT.AND P2, PT, R12, UR4, !P1 ;  /* 0x000000040c007c0c */ /* 0x010fe4000cf41270 */
[----:B------:R-:W-:Y:S02]  /*46cd0*/  IADD3 R12, P5, PT, R15, R2, RZ ;  /* 0x000000020f0c7210 */ /* 0x000fe40007fbe0ff */
[----:B--2---:R-:W-:-:S02]  /*46ce0*/  ISETP.LT.AND P0, PT, R16, UR6, !P1 ;  /* 0x0000000610007c0c */ /* 0x004fc4000cf01270 */
[----:B------:R-:W-:Y:S02]  /*46cf0*/  LEA.HI.X.SX32 R13, R15, R0, 0x1, P5 ;  /* 0x000000000f0d7211 */ /* 0x000fe400028f0eff */
[----:B------:R-:W-:Y:S02]  /*46d00*/  IADD3 R8, P5, PT, R17, R2, RZ ;  /* 0x0000000211087210 */ /* 0x000fe40007fbe0ff */
[----:B-----5:R-:W-:Y:S02]  /*46d10*/  ISETP.LT.AND P1, PT, R14, UR7, !P1 ;  /* 0x000000070e007c0c */ /* 0x020fe4000cf21270 */
[----:B------:R-:W-:Y:S02]  /*46d20*/  PRMT R15, R63, 0x9910, RZ ;  /* 0x000099103f0f7816 */ /* 0x000fe400000000ff */
[----:B------:R-:W-:Y:S02]  /*46d30*/  LEA.HI.X.SX32 R9, R17, R0, 0x1, P5 ;  /* 0x0000000011097211 */ /* 0x000fe400028f0eff */
[----:B------:R-:W-:-:S02]  /*46d40*/  PRMT R17, R65, 0x9910, RZ ;  /* 0x0000991041117816 */ /* 0x000fc400000000ff */
[C---:B------:R-:W-:Y:S02]  /*46d50*/  IADD3 R2, P5, PT, R3.reuse, R2, RZ ;  /* 0x0000000203027210 */ /* 0x040fe40007fbe0ff */
[----:B------:R-:W-:Y:S02]  /*46d60*/  SHF.R.S32.HI R15, RZ, 0x8, R15 ;  /* 0x00000008ff0f7819 */ /* 0x000fe4000001140f */
[----:B------:R-:W-:Y:S02]  /*46d70*/  SHF.R.S32.HI R17, RZ, 0x8, R17 ;  /* 0x00000008ff117819 */ /* 0x000fe40000011411 */
[----:B------:R-:W-:Y:S01]  /*46d80*/  LEA.HI.X.SX32 R3, R3, R0, 0x1, P5 ;  /* 0x0000000003037211 */ /* 0x000fe200028f0eff */
[----:B------:R0:W-:Y:S04]  /*46d90*/  @P3 STG.E.U8 desc[UR18][R10.64], R15 ;  /* 0x0000000f0a003986 */ /* 0x0001e8000c101112 */
[----:B------:R0:W-:Y:S04]  /*46da0*/  @P2 STG.E.U8 desc[UR18][R4.64], R65 ;  /* 0x0000004104002986 */ /* 0x0001e8000c101112 */
[----:B------:R0:W-:Y:S04]  /*46db0*/  @P0 STG.E.U8 desc[UR18][R12.64], R17 ;  /* 0x000000110c000986 */ /* 0x0001e8000c101112 */
[----:B------:R0:W-:Y:S04]  /*46dc0*/  @P1 STG.E.U8 desc[UR18][R2.64], R67 ;  /* 0x0000004302001986 */ /* 0x0001e8000c101112 */
[----:B------:R0:W-:Y:S01]  /*46dd0*/  @P6 STG.E.U8 desc[UR18][R8.64], R19 ;  /* 0x0000001308006986 */ /* 0x0001e2000c101112 */
[----:B------:R-:W-:Y:S06]  /*46de0*/  BAR.SYNC.DEFER_BLOCKING 0x0 ;  /* 0x0000000000007b1d */ /* 0x000fec0000010000 */
[----:B------:R-:W-:Y:S05]  /*46df0*/  BRA.U UP0, `(.L_x_13) ;  /* 0x0000000100a07547 */ /* 0x000fea000b800000 */
[----:B------:R-:W1:Y:S01]  /*46e00*/  S2UR UR5, SR_CgaCtaId ;  /* 0x00000000000579c3 */ /* 0x000e620000008800 */
[----:B------:R-:W-:Y:S01]  /*46e10*/  NOP ;  /* 0x0000000000007918 */ /* 0x000fe20000000000 */
[----:B------:R-:W-:Y:S01]  /*46e20*/  UMOV UR4, 0x50 ;  /* 0x0000005000047882 */ /* 0x000fe20000000000 */
[----:B------:R-:W-:Y:S02]  /*46e30*/  IMAD.U32 R0, RZ, RZ, UR8 ;  /* 0x00000008ff007e24 */ /* 0x000fe4000f8e00ff */
[----:B0-----:R-:W-:Y:S02]  /*46e40*/  IMAD.MOV.U32 R3, RZ, RZ, 0xff ;  /* 0x000000ffff037424 */ /* 0x001fe400078e00ff */
[----:B------:R-:W-:Y:S01]  /*46e50*/  IMAD.MOV.U32 R7, RZ, RZ, 0x1 ;  /* 0x00000001ff077424 */ /* 0x000fe200078e00ff */
[----:B------:R-:W-:-:S04]  /*46e60*/  LOP3.LUT R0, R0, 0xffff, RZ, 0xc0, !PT ;  /* 0x0000ffff00007812 */ /* 0x000fc800078ec0ff */
[----:B------:R-:W-:-:S05]  /*46e70*/  SHF.R.U32.HI R0, RZ, 0x5, R0 ;  /* 0x00000005ff007819 */ /* 0x000fca0000011600 */
[----:B------:R-:W-:Y:S01]  /*46e80*/  VIADD R2, R0, 0x10 ;  /* 0x0000001000027836 */ /* 0x000fe20000000000 */
[----:B------:R-:W-:Y:S01]  /*46e90*/  SHF.L.U32 R0, R3, R0, RZ ;  /* 0x0000000003007219 */ /* 0x000fe200000006ff */
[----:B-1----:R-:W-:-:S03]  /*46ea0*/  ULEA UR6, UR5, UR4, 0x18 ;  /* 0x0000000405067291 */ /* 0x002fc6000f8ec0ff */
[----:B------:R-:W-:-:S04]  /*46eb0*/  SHF.L.U32 R3, R7, R2, RZ ;  /* 0x0000000207037219 */ /* 0x000fc800000006ff */
[----:B------:R-:W-:Y:S02]  /*46ec0*/  LOP3.LUT R0, R3, R0, RZ, 0xfc, !PT ;  /* 0x0000000003007212 */ /* 0x000fe400078efcff */
[----:B------:R-:W0:Y:S02]  /*46ed0*/  LDS R5, [UR6] ;  /* 0x00000006ff057984 */ /* 0x000e240008000800 */
[C---:B------:R-:W-:Y:S02]  /*46ee0*/  LOP3.LUT R2, R0.reuse, 0xffff, RZ, 0xc0, !PT ;  /* 0x0000ffff00027812 */ /* 0x040fe400078ec0ff */
[----:B0-----:R-:W-:-:S04]  /*46ef0*/  LOP3.LUT R3, R0, 0xffff, R5, 0x80, !PT ;  /* 0x0000ffff00037812 */ /* 0x001fc800078e8005 */
[----:B------:R-:W-:-:S13]  /*46f00*/  ISETP.NE.AND P0, PT, R3, R2, PT ;  /* 0x000000020300720c */ /* 0x000fda0003f05270 */
[----:B------:R-:W-:Y:S05]  /*46f10*/  @P0 BRA `(.L_x_14) ;  /* 0x0000000000500947 */ /* 0x000fea0003800000 */
[----:B------:R-:W-:Y:S02]  /*46f20*/  SHF.R.U32.HI R5, RZ, 0x10, R5 ;  /* 0x00000010ff057819 */ /* 0x000fe40000011605 */
[----:B------:R-:W-:-:S04]  /*46f30*/  SHF.R.U32.HI R2, RZ, 0x10, R0 ;  /* 0x00000010ff027819 */ /* 0x000fc80000011600 */
[----:B------:R-:W-:-:S04]  /*46f40*/  LOP3.LUT R5, R5, R2, RZ, 0xc0, !PT ;  /* 0x0000000205057212 */ /* 0x000fc800078ec0ff */
[----:B------:R-:W-:-:S13]  /*46f50*/  ISETP.NE.AND P0, PT, R5, R2, PT ;  /* 0x000000020500720c */ /* 0x000fda0003f05270 */
[----:B------:R-:W-:Y:S05]  /*46f60*/  @P0 BRA `(.L_x_15) ;  /* 0x0000000000300947 */ /* 0x000fea0003800000 */
[----:B------:R-:W-:Y:S01]  /*46f70*/  R2UR UR4, R0 ;  /* 0x00000000000472ca */ /* 0x000fe200000e0000 */
[----:B------:R-:W-:Y:S01]  /*46f80*/  VOTEU.ANY UR5, UPT, PT ;  /* 0x0000000000057886 */ /* 0x000fe200038e0100 */
[----:B------:R-:W0:Y:S01]  /*46f90*/  S2R R0, SR_LANEID ;  /* 0x0000000000007919 */ /* 0x000e220000000000 */
[----:B------:R-:W-:-:S10]  /*46fa0*/  UFLO.U32 UR5, UR5 ;  /* 0x00000005000572bd */ /* 0x000fd400080e0000 */
[----:B------:R-:W-:-:S06]  /*46fb0*/  ULOP3.LUT UR4, URZ, UR4, URZ, 0x33, !UPT ;  /* 0x00000004ff047292 */ /* 0x000fcc000f8e33ff */
[----:B------:R-:W-:-:S04]  /*46fc0*/  IMAD.U32 R2, RZ, RZ, UR4 ;  /* 0x00000004ff027e24 */ /* 0x000fc8000f8e00ff */
[----:B------:R-:W1:Y:S02]  /*46fd0*/  REDUX UR7, R2 ;  /* 0x00000000020773c4 */ /* 0x000e640000000000 */
[----:B------:R2:W-:Y:S01]  /*46fe0*/  UTCATOMSWS.AND URZ, UR4 ;  /* 0x0000000400ff79e3 */ /* 0x0005e20008000000 */
[----:B0-----:R-:W-:Y:S01]  /*46ff0*/  ISETP.EQ.U32.AND P0, PT, R0, UR5, PT ;  /* 0x0000000500007c0c */ /* 0x001fe2000bf02070 */
[----:B-1----:R-:W-:-:S12]  /*47000*/  IMAD.U32 R0, RZ, RZ, UR7 ;  /* 0x00000007ff007e24 */ /* 0x002fd8000f8e00ff */
[----:B------:R2:W-:Y:S01]  /*47010*/  @P0 ATOMS.AND RZ, [UR6], R0 ;  /* 0x00000000ffff098c */ /* 0x0005e2000a800006 */
[----:B------:R-:W-:Y:S05]  /*47020*/  BRA `(.L_x_13) ;  /* 0x0000000000147947 */ /* 0x000fea0003800000 */
.L_x_15:
[----:B------:R-:W-:-:S07]  /*47030*/  MOV R2, 0x47050 ;  /* 0x0004705000027802 */ /* 0x000fce0000000f00 */
[----:B------:R-:W-:Y:S05]  /*47040*/  CALL.REL.NOINC `($__internal_0_$__cuda_sm10x_tcgen05_guardrail_trap_col_being_dealloced_not_returned_by_alloc) ;  /* 0x00000000002c7944 */ /* 0x000fea0003c00000 */
[----:B------:R-:W-:Y:S05]  /*47050*/  BRA `(.L_x_13) ;  /* 0x0000000000087947 */ /* 0x000fea0003800000 */
.L_x_14:
[----:B------:R-:W-:-:S07]  /*47060*/  MOV R2, 0x47080 ;  /* 0x0004708000027802 */ /* 0x000fce0000000f00 */
[----:B------:R-:W-:Y:S05]  /*47070*/  CALL.REL.NOINC `($__internal_2_$__cuda_sm10x_tcgen05_guardrail_trap_unallocated_columns_being_dealloced) ;  /* 0x0000000000387944 */ /* 0x000fea0003c00000 */
.L_x_13:
[----:B------:R-:W-:Y:S01]  /*47080*/  NOP ;  /* 0x0000000000007918 */ /* 0x000fe20000000000 */
[----:B--2---:R-:W-:Y:S05]  /*47090*/  EXIT ;  /* 0x000000000000794d */ /* 0x004fea0003800000 */
.L_x_8:
[----:B------:R-:W0:Y:S02]  /*470a0*/  SYNCS.PHASECHK.TRANS64.TRYWAIT P1, [UR6], R7 ;  /* 0x00000007ff0075a7 */ /* 0x000e240008021106 */
[----:B0-----:R-:W-:Y:S05]  /*470b0*/  @!P1 BRA `(.L_x_8) ;  /* 0xfffffffc00f89947 */ /* 0x001fea000383ffff */
[----:B------:R-:W-:Y:S05]  /*470c0*/  BRA `(.L_x_16) ;  /* 0xfffffe0400d87947 */ /* 0x000fea000383ffff */
.L_x_12:
[----:B------:R-:W0:Y:S02]  /*470d0*/  SYNCS.PHASECHK.TRANS64.TRYWAIT P0, [UR6], R9 ;  /* 0x00000009ff0075a7 */ /* 0x000e240008001106 */
[----:B0-----:R-:W-:Y:S05]  /*470e0*/  @!P0 BRA `(.L_x_12) ;  /* 0xfffffffc00f88947 */ /* 0x001fea000383ffff */
[----:B------:R-:W-:Y:S05]  /*470f0*/  BRA `(.L_x_11) ;  /* 0xffffff5c00307947 */ /* 0x000fea000383ffff */
        .weak           $__internal_0_$__cuda_sm10x_tcgen05_guardrail_trap_col_being_dealloced_not_returned_by_alloc
        .type           $__internal_0_$__cuda_sm10x_tcgen05_guardrail_trap_col_being_dealloced_not_returned_by_alloc,@function
        .size           $__internal_0_$__cuda_sm10x_tcgen05_guardrail_trap_col_being_dealloced_not_returned_by_alloc,($__internal_1_$__cuda_sm10x_tcgen05_guardrail_trap_phase_invalid_during_alloc - $__internal_0_$__cuda_sm10x_tcgen05_guardrail_trap_col_being_dealloced_not_returned_by_alloc)
$__internal_0_$__cuda_sm10x_tcgen05_guardrail_trap_col_being_dealloced_not_returned_by_alloc:
[----:B------:R-:W-:Y:S05]  /*47100*/  BPT.TRAP 0x1 ;  /* 0x000000040000795c */ /* 0x000fea0000300000 */
[----:B------:R-:W-:-:S04]  /*47110*/  IMAD.MOV.U32 R3, RZ, RZ, 0x0 ;  /* 0x00000000ff037424 */ /* 0x000fc800078e00ff */
[----:B------:R-:W-:Y:S05]  /*47120*/  RET.REL.NODEC R2 `(matmul_kernel) ;  /* 0xfffffb8c02b47950 */ /* 0x000fea0003c3ffff */
        .weak           $__internal_1_$__cuda_sm10x_tcgen05_guardrail_trap_phase_invalid_during_alloc
        .type           $__internal_1_$__cuda_sm10x_tcgen05_guardrail_trap_phase_invalid_during_alloc,@function
        .size           $__internal_1_$__cuda_sm10x_tcgen05_guardrail_trap_phase_invalid_during_alloc,($__internal_2_$__cuda_sm10x_tcgen05_guardrail_trap_unallocated_columns_being_dealloced - $__internal_1_$__cuda_sm10x_tcgen05_guardrail_trap_phase_invalid_during_alloc)
$__internal_1_$__cuda_sm10x_tcgen05_guardrail_trap_phase_invalid_during_alloc:
[----:B------:R-:W-:Y:S05]  /*47130*/  BPT.TRAP 0x1 ;  /* 0x000000040000795c */ /* 0x000fea0000300000 */
[----:B------:R-:W-:-:S04]  /*47140*/  IMAD.MOV.U32 R3, RZ, RZ, 0x0 ;  /* 0x00000000ff037424 */ /* 0x000fc800078e00ff */
[----:B------:R-:W-:Y:S05]  /*47150*/  RET.REL.NODEC R2 `(matmul_kernel) ;  /* 0xfffffb8c02a87950 */ /* 0x000fea0003c3ffff */
        .weak           $__internal_2_$__cuda_sm10x_tcgen05_guardrail_trap_unallocated_columns_being_dealloced
        .type           $__internal_2_$__cuda_sm10x_tcgen05_guardrail_trap_unallocated_columns_being_dealloced,@function
        .size           $__internal_2_$__cuda_sm10x_tcgen05_guardrail_trap_unallocated_columns_being_dealloced,(.L_x_20 - $__internal_2_$__cuda_sm10x_tcgen05_guardrail_trap_unallocated_columns_being_dealloced)
$__internal_2_$__cuda_sm10x_tcgen05_guardrail_trap_unallocated_columns_being_dealloced:
[----:B------:R-:W-:Y:S05]  /*47160*/  BPT.TRAP 0x1 ;  /* 0x000000040000795c */ /* 0x000fea0000300000 */
[----:B------:R-:W-:-:S04]  /*47170*/  IMAD.MOV.U32 R3, RZ, RZ, 0x0 ;  /* 0x00000000ff037424 */ /* 0x000fc800078e00ff */
[----:B------:R-:W-:Y:S05]  /*47180*/  RET.REL.NODEC R2 `(matmul_kernel) ;  /* 0xfffffb8c029c7950 */ /* 0x000fea0003c3ffff */
.L_x_17:
[----:B------:R-:W-:-:S00]  /*47190*/  BRA `(.L_x_17) ;  /* 0xfffffffc00fc7947 */ /* 0x000fc0000383ffff */
[----:B------:R-:W-:-:S00]  /*471a0*/  NOP ;  /* 0x0000000000007918 */ /* 0x000fc00000000000 */
        /* <DEDUP_REMOVED lines=13> */
.L_x_20:


//--------------------- .nv.shared.matmul_kernel  --------------------------
	.section	.nv.shared.matmul_kernel,"aw",@nobits
	.sectionflags	@""
	.align	16
	.zero		1024


//--------------------- .nv.shared.reserved.0     --------------------------
	.section	.nv.shared.reserved.0,"aw",@nobits
	.align	8
	.weak		__nv_reservedSMEM_offset_0_alias
	.size		__nv_reservedSMEM_offset_0_alias, 0, 64
	.other		__nv_reservedSMEM_offset_0_alias,@"STO_CUDA_RESERVED_SHARED STV_DEFAULT"
__nv_reservedSMEM_offset_0_alias:
	.zero		0
.nv.shared.reserved.0:
	.zero		64
	.weak		__nv_reservedSMEM_allocation_phase
	.type		__nv_reservedSMEM_allocation_phase,@object
	.size		__nv_reservedSMEM_allocation_phase,(.L_0 - __nv_reservedSMEM_allocation_phase)
__nv_reservedSMEM_allocation_phase:
	.zero		1
.L_0:
	.zero		7
	.weak		__nv_reservedSMEM_devtool_atexit_pc
	.type		__nv_reservedSMEM_devtool_atexit_pc,@object
	.size		__nv_reservedSMEM_devtool_atexit_pc,(__nv_reservedSMEM_allocation_mask - __nv_reservedSMEM_devtool_atexit_pc)
__nv_reservedSMEM_devtool_atexit_pc:
	.zero		8
	.weak		__nv_reservedSMEM_allocation_mask
	.type		__nv_reservedSMEM_allocation_mask,@object
	.size		__nv_reservedSMEM_allocation_mask,(.L_2 - __nv_reservedSMEM_allocation_mask)
__nv_reservedSMEM_allocation_mask:
	.zero		4
.L_2:


//--------------------- .nv.constant0.matmul_kernel --------------------------
	.section	.nv.constant0.matmul_kernel,"a",@progbits
	.sectionflags	@""
	.align	4
.nv.constant0.matmul_kernel:
	.zero		976


//--------------------- SYMBOLS --------------------------

	.type		.nv.reservedSmem.offset0,@object
	.size		.nv.reservedSmem.offset0,0x4
	.type		.nv.reservedSmem.cap,@object
	.size		.nv.reservedSmem.cap,0x4
